def matmul_kernel(
    a_ptr,
    b_ptr,
    c_ptr,
    M,
    N,
    K,
    stride_am,
    stride_ak,
    stride_bk,
    stride_bn,
    stride_cm,
    stride_cn,
    BLOCK_M: tl.constexpr,
    BLOCK_N: tl.constexpr,
    BLOCK_K: tl.constexpr,
    GROUP_M: tl.constexpr,
):
    pid = tl.program_id(axis=0)
    num_pid_m = tl.cdiv(M, BLOCK_M)
    num_pid_n = tl.cdiv(N, BLOCK_N)
    num_pid_in_group = GROUP_M * num_pid_n
    group_id = pid // num_pid_in_group
    first_pid_m = group_id * GROUP_M
    group_size_m = min(num_pid_m - first_pid_m, GROUP_M)
    pid_m = first_pid_m + ((pid % num_pid_in_group) % group_size_m)
    pid_n = (pid % num_pid_in_group) // group_size_m

    offs_am = (pid_m * BLOCK_M + tl.arange(0, BLOCK_M)) % M
    offs_bn = (pid_n * BLOCK_N + tl.arange(0, BLOCK_N)) % N
    offs_k = tl.arange(0, BLOCK_K)
    a_ptrs = a_ptr + offs_am[:, None] * stride_am + offs_k[None, :] * stride_ak
    b_ptrs = b_ptr + offs_k[:, None] * stride_bk + offs_bn[None, :] * stride_bn

    acc = tl.zeros((BLOCK_M, BLOCK_N), dtype=tl.float32)
    for kk in range(0, tl.cdiv(K, BLOCK_K)):
        a = tl.load(a_ptrs, mask=offs_k[None, :] < K - kk * BLOCK_K, other=0.0)
        b = tl.load(b_ptrs, mask=offs_k[:, None] < K - kk * BLOCK_K, other=0.0)
        acc = tl.dot(a, b, acc)
        a_ptrs += BLOCK_K * stride_ak
        b_ptrs += BLOCK_K * stride_bk

    c = acc.to(c_ptr.dtype.element_ty)
    offs_cm = pid_m * BLOCK_M + tl.arange(0, BLOCK_M)
    offs_cn = pid_n * BLOCK_N + tl.arange(0, BLOCK_N)
    c_ptrs = c_ptr + offs_cm[:, None] * stride_cm + offs_cn[None, :] * stride_cn
    mask = (offs_cm[:, None] < M) & (offs_cn[None, :] < N)
    tl.store(c_ptrs, c, mask=mask)

# config = {"BLOCK_K": 128, "BLOCK_M": 256, "BLOCK_N": 128, "GROUP_M": 8, "arch": "sm_100", "dtype": "fp8e5m2", "num_ctas": 2, "num_stages": 3, "num_warps": 4}
# arch = sm_100


// ===== COMPILED SASS (sm_100a) =====

	.target	sm_100a

	.elftype	@"ET_EXEC"


//--------------------- .note.nv.tkinfo           --------------------------
	.section	.note.nv.tkinfo,"",@"SHT_NOTE"
	.sectionflags	@"SHF_NOTE_NV_TKINFO"
	.tkinfo
        /*0018*/ 	.word	0x00000081
        /*0030*/ 	.string	""
        /*0030*/ 	.string	"ptxas-blackwell"
        /*0030*/ 	.string	"Cuda compilation tools, release 12.9, V12.9.86"
        /*0030*/ 	.string	"Build cuda_12.9.r12.9/compiler.36037853_0"
        /*0030*/ 	.string	"-v  -suppress-debug-info  -lineinfo  -arch sm_100a "



//--------------------- .note.nv.cuver            --------------------------
	.section	.note.nv.cuver,"",@"SHT_NOTE"
	.sectionflags	@"SHF_NOTE_NV_CUVER"
        /*0018*/ 	.short	0x0001
        /*001a*/ 	.short	0x0064
        /*001c*/ 	.short	0x0001
        /*001e*/ 	.short	0x0000
        /*0020*/ 	.short	0x0001
        /*0022*/ 	.short	0x0000


//--------------------- .nv.info                  --------------------------
	.section	.nv.info,"",@"SHT_CUDA_INFO"
	.align	4


	//----- nvinfo : EIATTR_REGCOUNT
	.align		4
        /*0000*/ 	.byte	0x04, 0x2f
        /*0002*/ 	.short	(.L_6 - .L_5)
	.align		4
.L_5:
        /*0004*/ 	.word	index@(matmul_kernel)
        /*0008*/ 	.word	0x000000a8


	//----- nvinfo : EIATTR_FRAME_SIZE
	.align		4
.L_6:
        /*000c*/ 	.byte	0x04, 0x11
        /*000e*/ 	.short	(.L_8 - .L_7)
	.align		4
.L_7:
        /*0010*/ 	.word	index@($__internal_2_$__cuda_sm10x_tcgen05_guardrail_trap_unallocated_columns_being_dealloced)
        /*0014*/ 	.word	0x00000688


	//----- nvinfo : EIATTR_FRAME_SIZE
	.align		4
.L_8:
        /*0018*/ 	.byte	0x04, 0x11
        /*001a*/ 	.short	(.L_10 - .L_9)
	.align		4
.L_9:
        /*001c*/ 	.word	index@($__internal_1_$__cuda_sm10x_tcgen05_guardrail_trap_phase_invalid_during_alloc)
        /*0020*/ 	.word	0x00000688


	//----- nvinfo : EIATTR_FRAME_SIZE
	.align		4
.L_10:
        /*0024*/ 	.byte	0x04, 0x11
        /*0026*/ 	.short	(.L_12 - .L_11)
	.align		4
.L_11:
        /*0028*/ 	.word	index@($__internal_0_$__cuda_sm10x_tcgen05_guardrail_trap_col_being_dealloced_not_returned_by_alloc)
        /*002c*/ 	.word	0x00000688


	//----- nvinfo : EIATTR_FRAME_SIZE
	.align		4
.L_12:
        /*0030*/ 	.byte	0x04, 0x11
        /*0032*/ 	.short	(.L_14 - .L_13)
	.align		4
.L_13:
        /*0034*/ 	.word	index@(matmul_kernel)
        /*0038*/ 	.word	0x00000688


	//----- nvinfo : EIATTR_MIN_STACK_SIZE
	.align		4
.L_14:
        /*003c*/ 	.byte	0x04, 0x12
        /*003e*/ 	.short	(.L_16 - .L_15)
	.align		4
.L_15:
        /*0040*/ 	.word	index@(matmul_kernel)
        /*0044*/ 	.word	0x00000688
.L_16:


//--------------------- .nv.info.matmul_kernel    --------------------------
	.section	.nv.info.matmul_kernel,"",@"SHT_CUDA_INFO"
	.sectionflags	@""
	.align	4


	//----- nvinfo : EIATTR_CUDA_API_VERSION
	.align		4
        /*0000*/ 	.byte	0x04, 0x37
        /*0002*/ 	.short	(.L_18 - .L_17)
.L_17:
        /*0004*/ 	.word	0x00000081


	//----- nvinfo : EIATTR_KPARAM_INFO
	.align		4
.L_18:
        /*0008*/ 	.byte	0x04, 0x17
        /*000a*/ 	.short	(.L_20 - .L_19)
.L_19:
        /*000c*/ 	.word	0x00000000
        /*0010*/ 	.short	0x000d
        /*0012*/ 	.short	0x0048
        /*0014*/ 	.byte	0x00, 0xf4, 0x21, 0x00


	//----- nvinfo : EIATTR_KPARAM_INFO
	.align		4
.L_20:
        /*0018*/ 	.byte	0x04, 0x17
        /*001a*/ 	.short	(.L_22 - .L_21)
.L_21:
        /*001c*/ 	.word	0x00000000
        /*0020*/ 	.short	0x000c
        /*0022*/ 	.short	0x0040
        /*0024*/ 	.byte	0x00, 0xf4, 0x21, 0x00


	//----- nvinfo : EIATTR_KPARAM_INFO
	.align		4
.L_22:
        /*0028*/ 	.byte	0x04, 0x17
        /*002a*/ 	.short	(.L_24 - .L_23)
.L_23:
        /*002c*/ 	.word	0x00000000
        /*0030*/ 	.short	0x000b
        /*0032*/ 	.short	0x0038
        /*0034*/ 	.byte	0x00, 0xf0, 0x11, 0x00


	//----- nvinfo : EIATTR_KPARAM_INFO
	.align		4
.L_24:
        /*0038*/ 	.byte	0x04, 0x17
        /*003a*/ 	.short	(.L_26 - .L_25)
.L_25:
        /*003c*/ 	.word	0x00000000
        /*0040*/ 	.short	0x000a
        /*0042*/ 	.short	0x0034
        /*0044*/ 	.byte	0x00, 0xf0, 0x11, 0x00


	//----- nvinfo : EIATTR_KPARAM_INFO
	.align		4
.L_26:
        /*0048*/ 	.byte	0x04, 0x17
        /*004a*/ 	.short	(.L_28 - .L_27)
.L_27:
        /*004c*/ 	.word	0x00000000
        /*0050*/ 	.short	0x0009
        /*0052*/ 	.short	0x0030
        /*0054*/ 	.byte	0x00, 0xf0, 0x11, 0x00


	//----- nvinfo : EIATTR_KPARAM_INFO
	.align		4
.L_28:
        /*0058*/ 	.byte	0x04, 0x17
        /*005a*/ 	.short	(.L_30 - .L_29)
.L_29:
        /*005c*/ 	.word	0x00000000
        /*0060*/ 	.short	0x0008
        /*0062*/ 	.short	0x002c
        /*0064*/ 	.byte	0x00, 0xf0, 0x11, 0x00


	//----- nvinfo : EIATTR_KPARAM_INFO
	.align		4
.L_30:
        /*0068*/ 	.byte	0x04, 0x17
        /*006a*/ 	.short	(.L_32 - .L_31)
.L_31:
        /*006c*/ 	.word	0x00000000
        /*0070*/ 	.short	0x0007
        /*0072*/ 	.short	0x0028
        /*0074*/ 	.byte	0x00, 0xf0, 0x11, 0x00


	//----- nvinfo : EIATTR_KPARAM_INFO
	.align		4
.L_32:
        /*0078*/ 	.byte	0x04, 0x17
        /*007a*/ 	.short	(.L_34 - .L_33)
.L_33:
        /*007c*/ 	.word	0x00000000
        /*0080*/ 	.short	0x0006
        /*0082*/ 	.short	0x0024
        /*0084*/ 	.byte	0x00, 0xf0, 0x11, 0x00


	//----- nvinfo : EIATTR_KPARAM_INFO
	.align		4
.L_34:
        /*0088*/ 	.byte	0x04, 0x17
        /*008a*/ 	.short	(.L_36 - .L_35)
.L_35:
        /*008c*/ 	.word	0x00000000
        /*0090*/ 	.short	0x0005
        /*0092*/ 	.short	0x0020
        /*0094*/ 	.byte	0x00, 0xf0, 0x11, 0x00


	//----- nvinfo : EIATTR_KPARAM_INFO
	.align		4
.L_36:
        /*0098*/ 	.byte	0x04, 0x17
        /*009a*/ 	.short	(.L_38 - .L_37)
.L_37:
        /*009c*/ 	.word	0x00000000
        /*00a0*/ 	.short	0x0004
        /*00a2*/ 	.short	0x001c
        /*00a4*/ 	.byte	0x00, 0xf0, 0x11, 0x00


	//----- nvinfo : EIATTR_KPARAM_INFO
	.align		4
.L_38:
        /*00a8*/ 	.byte	0x04, 0x17
        /*00aa*/ 	.short	(.L_40 - .L_39)
.L_39:
        /*00ac*/ 	.word	0x00000000
        /*00b0*/ 	.short	0x0003
        /*00b2*/ 	.short	0x0018
        /*00b4*/ 	.byte	0x00, 0xf0, 0x11, 0x00


	//----- nvinfo : EIATTR_KPARAM_INFO
	.align		4
.L_40:
        /*00b8*/ 	.byte	0x04, 0x17
        /*00ba*/ 	.short	(.L_42 - .L_41)
.L_41:
        /*00bc*/ 	.word	0x00000000
        /*00c0*/ 	.short	0x0002
        /*00c2*/ 	.short	0x0010
        /*00c4*/ 	.byte	0x00, 0xf4, 0x21, 0x00


	//----- nvinfo : EIATTR_KPARAM_INFO
	.align		4
.L_42:
        /*00c8*/ 	.byte	0x04, 0x17
        /*00ca*/ 	.short	(.L_44 - .L_43)
.L_43:
        /*00cc*/ 	.word	0x00000000
        /*00d0*/ 	.short	0x0001
        /*00d2*/ 	.short	0x0008
        /*00d4*/ 	.byte	0x00, 0xf4, 0x21, 0x00


	//----- nvinfo : EIATTR_KPARAM_INFO
	.align		4
.L_44:
        /*00d8*/ 	.byte	0x04, 0x17
        /*00da*/ 	.short	(.L_46 - .L_45)
.L_45:
        /*00dc*/ 	.word	0x00000000
        /*00e0*/ 	.short	0x0000
        /*00e2*/ 	.short	0x0000
        /*00e4*/ 	.byte	0x00, 0xf4, 0x21, 0x00


	//----- nvinfo : EIATTR_EXPLICIT_CLUSTER
	.align		4
.L_46:
        /*00e8*/ 	.byte	0x01, 0x3e
	.zero		2


	//----- nvinfo : EIATTR_CTA_PER_CLUSTER
	.align		4
        /*00ec*/ 	.byte	0x04, 0x3d
        /*00ee*/ 	.short	(.L_48 - .L_47)
.L_47:
        /*00f0*/ 	.word	0x00000002
        /*00f4*/ 	.word	0x00000001
        /*00f8*/ 	.word	0x00000001


	//----- nvinfo : EIATTR_AT_ENTRY_FRAGMENTS
	.align		4
.L_48:
        /*00fc*/ 	.byte	0x04, 0x4f
        /*00fe*/ 	.short	(.L_50 - .L_49)


	//   ....[0]....
.L_49:
        /*0100*/ 	.word	0x00000004


	//   ....[1]....
        /*0104*/ 	.word	0x00000005


	//----- nvinfo : EIATTR_RESERVED_SMEM_USED
	.align		4
.L_50:
        /*0108*/ 	.byte	0x01, 0x41
	.zero		2


	//----- nvinfo : EIATTR_SPARSE_MMA_MASK
	.align		4
        /*010c*/ 	.byte	0x03, 0x50
        /*010e*/ 	.short	0x0000


	//----- nvinfo : EIATTR_TCGEN05_2CTA_USED
	.align		4
        /*0110*/ 	.byte	0x01, 0x52
	.zero		2


	//----- nvinfo : EIATTR_MAXREG_COUNT
	.align		4
        /*0114*/ 	.byte	0x03, 0x1b
        /*0116*/ 	.short	0x00ff


	//----- nvinfo : EIATTR_NUM_BARRIERS
	.align		4
        /*0118*/ 	.byte	0x02, 0x4c
        /*011a*/ 	.byte	0x01
	.zero		1


	//----- nvinfo : EIATTR_ANNOTATIONS
	.align		4
        /*011c*/ 	.byte	0x04, 0x55
        /*011e*/ 	.short	(.L_52 - .L_51)


	//   ....[0]....
.L_51:
        /*0120*/ 	.word	0x00000001
        /*0124*/ 	.byte	0x80, 0x19, 0x00, 0x00, 0x01, 0x00, 0x00, 0x00, 0x80, 0x20, 0x00, 0x00, 0x01, 0x00, 0x00, 0x00
        /* <DEDUP_REMOVED lines=684> */
        /*2bf4*/ 	.byte	0x30, 0x86, 0x01, 0x00, 0x01, 0x00, 0x00, 0x00, 0x00, 0x87, 0x01, 0x00


	//----- nvinfo : EIATTR_INT_WARP_WIDE_INSTR_OFFSETS
	.align		4
.L_52:
        /*2c00*/ 	.byte	0x04, 0x31
        /*2c02*/ 	.short	(.L_54 - .L_53)


	//   ....[0]....
.L_53:
        /*2c04*/ 	.word	0x00002030


	//   ....[1]....
        /*2c08*/ 	.word	0x00002060


	//   ....[2]....
        /*2c0c*/ 	.word	0x00008100


	//   ....[3]....
        /*2c10*/ 	.word	0x0001b6c0


	//   ....[4]....
        /*2c14*/ 	.word	0x0001b710


	//----- nvinfo : EIATTR_COOP_GROUP_MASK_REGIDS
	.align		4
.L_54:
        /*2c18*/ 	.byte	0x04, 0x29
        /*2c1a*/ 	.short	(.L_56 - .L_55)


	//   ....[0]....
.L_55:
        /*2c1c*/ 	.word	0xffffffff


	//   ....[1]....
        /*2c20*/ 	.word	0xffffffff


	//   ....[2]....
        /*2c24*/ 	.word	0xffffffff


	//   ....[3]....
        /*2c28*/ 	.word	0xffffffff


	//----- nvinfo : EIATTR_COOP_GROUP_INSTR_OFFSETS
	.align		4
.L_56:
        /*2c2c*/ 	.byte	0x04, 0x28
        /*2c2e*/ 	.short	(.L_58 - .L_57)


	//   ....[0]....
.L_57:
        /*2c30*/ 	.word	0x00000070


	//   ....[1]....
        /*2c34*/ 	.word	0x00000670


	//   ....[2]....
        /*2c38*/ 	.word	0x0001b550


	//   ....[3]....
        /*2c3c*/ 	.word	0x0001b7c0


	//----- nvinfo : EIATTR_VRC_CTA_INIT_COUNT
	.align		4
.L_58:
        /*2c40*/ 	.byte	0x02, 0x4a
        /*2c42*/ 	.byte	0x80
	.zero		1


	//----- nvinfo : EIATTR_MBARRIER_INSTR_OFFSETS
	.align		4
        /*2c44*/ 	.byte	0x04, 0x39
        /*2c46*/ 	.short	(.L_60 - .L_59)


	//   ....[0]....
.L_59:
        /*2c48*/ 	.word	0x000002f0
        /*2c4c*/ 	.word	0x00000009
        /*2c50*/ 	.word	0x00000000
        /*2c54*/ 	.short	0x010a
        /*2c56*/ 	.byte	0xff
	.zero		1


	//   ....[1]....
        /*2c58*/ 	.word	0x00000310
        /*2c5c*/ 	.word	0x00000009
        /*2c60*/ 	.word	0x00000000
        /*2c64*/ 	.short	0x010a
        /*2c66*/ 	.byte	0xff
	.zero		1


	//   ....[2]....
        /*2c68*/ 	.word	0x000004e0
        /*2c6c*/ 	.word	0x00000009
        /*2c70*/ 	.word	0x00000000
        /*2c74*/ 	.short	0x010a
        /*2c76*/ 	.byte	0xff
	.zero		1


	//   ....[3]....
        /*2c78*/ 	.word	0x00000500
        /*2c7c*/ 	.word	0x00000009
        /*2c80*/ 	.word	0x00000000
        /*2c84*/ 	.short	0x010a
        /*2c86*/ 	.byte	0xff
	.zero		1


	//   ....[4]....
        /*2c88*/ 	.word	0x000005f0
        /*2c8c*/ 	.word	0x00000003
        /*2c90*/ 	.word	0x00000000
        /*2c94*/ 	.short	0x0101
        /*2c96*/ 	.byte	0xff
	.zero		1


	//   ....[5]....
        /*2c98*/ 	.word	0x00002270
        /*2c9c*/ 	.word	0x000000ff
        /*2ca0*/ 	.word	0x00000000
        /*2ca4*/ 	.short	0x0100
        /*2ca6*/ 	.byte	0x08
	.zero		1


	//   ....[6]....
        /*2ca8*/ 	.word	0x00008200
        /*2cac*/ 	.word	0x000000ff
        /*2cb0*/ 	.word	0x0000c008
        /*2cb4*/ 	.short	0x0100
        /*2cb6*/ 	.byte	0x06
	.zero		1


	//   ....[7]....
        /*2cb8*/ 	.word	0x0000e000
        /*2cbc*/ 	.word	0x000000ff
        /*2cc0*/ 	.word	0x00000000
        /*2cc4*/ 	.short	0x010a
        /*2cc6*/ 	.byte	0x08
	.zero		1


	//   ....[8]....
        /*2cc8*/ 	.word	0x00016e00
        /*2ccc*/ 	.word	0x000000ff
        /*2cd0*/ 	.word	0x00000000
        /*2cd4*/ 	.short	0x010a
        /*2cd6*/ 	.byte	0x08
	.zero		1


	//   ....[9]....
        /*2cd8*/ 	.word	0x00016ee0
        /*2cdc*/ 	.word	0x000000ff
        /*2ce0*/ 	.word	0x0000c000
        /*2ce4*/ 	.short	0x0108
        /*2ce6*/ 	.byte	0x06
	.zero		1


	//   ....[10]....
        /*2ce8*/ 	.word	0x00016f20
        /*2cec*/ 	.word	0x000000ff
        /*2cf0*/ 	.word	0x0000c008
        /*2cf4*/ 	.short	0x0108
        /*2cf6*/ 	.byte	0x06
	.zero		1


	//   ....[11]....
        /*2cf8*/ 	.word	0x0001b7f0
        /*2cfc*/ 	.word	0x00000009
        /*2d00*/ 	.word	0x00000000
        /*2d04*/ 	.short	0x010a
        /*2d06*/ 	.byte	0xff
	.zero		1


	//   ....[12]....
        /*2d08*/ 	.word	0x0001b850
        /*2d0c*/ 	.word	0x00000009
        /*2d10*/ 	.word	0x00000000
        /*2d14*/ 	.short	0x010a
        /*2d16*/ 	.byte	0xff
	.zero		1


	//   ....[13]....
        /*2d18*/ 	.word	0x0001b8a0
        /*2d1c*/ 	.word	0x000000ff
        /*2d20*/ 	.word	0x00000000
        /*2d24*/ 	.short	0x010a
        /*2d26*/ 	.byte	0x08
	.zero		1


	//   ....[14]....
        /*2d28*/ 	.word	0x0001b8d0
        /*2d2c*/ 	.word	0x000000ff
        /*2d30*/ 	.word	0x00000000
        /*2d34*/ 	.short	0x010a
        /*2d36*/ 	.byte	0x08
	.zero		1


	//----- nvinfo : EIATTR_NUM_MBARRIERS
	.align		4
.L_60:
        /*2d38*/ 	.byte	0x03, 0x38
        /*2d3a*/ 	.short	0x0002


	//----- nvinfo : EIATTR_EXIT_INSTR_OFFSETS
	.align		4
        /*2d3c*/ 	.byte	0x04, 0x1c
        /*2d3e*/ 	.short	(.L_62 - .L_61)


	//   ....[0]....
.L_61:
        /*2d40*/ 	.word	0x0001b7d0


	//----- nvinfo : EIATTR_REQNTID
	.align		4
.L_62:
        /*2d44*/ 	.byte	0x04, 0x10
        /*2d46*/ 	.short	(.L_64 - .L_63)
.L_63:
        /*2d48*/ 	.word	0x00000080
        /*2d4c*/ 	.word	0x00000001
        /*2d50*/ 	.word	0x00000001


	//----- nvinfo : EIATTR_CRS_STACK_SIZE
	.align		4
.L_64:
        /*2d54*/ 	.byte	0x04, 0x1e
        /*2d56*/ 	.short	(.L_66 - .L_65)
.L_65:
        /*2d58*/ 	.word	0x00000000


	//----- nvinfo : EIATTR_CBANK_PARAM_SIZE
	.align		4
.L_66:
        /*2d5c*/ 	.byte	0x03, 0x19
        /*2d5e*/ 	.short	0x0050


	//----- nvinfo : EIATTR_PARAM_CBANK
	.align		4
        /*2d60*/ 	.byte	0x04, 0x0a
        /*2d62*/ 	.short	(.L_68 - .L_67)
	.align		4
.L_67:
        /*2d64*/ 	.word	index@(.nv.constant0.matmul_kernel)
        /*2d68*/ 	.short	0x0380
        /*2d6a*/ 	.short	0x0050


	//----- nvinfo : EIATTR_SW_WAR
	.align		4
.L_68:
        /*2d6c*/ 	.byte	0x04, 0x36
        /*2d6e*/ 	.short	(.L_70 - .L_69)
.L_69:
        /*2d70*/ 	.word	0x00000008
.L_70:


//--------------------- .nv.compat                --------------------------
	.section	.nv.compat,"",@"SHT_CUDA_COMPAT_INFO"
	.align	4
        /*0000*/ 	.byte	0x02, 0x02, 0x02, 0x00, 0x02, 0x05, 0x05, 0x00, 0x02, 0x03, 0x00, 0x00, 0x02, 0x06, 0x01, 0x00


//--------------------- .nv.callgraph             --------------------------
	.section	.nv.callgraph,"",@"SHT_CUDA_CALLGRAPH"
	.align	4
	.sectionentsize	8
	.align		4
        /*0000*/ 	.word	0x00000000
	.align		4
        /*0004*/ 	.word	0xffffffff
	.align		4
        /*0008*/ 	.word	0x00000000
	.align		4
        /*000c*/ 	.word	0xfffffffe
	.align		4
        /*0010*/ 	.word	0x00000000
	.align		4
        /*0014*/ 	.word	0xfffffffd
	.align		4
        /*0018*/ 	.word	0x00000000
	.align		4
        /*001c*/ 	.word	0xfffffffc


//--------------------- .text.matmul_kernel       --------------------------
	.section	.text.matmul_kernel,"ax",@progbits
	.align	128
        .global         matmul_kernel
        .type           matmul_kernel,@function
        .size           matmul_kernel,(.L_x_28 - matmul_kernel)
        .other          matmul_kernel,@"STO_CUDA_ENTRY STV_DEFAULT"
matmul_kernel:
.text.matmul_kernel:
[----:B------:R-:W0:Y:S01]  /*0000*/  LDC R1, c[0x0][0x37c] ;  /* 0x0000df00ff017b82 */ /* 0x000e220000000800 */
[----:B------:R-:W1:Y:S01]  /*0010*/  S2R R2, SR_TID.X ;  /* 0x0000000000027919 */ /* 0x000e620000002100 */
[----:B0-----:R-:W-:Y:S01]  /*0020*/  VIADD R1, R1, 0xfffff978 ;  /* 0xfffff97801017836 */ /* 0x001fe20000000000 */
[----:B-1----:R-:W-:-:S13]  /*0030*/  ISETP.GE.U32.AND P0, PT, R2, 0x20, PT ;  /* 0x000000200200780c */ /* 0x002fda0003f06070 */
[----:B------:R-:W-:Y:S02]  /*0040*/  VOTEU.ANY UP0, P0 ;  /* 0x0000000000ff7886 */ /* 0x000fe40000000100 */
[----:B------:R-:W-:Y:S05]  /*0050*/  BRA.U UP0, `(.L_x_0) ;  /* 0x0000000500887547 */ /* 0x000fea000b800000 */
[----:B------:R-:W0:Y:S01]  /*0060*/  S2R R13, SR_CgaCtaId ;  /* 0x00000000000d7919 */ /* 0x000e220000008800 */
[----:B------:R-:W-:Y:S01]  /*0070*/  NOP ;  /* 0x0000000000007918 */ /* 0x000fe20000000000 */
[----:B------:R-:W-:-:S04]  /*0080*/  MOV R0, 0x40 ;  /* 0x0000004000007802 */ /* 0x000fc80000000f00 */
[----:B0-----:R-:W-:Y:S02]  /*0090*/  LEA R3, R13, R0, 0x18 ;  /* 0x000000000d037211 */ /* 0x001fe400078ec0ff */
[----:B------:R-:W-:-:S04]  /*00a0*/  MOV R0, 0x400 ;  /* 0x0000040000007802 */ /* 0x000fc80000000f00 */
[----:B------:R-:W0:Y:S01]  /*00b0*/  LDS.U8 R3, [R3] ;  /* 0x0000000003037984 */ /* 0x000e220000000000 */
[----:B------:R-:W-:Y:S02]  /*00c0*/  LEA R0, R13, R0, 0x18 ;  /* 0x000000000d007211 */ /* 0x000fe400078ec0ff */
[----:B0-----:R-:W-:-:S13]  /*00d0*/  ISETP.NE.AND P0, PT, R3, RZ, PT ;  /* 0x000000ff0300720c */ /* 0x001fda0003f05270 */
[----:B------:R-:W-:Y:S05]  /*00e0*/  @P0 BRA `(.L_x_1) ;  /* 0x00000004004c0947 */ /* 0x000fea0003800000 */
[----:B------:R-:W-:-:S04]  /*00f0*/  LOP3.LUT R3, R13, 0x1, RZ, 0xc0, !PT ;  /* 0x000000010d037812 */ /* 0x000fc800078ec0ff */
[----:B------:R-:W-:Y:S02]  /*0100*/  ISETP.NE.U32.AND P0, PT, R3, 0x1, PT ;  /* 0x000000010300780c */ /* 0x000fe40003f05070 */
[----:B------:R-:W-:-:S11]  /*0110*/  LOP3.LUT R3, R13, 0x1, RZ, 0x3c, !PT ;  /* 0x000000010d037812 */ /* 0x000fd600078e3cff */
[----:B------:R-:W-:Y:S05]  /*0120*/  @!P0 BRA `(.L_x_2) ;  /* 0x0000000000c08947 */ /* 0x000fea0003800000 */
[----:B------:R-:W-:Y:S01]  /*0130*/  ELECT P1, URZ, PT ;  /* 0x0000000000ff782f */ /* 0x000fe20003820000 */
[----:B------:R-:W-:-:S12]  /*0140*/  BSSY B0, `(.L_x_2) ;  /* 0x000002e000007945 */ /* 0x000fd80003800000 */
[----:B------:R-:W-:Y:S05]  /*0150*/  @!P1 BRA `(.L_x_3) ;  /* 0x0000000000b09947 */ /* 0x000fea0003800000 */
[----:B------:R-:W-:-:S05]  /*0160*/  UMOV UR4, 0x4 ;  /* 0x0000000400047882 */ /* 0x000fca0000000000 */
[----:B------:R-:W-:Y:S04]  /*0170*/  DEPBAR.LE SB0, 0x36 ;  /* 0x00008d800000791a */ /* 0x000fe80000000000 */
[----:B------:R-:W0:Y:S02]  /*0180*/  UTCATOMSWS.2CTA.FIND_AND_SET.ALIGN UP1, UR4, UR4 ;  /* 0x00000004000475e3 */ /* 0x000e240008220800 */
[----:B0-----:R-:W-:Y:S01]  /*0190*/  PLOP3.LUT P1, PT, PT, PT, UP1, 0x80, 0x8 ;  /* 0x000000000008781c */ /* 0x001fe20003f2f018 */
[----:B------:R-:W-:-:S03]  /*01a0*/  IMAD.U32 R6, RZ, RZ, UR4 ;  /* 0x00000004ff067e24 */ /* 0x000fc6000f8e00ff */
[----:B------:R-:W-:-:S04]  /*01b0*/  SEL R4, RZ, 0xffffffff, !P1 ;  /* 0xffffffffff047807 */ /* 0x000fc80004800000 */
[----:B------:R-:W-:-:S13]  /*01c0*/  ISETP.NE.AND P1, PT, R4, RZ, PT ;  /* 0x000000ff0400720c */ /* 0x000fda0003f25270 */
[----:B------:R-:W-:Y:S05]  /*01d0*/  @P1 BRA `(.L_x_4) ;  /* 0x0000000000241947 */ /* 0x000fea0003800000 */
.L_x_5:
[----:B------:R-:W-:Y:S05]  /*01e0*/  NANOSLEEP 0x64 ;  /* 0x000000640000795d */ /* 0x000fea0003800000 */
[----:B------:R-:W-:-:S05]  /*01f0*/  UMOV UR4, 0x4 ;  /* 0x0000000400047882 */ /* 0x000fca0000000000 */
[----:B------:R-:W-:Y:S04]  /*0200*/  DEPBAR.LE SB0, 0x36 ;  /* 0x00008d800000791a */ /* 0x000fe80000000000 */
[----:B------:R-:W0:Y:S02]  /*0210*/  UTCATOMSWS.2CTA.FIND_AND_SET.ALIGN UP1, UR4, UR4 ;  /* 0x00000004000475e3 */ /* 0x000e240008220800 */
[----:B0-----:R-:W-:Y:S01]  /*0220*/  PLOP3.LUT P1, PT, PT, PT, UP1, 0x80, 0x8 ;  /* 0x000000000008781c */ /* 0x001fe20003f2f018 */
[----:B------:R-:W-:-:S03]  /*0230*/  IMAD.U32 R6, RZ, RZ, UR4 ;  /* 0x00000004ff067e24 */ /* 0x000fc6000f8e00ff */
[----:B------:R-:W-:-:S04]  /*0240*/  SEL R4, RZ, 0xffffffff, !P1 ;  /* 0xffffffffff047807 */ /* 0x000fc80004800000 */
[----:B------:R-:W-:-:S13]  /*0250*/  ISETP.NE.AND P1, PT, R4, RZ, PT ;  /* 0x000000ff0400720c */ /* 0x000fda0003f25270 */
[----:B------:R-:W-:Y:S05]  /*0260*/  @!P1 BRA `(.L_x_5) ;  /* 0xfffffffc00dc9947 */ /* 0x000fea000383ffff */
.L_x_4:
[----:B------:R-:W-:Y:S01]  /*0270*/  MOV R4, 0x60 ;  /* 0x0000006000047802 */ /* 0x000fe20000000f00 */
[----:B------:R-:W-:Y:S01]  /*0280*/  IMAD.MOV.U32 R12, RZ, RZ, 0x4 ;  /* 0x00000004ff0c7424 */ /* 0x000fe200078e00ff */
[----:B------:R-:W-:Y:S01]  /*0290*/  MOV R5, 0x58 ;  /* 0x0000005800057802 */ /* 0x000fe20000000f00 */
[----:B------:R-:W-:Y:S01]  /*02a0*/  IMAD.MOV.U32 R11, RZ, RZ, 0xf ;  /* 0x0000000fff0b7424 */ /* 0x000fe200078e00ff */
[C---:B------:R-:W-:Y:S02]  /*02b0*/  LEA R7, R13.reuse, R4, 0x18 ;  /* 0x000000040d077211 */ /* 0x040fe400078ec0ff */
[----:B------:R-:W-:-:S03]  /*02c0*/  LEA R9, R13, R5, 0x18 ;  /* 0x000000050d097211 */ /* 0x000fc600078ec0ff */
[----:B------:R-:W0:Y:S02]  /*02d0*/  LDS R4, [R7] ;  /* 0x0000000007047984 */ /* 0x000e240000000800 */
[----:B0-----:R-:W-:-:S04]  /*02e0*/  IMAD.U32 R4, R4, -0x80000000, RZ ;  /* 0x8000000004047824 */ /* 0x001fc800078e00ff */
[----:B------:R-:W0:Y:S02]  /*02f0*/  SYNCS.PHASECHK.TRANS64.TRYWAIT P1, [R9+URZ], R4 ;  /* 0x00000004090075a7 */ /* 0x000e2400080211ff */
[----:B0-----:R-:W-:Y:S05]  /*0300*/  @P1 BRA `(.L_x_6) ;  /* 0x0000000000081947 */ /* 0x001fea0003800000 */
[----:B------:R-:W0:Y:S02]  /*0310*/  SYNCS.PHASECHK.TRANS64.TRYWAIT P1, [R9+URZ], R4 ;  /* 0x00000004090075a7 */ /* 0x000e2400080211ff */
[----:B0-----:R-:W-:Y:S05]  /*0320*/  @!P1 BRA `(.L_x_7) ;  /* 0x000001b4002c9947 */ /* 0x001fea0003800000 */
.L_x_6:
[C---:B0-----:R-:W-:Y:S01]  /*0330*/  PRMT R9, R3.reuse, 0x654, R9 ;  /* 0x0000065403097816 */ /* 0x041fe20000000009 */
[C---:B------:R-:W-:Y:S01]  /*0340*/  IMAD.SHL.U32 R5, R6.reuse, 0x20, RZ ;  /* 0x0000002006057824 */ /* 0x040fe200078e00ff */
[----:B------:R-:W-:Y:S01]  /*0350*/  PRMT R8, R3, 0x654, R0 ;  /* 0x0000065403087816 */ /* 0x000fe20000000000 */
[----:B------:R-:W-:Y:S01]  /*0360*/  IMAD.MOV.U32 R14, RZ, RZ, 0x1 ;  /* 0x00000001ff0e7424 */ /* 0x000fe200078e00ff */
[----:B------:R0:W-:Y:S01]  /*0370*/  SYNCS.ARRIVE.TRANS64.RED RZ, [R9+URZ], R12 ;  /* 0x0000000c09ff79a7 */ /* 0x0001e200080004ff */
[----:B------:R-:W-:Y:S01]  /*0380*/  VIADD R10, R6, 0x10 ;  /* 0x00000010060a7836 */ /* 0x000fe20000000000 */
[----:B------:R0:W-:Y:S01]  /*0390*/  STS [R0], R5 ;  /* 0x0000000500007388 */ /* 0x0001e20000000800 */
[----:B------:R-:W-:-:S03]  /*03a0*/  SHF.L.U32 R4, R11, R6, RZ ;  /* 0x000000060b047219 */ /* 0x000fc600000006ff */
[----:B------:R-:W-:Y:S01]  /*03b0*/  SHF.L.U32 R11, R14, R10, RZ ;  /* 0x0000000a0e0b7219 */ /* 0x000fe200000006ff */
[----:B------:R0:W-:Y:S01]  /*03c0*/  STAS [R8.64], R6 ;  /* 0x0000000608007dbd */ /* 0x0001e2000c0008ff */
[----:B------:R-:W-:Y:S02]  /*03d0*/  MOV R10, 0x50 ;  /* 0x00000050000a7802 */ /* 0x000fe40000000f00 */
[----:B------:R-:W-:Y:S02]  /*03e0*/  LOP3.LUT R4, R11, R4, RZ, 0xfc, !PT ;  /* 0x000000040b047212 */ /* 0x000fe400078efcff */
[----:B------:R-:W-:-:S05]  /*03f0*/  LEA R11, R13, R10, 0x18 ;  /* 0x0000000a0d0b7211 */ /* 0x000fca00078ec0ff */
[----:B------:R0:W-:Y:S04]  /*0400*/  ATOMS.OR RZ, [R11], R4 ;  /* 0x000000040bff738c */ /* 0x0001e80003000000 */
[----:B------:R0:W-:Y:S02]  /*0410*/  ATOMS.XOR RZ, [R7], R14 ;  /* 0x0000000e07ff738c */ /* 0x0001e40003800000 */
.L_x_3:
[----:B------:R-:W-:Y:S05]  /*0420*/  BSYNC B0 ;  /* 0x0000000000007941 */ /* 0x000fea0003800000 */
.L_x_2:
[----:B------:R-:W-:Y:S05]  /*0430*/  @P0 BRA `(.L_x_8) ;  /* 0x0000000000880947 */ /* 0x000fea0003800000 */
[----:B------:R-:W-:Y:S05]  /*0440*/  WARPSYNC.ALL ;  /* 0x0000000000007948 */ /* 0x000fea0003800000 */
[----:B------:R-:W-:Y:S01]  /*0450*/  NOP ;  /* 0x0000000000007918 */ /* 0x000fe20000000000 */
[----:B------:R-:W-:-:S13]  /*0460*/  ELECT P0, URZ, PT ;  /* 0x0000000000ff782f */ /* 0x000fda0003800000 */
[----:B------:R-:W-:Y:S05]  /*0470*/  @!P0 BRA `(.L_x_8) ;  /* 0x0000000000788947 */ /* 0x000fea0003800000 */
[----:B0-----:R-:W-:Y:S02]  /*0480*/  MOV R4, 0x60 ;  /* 0x0000006000047802 */ /* 0x001fe40000000f00 */
[----:B------:R-:W-:Y:S02]  /*0490*/  MOV R6, 0x58 ;  /* 0x0000005800067802 */ /* 0x000fe40000000f00 */
        /* <DEDUP_REMOVED lines=8> */
.L_x_9:
[----:B------:R-:W1:Y:S01]  /*0520*/  LDS R4, [R0] ;  /* 0x0000000000047984 */ /* 0x000e620000000800 */
[----:B------:R-:W-:Y:S01]  /*0530*/  IMAD.MOV.U32 R7, RZ, RZ, 0xf ;  /* 0x0000000fff077424 */ /* 0x000fe200078e00ff */
[----:B------:R-:W-:Y:S01]  /*0540*/  PRMT R3, R3, 0x654, R9 ;  /* 0x0000065403037816 */ /* 0x000fe20000000009 */
[----:B------:R-:W-:Y:S02]  /*0550*/  IMAD.MOV.U32 R11, RZ, RZ, 0x1 ;  /* 0x00000001ff0b7424 */ /* 0x000fe400078e00ff */
[C---:B01----:R-:W-:Y:S02]  /*0560*/  IMAD.SHL.U32 R5, R4.reuse, 0x20, RZ ;  /* 0x0000002004057824 */ /* 0x043fe400078e00ff */
[----:B------:R-:W-:Y:S01]  /*0570*/  VIADD R6, R4, 0x10 ;  /* 0x0000001004067836 */ /* 0x000fe20000000000 */
[----:B------:R-:W-:Y:S02]  /*0580*/  SHF.L.U32 R4, R7, R4, RZ ;  /* 0x0000000407047219 */ /* 0x000fe400000006ff */
[----:B------:R1:W-:Y:S02]  /*0590*/  STS [R0], R5 ;  /* 0x0000000500007388 */ /* 0x0003e40000000800 */
[----:B------:R-:W-:-:S02]  /*05a0*/  SHF.L.U32 R7, R11, R6, RZ ;  /* 0x000000060b077219 */ /* 0x000fc400000006ff */
[----:B------:R-:W-:Y:S02]  /*05b0*/  MOV R6, 0x50 ;  /* 0x0000005000067802 */ /* 0x000fe40000000f00 */
[----:B------:R-:W-:Y:S02]  /*05c0*/  LOP3.LUT R4, R7, R4, RZ, 0xfc, !PT ;  /* 0x0000000407047212 */ /* 0x000fe400078efcff */
[----:B------:R-:W-:-:S05]  /*05d0*/  LEA R13, R13, R6, 0x18 ;  /* 0x000000060d0d7211 */ /* 0x000fca00078ec0ff */
[----:B------:R1:W-:Y:S01]  /*05e0*/  ATOMS.OR RZ, [R13], R4 ;  /* 0x000000040dff738c */ /* 0x0003e20003000000 */
[----:B------:R1:W-:Y:S03]  /*05f0*/  SYNCS.ARRIVE.TRANS64.RED.A1T0 RZ, [R3+URZ], RZ ;  /* 0x000000ff03ff79a7 */ /* 0x0003e600081004ff */
[----:B------:R1:W-:Y:S01]  /*0600*/  ATOMS.XOR RZ, [R8], R11 ;  /* 0x0000000b08ff738c */ /* 0x0003e20003800000 */
[----:B------:R-:W-:Y:S05]  /*0610*/  BRA `(.L_x_8) ;  /* 0x0000000000107947 */ /* 0x000fea0003800000 */
.L_x_1:
[----:B------:R-:W-:Y:S01]  /*0620*/  IMAD.MOV.U32 R3, RZ, RZ, -0x1 ;  /* 0xffffffffff037424 */ /* 0x000fe200078e00ff */
[----:B------:R-:W-:-:S04]  /*0630*/  MOV R4, 0x660 ;  /* 0x0000066000047802 */ /* 0x000fc80000000f00 */
[----:B------:R0:W-:Y:S03]  /*0640*/  STS [R0], R3 ;  /* 0x0000000300007388 */ /* 0x0001e60000000800 */
[----:B0-----:R-:W-:Y:S05]  /*0650*/  CALL.REL.NOINC `($__internal_1_$__cuda_sm10x_tcgen05_guardrail_trap_phase_invalid_during_alloc) ;  /* 0x000001b000b47944 */ /* 0x001fea0003c00000 */
.L_x_8:
[----:B------:R-:W-:Y:S05]  /*0660*/  WARPSYNC.ALL ;  /* 0x0000000000007948 */ /* 0x000fea0003800000 */
[----:B------:R-:W-:Y:S01]  /*0670*/  NOP ;  /* 0x0000000000007918 */ /* 0x000fe20000000000 */
.L_x_0:
[----:B------:R-:W2:Y:S08]  /*0680*/  LDC.64 R34, c[0x0][0x398] ;  /* 0x0000e600ff227b82 */ /* 0x000eb00000000a00 */
[----:B------:R-:W3:Y:S02]  /*0690*/  S2UR UR5, SR_CgaSize ;  /* 0x00000000000579c3 */ /* 0x000ee40000008a00 */
[----:B---3--:R-:W-:-:S12]  /*06a0*/  UIMAD UR5, UR5, -0xa0, URZ ;  /* 0xffffff60050578a4 */ /* 0x008fd8000f8e02ff */
[----:B------:R-:W3:Y:S01]  /*06b0*/  LDCU UR5, c[0x0][UR5+0x2b0] ;  /* 0x00005600050577ac */ /* 0x000ee20008000800 */
[----:B------:R-:W4:Y:S01]  /*06c0*/  S2R R142, SR_CgaCtaId ;  /* 0x00000000008e7919 */ /* 0x000f220000008800 */
[----:B------:R-:W-:Y:S01]  /*06d0*/  LOP3.LUT R16, R2, 0x7f, RZ, 0xc0, !PT ;  /* 0x0000007f02107812 */ /* 0x000fe200078ec0ff */
[----:B------:R-:W0:Y:S03]  /*06e0*/  LDCU UR12, c[0x0][0x3a4] ;  /* 0x00007480ff0c77ac */ /* 0x000e260008000800 */
[----:B------:R-:W-:Y:S01]  /*06f0*/  ISETP.NE.U32.AND P3, PT, R16, RZ, PT ;  /* 0x000000ff1000720c */ /* 0x000fe20003f65070 */
[----:B------:R-:W5:Y:S01]  /*0700*/  S2UR UR4, SR_CTAID.X ;  /* 0x00000000000479c3 */ /* 0x000f620000002500 */
[----:B------:R-:W1:Y:S01]  /*0710*/  LDCU.64 UR14, c[0x0][0x358] ;  /* 0x00006b00ff0e77ac */ /* 0x000e620008000a00 */
[----:B------:R-:W0:Y:S06]  /*0720*/  LDCU.128 UR20, c[0x0][0x380] ;  /* 0x00007000ff1477ac */ /* 0x000e2c0008000c00 */
[----:B------:R-:W0:Y:S02]  /*0730*/  LDC R92, c[0x0][0x3a0] ;  /* 0x0000e800ff5c7b82 */ /* 0x000e240000000800 */
[----:B012---:R-:W-:Y:S01]  /*0740*/  VIADD R0, R35, 0x7f ;  /* 0x0000007f23007836 */ /* 0x007fe20000000000 */
[----:B------:R-:W-:-:S05]  /*0750*/  IABS R30, R35 ;  /* 0x00000023001e7213 */ /* 0x000fca0000000000 */
[----:B------:R-:W0:Y:S01]  /*0760*/  LDC.64 R38, c[0x0][0x3a8] ;  /* 0x0000ea00ff267b82 */ /* 0x000e220000000a00 */
[----:B------:R-:W-:-:S04]  /*0770*/  SHF.R.S32.HI R3, RZ, 0x1f, R0 ;  /* 0x0000001fff037819 */ /* 0x000fc80000011400 */
[----:B------:R-:W-:Y:S01]  /*0780*/  LEA.HI R3, R3, R0, RZ, 0x7 ;  /* 0x0000000003037211 */ /* 0x000fe200078f38ff */
[----:B----4-:R-:W-:-:S03]  /*0790*/  IMAD.SHL.U32 R31, R142, 0x40, RZ ;  /* 0x000000408e1f7824 */ /* 0x010fc600078e00ff */
[----:B------:R-:W-:-:S05]  /*07a0*/  SHF.R.S32.HI R3, RZ, 0x7, R3 ;  /* 0x00000007ff037819 */ /* 0x000fca0000011403 */
[----:B------:R-:W-:Y:S01]  /*07b0*/  IMAD.SHL.U32 R6, R3, 0x8, RZ ;  /* 0x0000000803067824 */ /* 0x000fe200078e00ff */
[----:B-----5:R-:W-:Y:S01]  /*07c0*/  I2FP.F32.U32 R3, UR4 ;  /* 0x0000000400037c45 */ /* 0x020fe20008201000 */
[----:B------:R-:W1:Y:S03]  /*07d0*/  S2UR UR4, SR_CgaCtaId ;  /* 0x00000000000479c3 */ /* 0x000e660000008800 */
[----:B------:R-:W-:Y:S01]  /*07e0*/  IABS R9, R6 ;  /* 0x0000000600097213 */ /* 0x000fe20000000000 */
[----:B---3--:R-:W-:Y:S01]  /*07f0*/  FMUL R3, R3, UR5 ;  /* 0x0000000503037c20 */ /* 0x008fe20008400000 */
[----:B------:R-:W-:Y:S02]  /*0800*/  UMOV UR5, 0x1 ;  /* 0x0000000100057882 */ /* 0x000fe40000000000 */
[----:B------:R-:W2:Y:S08]  /*0810*/  I2F.RP R0, R9 ;  /* 0x0000000900007306 */ /* 0x000eb00000209400 */
[----:B------:R-:W-:Y:S08]  /*0820*/  F2I.U32.TRUNC.NTZ R7, R3 ;  /* 0x0000000300077305 */ /* 0x000ff0000020f000 */
[----:B--2---:R-:W2:Y:S02]  /*0830*/  MUFU.RCP R0, R0 ;  /* 0x0000000000007308 */ /* 0x004ea40000001000 */
[----:B--2---:R-:W-:Y:S01]  /*0840*/  VIADD R4, R0, 0xffffffe ;  /* 0x0ffffffe00047836 */ /* 0x004fe20000000000 */
[----:B------:R-:W-:-:S05]  /*0850*/  IABS R0, R7 ;  /* 0x0000000700007213 */ /* 0x000fca0000000000 */
[----:B------:R2:W3:Y:S02]  /*0860*/  F2I.FTZ.U32.TRUNC.NTZ R5, R4 ;  /* 0x0000000400057305 */ /* 0x0004e4000021f000 */
[----:B--2---:R-:W-:Y:S02]  /*0870*/  IMAD.MOV.U32 R4, RZ, RZ, RZ ;  /* 0x000000ffff047224 */ /* 0x004fe400078e00ff */
[----:B---3--:R-:W-:-:S04]  /*0880*/  IMAD.MOV R8, RZ, RZ, -R5 ;  /* 0x000000ffff087224 */ /* 0x008fc800078e0a05 */
[----:B------:R-:W-:Y:S01]  /*0890*/  IMAD R11, R8, R9, RZ ;  /* 0x00000009080b7224 */ /* 0x000fe200078e02ff */
[----:B------:R-:W-:-:S03]  /*08a0*/  IABS R8, R6 ;  /* 0x0000000600087213 */ /* 0x000fc60000000000 */
[----:B------:R-:W-:-:S04]  /*08b0*/  IMAD.HI.U32 R5, R5, R11, R4 ;  /* 0x0000000b05057227 */ /* 0x000fc800078e0004 */
[----:B------:R-:W-:Y:S02]  /*08c0*/  IMAD.MOV R4, RZ, RZ, -R8 ;  /* 0x000000ffff047224 */ /* 0x000fe400078e0a08 */
[----:B------:R-:W-:-:S04]  /*08d0*/  IMAD.HI.U32 R5, R5, R0, RZ ;  /* 0x0000000005057227 */ /* 0x000fc800078e00ff */
[----:B------:R-:W-:Y:S01]  /*08e0*/  IMAD R0, R5, R4, R0 ;  /* 0x0000000405007224 */ /* 0x000fe200078e0200 */
[----:B------:R-:W-:Y:S04]  /*08f0*/  BAR.SYNC.DEFER_BLOCKING 0x0 ;  /* 0x0000000000007b1d */ /* 0x000fe80000010000 */
[----:B------:R-:W-:-:S13]  /*0900*/  ISETP.GT.U32.AND P1, PT, R9, R0, PT ;  /* 0x000000000900720c */ /* 0x000fda0003f24070 */
[----:B------:R-:W-:Y:S02]  /*0910*/  @!P1 IMAD.IADD R0, R0, 0x1, -R9 ;  /* 0x0000000100009824 */ /* 0x000fe400078e0a09 */
[----:B------:R-:W-:Y:S01]  /*0920*/  @!P1 VIADD R5, R5, 0x1 ;  /* 0x0000000105059836 */ /* 0x000fe20000000000 */
[----:B------:R-:W-:Y:S02]  /*0930*/  ISETP.NE.AND P1, PT, R6, RZ, PT ;  /* 0x000000ff0600720c */ /* 0x000fe40003f25270 */
[----:B------:R-:W-:Y:S02]  /*0940*/  ISETP.GE.U32.AND P0, PT, R0, R9, PT ;  /* 0x000000090000720c */ /* 0x000fe40003f06070 */
[----:B------:R-:W-:-:S04]  /*0950*/  LOP3.LUT R0, R7, R6, RZ, 0x3c, !PT ;  /* 0x0000000607007212 */ /* 0x000fc800078e3cff */
[----:B------:R-:W-:Y:S01]  /*0960*/  ISETP.GE.AND P2, PT, R0, RZ, PT ;  /* 0x000000ff0000720c */ /* 0x000fe20003f46270 */
[----:B------:R-:W-:-:S05]  /*0970*/  VIADD R0, R34, 0xff ;  /* 0x000000ff22007836 */ /* 0x000fca0000000000 */
[----:B------:R-:W-:Y:S01]  /*0980*/  SHF.R.S32.HI R3, RZ, 0x1f, R0 ;  /* 0x0000001fff037819 */ /* 0x000fe20000011400 */
[----:B------:R-:W-:-:S03]  /*0990*/  @P0 VIADD R5, R5, 0x1 ;  /* 0x0000000105050836 */ /* 0x000fc60000000000 */
[----:B------:R-:W-:Y:S01]  /*09a0*/  LEA.HI R3, R3, R0, RZ, 0x8 ;  /* 0x0000000003037211 */ /* 0x000fe200078f40ff */
[----:B------:R-:W-:-:S04]  /*09b0*/  IMAD.MOV.U32 R4, RZ, RZ, R5 ;  /* 0x000000ffff047224 */ /* 0x000fc800078e0005 */
[----:B------:R-:W-:Y:S01]  /*09c0*/  @!P2 IMAD.MOV R4, RZ, RZ, -R4 ;  /* 0x000000ffff04a224 */ /* 0x000fe200078e0a04 */
[----:B------:R-:W-:-:S05]  /*09d0*/  @!P1 LOP3.LUT R4, RZ, R6, RZ, 0x33, !PT ;  /* 0x00000006ff049212 */ /* 0x000fca00078e33ff */
[----:B------:R-:W-:Y:S02]  /*09e0*/  IMAD.SHL.U32 R10, R4, 0x8, RZ ;  /* 0x00000008040a7824 */ /* 0x000fe400078e00ff */
[----:B------:R-:W-:-:S03]  /*09f0*/  IMAD.MOV R4, RZ, RZ, -R4 ;  /* 0x000000ffff047224 */ /* 0x000fc600078e0a04 */
[----:B------:R-:W-:Y:S01]  /*0a00*/  LEA.HI.SX32 R3, R3, -R10, 0x18 ;  /* 0x8000000a03037211 */ /* 0x000fe200078fc2ff */
[----:B------:R-:W-:Y:S02]  /*0a10*/  IMAD R8, R6, R4, R7 ;  /* 0x0000000406087224 */ /* 0x000fe400078e0207 */
[----:B------:R-:W-:Y:S01]  /*0a20*/  IMAD.MOV.U32 R4, RZ, RZ, RZ ;  /* 0x000000ffff047224 */ /* 0x000fe200078e00ff */
[----:B------:R-:W-:Y:S02]  /*0a30*/  VIMNMX R13, PT, PT, R3, 0x8, PT ;  /* 0x00000008030d7848 */ /* 0x000fe40003fe0100 */
[----:B------:R-:W-:Y:S02]  /*0a40*/  IABS R6, R8 ;  /* 0x0000000800067213 */ /* 0x000fe40000000000 */
[-C--:B------:R-:W-:Y:S02]  /*0a50*/  IABS R9, R13.reuse ;  /* 0x0000000d00097213 */ /* 0x080fe40000000000 */
[----:B------:R-:W-:-:S02]  /*0a60*/  IABS R7, R13 ;  /* 0x0000000d00077213 */ /* 0x000fc40000000000 */
[----:B------:R-:W2:Y:S08]  /*0a70*/  I2F.RP R0, R9 ;  /* 0x0000000900007306 */ /* 0x000eb00000209400 */
[----:B--2---:R-:W2:Y:S02]  /*0a80*/  MUFU.RCP R0, R0 ;  /* 0x0000000000007308 */ /* 0x004ea40000001000 */
[----:B--2---:R-:W-:-:S02]  /*0a90*/  VIADD R5, R0, 0xffffffe ;  /* 0x0ffffffe00057836 */ /* 0x004fc40000000000 */
[----:B------:R-:W-:Y:S01]  /*0aa0*/  IMAD.MOV R0, RZ, RZ, -R7 ;  /* 0x000000ffff007224 */ /* 0x000fe200078e0a07 */
[----:B------:R-:W-:-:S03]  /*0ab0*/  MOV R7, 0x400 ;  /* 0x0000040000077802 */ /* 0x000fc60000000f00 */
[----:B------:R-:W2:Y:S01]  /*0ac0*/  F2I.FTZ.U32.TRUNC.NTZ R5, R5 ;  /* 0x0000000500057305 */ /* 0x000ea2000021f000 */
[----:B------:R-:W-:-:S13]  /*0ad0*/  R2UR UR6, R7 ;  /* 0x00000000070672ca */ /* 0x000fda00000e0000 */
[----:B-1----:R-:W-:Y:S01]  /*0ae0*/  ULEA UR6, UR4, UR6, 0x18 ;  /* 0x0000000604067291 */ /* 0x002fe2000f8ec0ff */
[----:B--2---:R-:W-:-:S04]  /*0af0*/  IMAD.MOV R12, RZ, RZ, -R5 ;  /* 0x000000ffff0c7224 */ /* 0x004fc800078e0a05 */
[----:B------:R-:W-:-:S04]  /*0b00*/  IMAD R3, R12, R9, RZ ;  /* 0x000000090c037224 */ /* 0x000fc800078e02ff */
[----:B------:R-:W-:Y:S01]  /*0b10*/  IMAD.HI.U32 R4, R5, R3, R4 ;  /* 0x0000000305047227 */ /* 0x000fe200078e0004 */
[----:B------:R-:W-:Y:S01]  /*0b20*/  IABS R5, R34 ;  /* 0x0000002200057213 */ /* 0x000fe20000000000 */
[----:B------:R-:W1:Y:S02]  /*0b30*/  LDS R12, [UR6] ;  /* 0x00000006ff0c7984 */ /* 0x000e640008000800 */
[----:B------:R-:W-:Y:S02]  /*0b40*/  IMAD.MOV.U32 R3, RZ, RZ, R6 ;  /* 0x000000ffff037224 */ /* 0x000fe400078e0006 */
[----:B------:R-:W2:Y:S02]  /*0b50*/  I2F.RP R6, R30 ;  /* 0x0000001e00067306 */ /* 0x000ea40000209400 */
[----:B------:R-:W-:-:S04]  /*0b60*/  IMAD.HI.U32 R4, R4, R3, RZ ;  /* 0x0000000304047227 */ /* 0x000fc800078e00ff */
[----:B------:R-:W-:Y:S02]  /*0b70*/  IMAD R0, R4, R0, R3 ;  /* 0x0000000004007224 */ /* 0x000fe400078e0203 */
[----:B------:R-:W-:Y:S01]  /*0b80*/  IMAD.MOV.U32 R3, RZ, RZ, R5 ;  /* 0x000000ffff037224 */ /* 0x000fe200078e0005 */
[----:B------:R-:W-:Y:S02]  /*0b90*/  BAR.SYNC.DEFER_BLOCKING 0x0 ;  /* 0x0000000000007b1d */ /* 0x000fe40000010000 */
[----:B------:R-:W-:-:S04]  /*0ba0*/  ISETP.GT.U32.AND P1, PT, R9, R0, PT ;  /* 0x000000000900720c */ /* 0x000fc80003f24070 */
[----:B------:R-:W3:Y:S08]  /*0bb0*/  I2F.RP R5, R3 ;  /* 0x0000000300057306 */ /* 0x000ef00000209400 */
[----:B--2---:R-:W2:Y:S01]  /*0bc0*/  MUFU.RCP R6, R6 ;  /* 0x0000000600067308 */ /* 0x004ea20000001000 */
[----:B------:R-:W-:Y:S02]  /*0bd0*/  @!P1 IMAD.IADD R0, R0, 0x1, -R9 ;  /* 0x0000000100009824 */ /* 0x000fe400078e0a09 */
[----:B------:R-:W-:Y:S01]  /*0be0*/  @!P1 VIADD R4, R4, 0x1 ;  /* 0x0000000104049836 */ /* 0x000fe20000000000 */
[----:B------:R-:W-:-:S02]  /*0bf0*/  ISETP.NE.AND P1, PT, R13, RZ, PT ;  /* 0x000000ff0d00720c */ /* 0x000fc40003f25270 */
[----:B------:R-:W-:Y:S02]  /*0c00*/  ISETP.GE.U32.AND P0, PT, R0, R9, PT ;  /* 0x000000090000720c */ /* 0x000fe40003f06070 */
[----:B------:R-:W-:Y:S01]  /*0c10*/  LOP3.LUT R0, R8, R13, RZ, 0x3c, !PT ;  /* 0x0000000d08007212 */ /* 0x000fe200078e3cff */
[----:B---3--:R-:W3:Y:S03]  /*0c20*/  MUFU.RCP R5, R5 ;  /* 0x0000000500057308 */ /* 0x008ee60000001000 */
[----:B------:R-:W-:Y:S02]  /*0c30*/  ISETP.GE.AND P2, PT, R0, RZ, PT ;  /* 0x000000ff0000720c */ /* 0x000fe40003f46270 */
[----:B-1----:R-:W-:Y:S01]  /*0c40*/  R2UR UR16, R12 ;  /* 0x000000000c1072ca */ /* 0x002fe200000e0000 */
[----:B--2---:R-:W-:-:S04]  /*0c50*/  VIADD R32, R6, 0xffffffe ;  /* 0x0ffffffe06207836 */ /* 0x004fc80000000000 */
[----:B------:R-:W-:Y:S01]  /*0c60*/  @P0 VIADD R4, R4, 0x1 ;  /* 0x0000000104040836 */ /* 0x000fe20000000000 */
[----:B------:R1:W2:Y:S03]  /*0c70*/  F2I.FTZ.U32.TRUNC.NTZ R33, R32 ;  /* 0x0000002000217305 */ /* 0x0002a6000021f000 */
[----:B------:R-:W-:Y:S02]  /*0c80*/  IMAD.MOV.U32 R6, RZ, RZ, R4 ;  /* 0x000000ffff067224 */ /* 0x000fe400078e0004 */
[----:B---3--:R-:W-:Y:S02]  /*0c90*/  VIADD R4, R5, 0xffffffe ;  /* 0x0ffffffe05047836 */ /* 0x008fe40000000000 */
[----:B------:R-:W-:Y:S01]  /*0ca0*/  @!P2 IMAD.MOV R6, RZ, RZ, -R6 ;  /* 0x000000ffff06a224 */ /* 0x000fe200078e0a06 */
[----:B------:R-:W-:Y:S01]  /*0cb0*/  @!P1 LOP3.LUT R6, RZ, R13, RZ, 0x33, !PT ;  /* 0x0000000dff069212 */ /* 0x000fe200078e33ff */
[----:B------:R3:W4:Y:S01]  /*0cc0*/  F2I.FTZ.U32.TRUNC.NTZ R5, R4 ;  /* 0x0000000400057305 */ /* 0x000722000021f000 */
[----:B-1----:R-:W-:Y:S01]  /*0cd0*/  IMAD.MOV.U32 R32, RZ, RZ, RZ ;  /* 0x000000ffff207224 */ /* 0x002fe200078e00ff */
[----:B------:R-:W-:-:S02]  /*0ce0*/  ISETP.NE.AND P1, PT, R34, RZ, PT ;  /* 0x000000ff2200720c */ /* 0x000fc40003f25270 */
[----:B------:R-:W-:Y:S02]  /*0cf0*/  IMAD.SHL.U32 R0, R6, 0x80, RZ ;  /* 0x0000008006007824 */ /* 0x000fe400078e00ff */
[----:B--2---:R-:W-:Y:S02]  /*0d00*/  IMAD.MOV R7, RZ, RZ, -R33 ;  /* 0x000000ffff077224 */ /* 0x004fe400078e0a21 */
[----:B------:R-:W-:Y:S01]  /*0d10*/  IMAD.MOV R6, RZ, RZ, -R6 ;  /* 0x000000ffff067224 */ /* 0x000fe200078e0a06 */
[----:B------:R-:W-:Y:S01]  /*0d20*/  LOP3.LUT R31, R0, 0x40, R31, 0xf8, !PT ;  /* 0x00000040001f7812 */ /* 0x000fe200078ef81f */
[----:B------:R-:W-:Y:S02]  /*0d30*/  IMAD R7, R7, R30, RZ ;  /* 0x0000001e07077224 */ /* 0x000fe400078e02ff */
[----:B---3--:R-:W-:Y:S01]  /*0d40*/  IMAD R4, R13, R6, R8 ;  /* 0x000000060d047224 */ /* 0x008fe200078e0208 */
[----:B------:R-:W-:Y:S01]  /*0d50*/  IABS R11, R31 ;  /* 0x0000001f000b7213 */ /* 0x000fe20000000000 */
[----:B------:R-:W-:Y:S01]  /*0d60*/  IMAD.HI.U32 R32, R33, R7, R32 ;  /* 0x0000000721207227 */ /* 0x000fe200078e0020 */
[----:B------:R-:W-:-:S02]  /*0d70*/  LOP3.LUT R127, R31, 0x5, RZ, 0xfc, !PT ;  /* 0x000000051f7f7812 */ /* 0x000fc400078efcff */
[----:B------:R-:W-:Y:S01]  /*0d80*/  SHF.R.U32.HI R6, RZ, 0x5, R2 ;  /* 0x00000005ff067819 */ /* 0x000fe20000011602 */
[----:B----4-:R-:W-:Y:S01]  /*0d90*/  IMAD.MOV R14, RZ, RZ, -R5 ;  /* 0x000000ffff0e7224 */ /* 0x010fe200078e0a05 */
[----:B------:R-:W-:Y:S01]  /*0da0*/  IABS R13, R127 ;  /* 0x0000007f000d7213 */ /* 0x000fe20000000000 */
[----:B------:R-:W-:Y:S01]  /*0db0*/  IMAD.HI.U32 R8, R32, R11, RZ ;  /* 0x0000000b20087227 */ /* 0x000fe200078e00ff */
[C---:B------:R-:W-:Y:S02]  /*0dc0*/  LOP3.LUT R122, R31.reuse, 0x4, RZ, 0xfc, !PT ;  /* 0x000000041f7a7812 */ /* 0x040fe400078efcff */
[----:B------:R-:W-:Y:S01]  /*0dd0*/  R2UR UR9, R6 ;  /* 0x00000000060972ca */ /* 0x000fe200000e0000 */
[----:B------:R-:W-:Y:S01]  /*0de0*/  IMAD.IADD R6, R10, 0x1, R4 ;  /* 0x000000010a067824 */ /* 0x000fe200078e0204 */
[----:B------:R-:W-:Y:S01]  /*0df0*/  IABS R37, R122 ;  /* 0x0000007a00257213 */ /* 0x000fe20000000000 */
[----:B------:R-:W-:Y:S01]  /*0e00*/  IMAD R9, R14, R3, RZ ;  /* 0x000000030e097224 */ /* 0x000fe200078e02ff */
[C---:B------:R-:W-:Y:S01]  /*0e10*/  LOP3.LUT R125, R31.reuse, 0x3, RZ, 0xfc, !PT ;  /* 0x000000031f7d7812 */ /* 0x040fe200078efcff */
[----:B------:R-:W-:Y:S01]  /*0e20*/  IMAD.MOV R8, RZ, RZ, -R8 ;  /* 0x000000ffff087224 */ /* 0x000fe200078e0a08 */
[C---:B------:R-:W-:Y:S01]  /*0e30*/  LOP3.LUT R132, R31.reuse, 0x9, RZ, 0xfc, !PT ;  /* 0x000000091f847812 */ /* 0x040fe200078efcff */
[----:B------:R-:W-:Y:S01]  /*0e40*/  IMAD.MOV.U32 R4, RZ, RZ, RZ ;  /* 0x000000ffff047224 */ /* 0x000fe200078e00ff */
[C---:B------:R-:W-:Y:S01]  /*0e50*/  LOP3.LUT R130, R31.reuse, 0x8, RZ, 0xfc, !PT ;  /* 0x000000081f827812 */ /* 0x040fe200078efcff */
[----:B------:R-:W-:Y:S01]  /*0e60*/  IMAD.HI.U32 R10, R32, R13, RZ ;  /* 0x0000000d200a7227 */ /* 0x000fe200078e00ff */
[----:B------:R-:W-:-:S02]  /*0e70*/  LOP3.LUT R134, R31, 0xd, RZ, 0xfc, !PT ;  /* 0x0000000d1f867812 */ /* 0x000fc400078efcff */
[----:B------:R-:W-:Y:S01]  /*0e80*/  IABS R47, R130 ;  /* 0x00000082002f7213 */ /* 0x000fe20000000000 */
[----:B------:R-:W-:Y:S01]  /*0e90*/  IMAD.HI.U32 R4, R5, R9, R4 ;  /* 0x0000000905047227 */ /* 0x000fe200078e0004 */
[C---:B------:R-:W-:Y:S01]  /*0ea0*/  LOP3.LUT R121, R31.reuse, 0x2, RZ, 0xfc, !PT ;  /* 0x000000021f797812 */ /* 0x040fe200078efcff */
[----:B------:R-:W-:Y:S01]  /*0eb0*/  USHF.L.U32 UR4, UR9, 0x15, URZ ;  /* 0x0000001509047899 */ /* 0x000fe200080006ff */
[C---:B------:R-:W-:Y:S01]  /*0ec0*/  LOP3.LUT R136, R31.reuse, 0xe, RZ, 0xfc, !PT ;  /* 0x0000000e1f887812 */ /* 0x040fe200078efcff */
[----:B------:R-:W-:Y:S01]  /*0ed0*/  IMAD R36, R30, R8, R11 ;  /* 0x000000081e247224 */ /* 0x000fe200078e020b */
[----:B------:R-:W-:Y:S01]  /*0ee0*/  IABS R11, R125 ;  /* 0x0000007d000b7213 */ /* 0x000fe20000000000 */
[----:B------:R-:W-:Y:S01]  /*0ef0*/  IMAD.MOV R10, RZ, RZ, -R10 ;  /* 0x000000ffff0a7224 */ /* 0x000fe200078e0a0a */
[----:B------:R-:W-:Y:S01]  /*0f00*/  IABS R41, R121 ;  /* 0x0000007900297213 */ /* 0x000fe20000000000 */
[----:B------:R-:W-:Y:S01]  /*0f10*/  IMAD.HI.U32 R9, R32, R37, RZ ;  /* 0x0000002520097227 */ /* 0x000fe200078e00ff */
[C---:B------:R-:W-:Y:S01]  /*0f20*/  LOP3.LUT R116, R31.reuse, 0x1, RZ, 0xfc, !PT ;  /* 0x000000011f747812 */ /* 0x040fe200078efcff */
[----:B------:R-:W-:Y:S01]  /*0f30*/  ULOP3.LUT UR4, UR4, 0x600000, URZ, 0xc0, !UPT ;  /* 0x0060000004047892 */ /* 0x000fe2000f8ec0ff */
[----:B------:R-:W-:Y:S01]  /*0f40*/  IABS R53, R136 ;  /* 0x0000008800357213 */ /* 0x000fe20000000000 */
[----:B------:R-:W-:Y:S01]  /*0f50*/  IMAD R44, R30, R10, R13 ;  /* 0x0000000a1e2c7224 */ /* 0x000fe200078e020d */
[----:B------:R-:W-:Y:S01]  /*0f60*/  IABS R13, R132 ;  /* 0x00000084000d7213 */ /* 0x000fe20000000000 */
[----:B------:R-:W-:Y:S01]  /*0f70*/  IMAD.MOV R9, RZ, RZ, -R9 ;  /* 0x000000ffff097224 */ /* 0x000fe200078e0a09 */
[----:B------:R-:W-:Y:S01]  /*0f80*/  IABS R33, R116 ;  /* 0x0000007400217213 */ /* 0x000fe20000000000 */
[----:B------:R-:W-:Y:S01]  /*0f90*/  IMAD.HI.U32 R8, R32, R11, RZ ;  /* 0x0000000b20087227 */ /* 0x000fe200078e00ff */
[----:B------:R-:W-:-:S02]  /*0fa0*/  LOP3.LUT R128, R31, 0x7, RZ, 0xfc, !PT ;  /* 0x000000071f807812 */ /* 0x000fc400078efcff */
[C---:B------:R-:W-:Y:S01]  /*0fb0*/  LOP3.LUT R151, R31.reuse, 0x13, RZ, 0xfc, !PT ;  /* 0x000000131f977812 */ /* 0x040fe200078efcff */
[----:B------:R-:W-:Y:S01]  /*0fc0*/  IMAD R37, R30, R9, R37 ;  /* 0x000000091e257224 */ /* 0x000fe200078e0225 */
[C---:B------:R-:W-:Y:S01]  /*0fd0*/  LOP3.LUT R129, R31.reuse, 0x6, RZ, 0xfc, !PT ;  /* 0x000000061f817812 */ /* 0x040fe200078efcff */
[----:B------:R-:W-:Y:S01]  /*0fe0*/  IMAD.MOV R8, RZ, RZ, -R8 ;  /* 0x000000ffff087224 */ /* 0x000fe200078e0a08 */
[C---:B------:R-:W-:Y:S01]  /*0ff0*/  LOP3.LUT R153, R31.reuse, 0x12, RZ, 0xfc, !PT ;  /* 0x000000121f997812 */ /* 0x040fe200078efcff */
[----:B------:R-:W-:Y:S01]  /*1000*/  IMAD.HI.U32 R9, R32, R13, RZ ;  /* 0x0000000d20097227 */ /* 0x000fe200078e00ff */
[----:B------:R-:W-:Y:S02]  /*1010*/  IABS R43, R129 ;  /* 0x00000081002b7213 */ /* 0x000fe40000000000 */
[----:B------:R-:W-:Y:S01]  /*1020*/  IABS R55, R153 ;  /* 0x0000009900377213 */ /* 0x000fe20000000000 */
[----:B------:R-:W-:Y:S01]  /*1030*/  IMAD R40, R30, R8, R11 ;  /* 0x000000081e287224 */ /* 0x000fe200078e020b */
[----:B------:R-:W-:Y:S01]  /*1040*/  IABS R11, R128 ;  /* 0x00000080000b7213 */ /* 0x000fe20000000000 */
[----:B------:R-:W-:Y:S01]  /*1050*/  IMAD.MOV R9, RZ, RZ, -R9 ;  /* 0x000000ffff097224 */ /* 0x000fe200078e0a09 */
[C---:B------:R-:W-:Y:S01]  /*1060*/  LOP3.LUT R133, R31.reuse, 0xb, RZ, 0xfc, !PT ;  /* 0x0000000b1f857812 */ /* 0x040fe200078efcff */
[----:B------:R-:W-:Y:S01]  /*1070*/  IMAD.HI.U32 R8, R32, R47, RZ ;  /* 0x0000002f20087227 */ /* 0x000fe200078e00ff */
[----:B------:R-:W-:-:S02]  /*1080*/  LOP3.LUT R161, R31, 0x17, RZ, 0xfc, !PT ;  /* 0x000000171fa17812 */ /* 0x000fc400078efcff */
[C---:B------:R-:W-:Y:S01]  /*1090*/  LOP3.LUT R135, R31.reuse, 0xc, RZ, 0xfc, !PT ;  /* 0x0000000c1f877812 */ /* 0x040fe200078efcff */
[----:B------:R-:W-:Y:S01]  /*10a0*/  IMAD.SHL.U32 R7, R142, 0x80, RZ ;  /* 0x000000808e077824 */ /* 0x000fe200078e00ff */
[----:B------:R-:W-:Y:S01]  /*10b0*/  LOP3.LUT R163, R31, 0x18, RZ, 0xfc, !PT ;  /* 0x000000181fa37812 */ /* 0x000fe200078efcff */
[----:B------:R-:W-:Y:S01]  /*10c0*/  IMAD R46, R30, R9, R13 ;  /* 0x000000091e2e7224 */ /* 0x000fe200078e020d */
[----:B------:R-:W-:Y:S01]  /*10d0*/  IABS R13, R134 ;  /* 0x00000086000d7213 */ /* 0x000fe20000000000 */
[----:B------:R-:W-:Y:S01]  /*10e0*/  IMAD.MOV R8, RZ, RZ, -R8 ;  /* 0x000000ffff087224 */ /* 0x000fe200078e0a08 */
[----:B------:R-:W-:Y:S01]  /*10f0*/  LOP3.LUT R7, R7, 0x80, RZ, 0xc0, !PT ;  /* 0x0000008007077812 */ /* 0x000fe200078ec0ff */
[----:B------:R-:W-:Y:S01]  /*1100*/  IMAD.HI.U32 R9, R32, R53, RZ ;  /* 0x0000003520097227 */ /* 0x000fe200078e00ff */
[----:B------:R-:W-:Y:S02]  /*1110*/  IABS R49, R135 ;  /* 0x0000008700317213 */ /* 0x000fe40000000000 */
[----:B------:R-:W-:Y:S01]  /*1120*/  IABS R61, R163 ;  /* 0x000000a3003d7213 */ /* 0x000fe20000000000 */
[----:B------:R-:W-:Y:S01]  /*1130*/  IMAD R47, R30, R8, R47 ;  /* 0x000000081e2f7224 */ /* 0x000fe200078e022f */
[C---:B------:R-:W-:Y:S01]  /*1140*/  LOP3.LUT R140, R31.reuse, 0x11, RZ, 0xfc, !PT ;  /* 0x000000111f8c7812 */ /* 0x040fe200078efcff */
[----:B------:R-:W-:Y:S01]  /*1150*/  IMAD.HI.U32 R8, R32, R13, RZ ;  /* 0x0000000d20087227 */ /* 0x000fe200078e00ff */
[----:B------:R-:W-:-:S02]  /*1160*/  LOP3.LUT R103, R31, 0x1d, RZ, 0xfc, !PT ;  /* 0x0000001d1f677812 */ /* 0x000fc400078efcff */
[C---:B------:R-:W-:Y:S01]  /*1170*/  LOP3.LUT R137, R31.reuse, 0x10, RZ, 0xfc, !PT ;  /* 0x000000101f897812 */ /* 0x040fe200078efcff */
[----:B------:R-:W-:Y:S01]  /*1180*/  IMAD R5, R6, 0x100, R7 ;  /* 0x0000010006057824 */ /* 0x000fe200078e0207 */
[C---:B------:R-:W-:Y:S01]  /*1190*/  LOP3.LUT R165, R31.reuse, 0x1c, RZ, 0xfc, !PT ;  /* 0x0000001c1fa57812 */ /* 0x040fe200078efcff */
[C---:B------:R-:W-:Y:S01]  /*11a0*/  IMAD.HI.U32 R7, R32.reuse, R41, RZ ;  /* 0x0000002920077227 */ /* 0x040fe200078e00ff */
[----:B------:R-:W-:Y:S02]  /*11b0*/  IABS R51, R137 ;  /* 0x0000008900337213 */ /* 0x000fe40000000000 */
[----:B------:R-:W-:Y:S01]  /*11c0*/  IABS R63, R165 ;  /* 0x000000a5003f7213 */ /* 0x000fe20000000000 */
[----:B------:R-:W-:Y:S01]  /*11d0*/  IMAD.MOV R8, RZ, RZ, -R8 ;  /* 0x000000ffff087224 */ /* 0x000fe200078e0a08 */
[C---:B------:R-:W-:Y:S01]  /*11e0*/  LOP3.LUT R160, R31.reuse, 0x15, RZ, 0xfc, !PT ;  /* 0x000000151fa07812 */ /* 0x040fe200078efcff */
[----:B------:R-:W-:Y:S01]  /*11f0*/  IMAD.MOV R7, RZ, RZ, -R7 ;  /* 0x000000ffff077224 */ /* 0x000fe200078e0a07 */
[C---:B------:R-:W-:Y:S01]  /*1200*/  LOP3.LUT R106, R31.reuse, 0x21, RZ, 0xfc, !PT ;  /* 0x000000211f6a7812 */ /* 0x040fe200078efcff */
[----:B------:R-:W-:Y:S01]  /*1210*/  IMAD.HI.U32 R6, R32, R33, RZ ;  /* 0x0000002120067227 */ /* 0x000fe200078e00ff */
[----:B------:R-:W-:-:S02]  /*1220*/  LOP3.LUT R159, R31, 0x16, RZ, 0xfc, !PT ;  /* 0x000000161f9f7812 */ /* 0x000fc400078efcff */
[C---:B------:R-:W-:Y:S01]  /*1230*/  LOP3.LUT R91, R31.reuse, 0x22, RZ, 0xfc, !PT ;  /* 0x000000221f5b7812 */ /* 0x040fe200078efcff */
[C---:B------:R-:W-:Y:S01]  /*1240*/  IMAD R48, R30.reuse, R8, R13 ;  /* 0x000000081e307224 */ /* 0x040fe200078e020d */
[----:B------:R-:W-:Y:S01]  /*1250*/  IABS R13, R151 ;  /* 0x00000097000d7213 */ /* 0x000fe20000000000 */
[----:B------:R-:W-:Y:S01]  /*1260*/  IMAD.MOV R9, RZ, RZ, -R9 ;  /* 0x000000ffff097224 */ /* 0x000fe200078e0a09 */
        /* <DEDUP_REMOVED lines=8> */
[----:B------:R-:W-:Y:S01]  /*12f0*/  IMAD R53, R30, R9, R53 ;  /* 0x000000091e357224 */ /* 0x000fe200078e0235 */
[C---:B------:R-:W-:Y:S01]  /*1300*/  LOP3.LUT R164, R31.reuse, 0x1a, RZ, 0xfc, !PT ;  /* 0x0000001a1fa47812 */ /* 0x040fe200078efcff */
[----:B------:R-:W-:Y:S01]  /*1310*/  IMAD.HI.U32 R9, R32, R13, RZ ;  /* 0x0000000d20097227 */ /* 0x000fe200078e00ff */
[----:B------:R-:W-:Y:S02]  /*1320*/  IABS R77, R108 ;  /* 0x0000006c004d7213 */ /* 0x000fe40000000000 */
[----:B------:R-:W-:Y:S01]  /*1330*/  IABS R65, R164 ;  /* 0x000000a400417213 */ /* 0x000fe20000000000 */
[----:B------:R-:W-:Y:S01]  /*1340*/  IMAD R33, R30, R6, R33 ;  /* 0x000000061e217224 */ /* 0x000fe200078e0221 */
[C---:B------:R-:W-:Y:S01]  /*1350*/  LOP3.LUT R131, R31.reuse, 0xa, RZ, 0xfc, !PT ;  /* 0x0000000a1f837812 */ /* 0x040fe200078efcff */
[----:B------:R-:W-:Y:S01]  /*1360*/  IMAD.MOV R7, RZ, RZ, -R7 ;  /* 0x000000ffff077224 */ /* 0x000fe200078e0a07 */
[C---:B------:R-:W-:Y:S01]  /*1370*/  LOP3.LUT R102, R31.reuse, 0x1f, RZ, 0xfc, !PT ;  /* 0x0000001f1f667812 */ /* 0x040fe200078efcff */
[----:B------:R-:W-:Y:S01]  /*1380*/  IMAD.HI.U32 R6, R32, R43, RZ ;  /* 0x0000002b20067227 */ /* 0x000fe200078e00ff */
[----:B------:R-:W-:-:S02]  /*1390*/  LOP3.LUT R109, R31, 0x29, RZ, 0xfc, !PT ;  /* 0x000000291f6d7812 */ /* 0x000fc400078efcff */
[----:B------:R-:W-:Y:S01]  /*13a0*/  IABS R45, R131 ;  /* 0x00000083002d7213 */ /* 0x000fe20000000000 */
[----:B------:R-:W-:Y:S01]  /*13b0*/  IMAD.MOV R9, RZ, RZ, -R9 ;  /* 0x000000ffff097224 */ /* 0x000fe200078e0a09 */
[C---:B------:R-:W-:Y:S01]  /*13c0*/  LOP3.LUT R115, R31.reuse, 0x20, RZ, 0xfc, !PT ;  /* 0x000000201f737812 */ /* 0x040fe200078efcff */
[----:B------:R-:W-:Y:S01]  /*13d0*/  IMAD.HI.U32 R8, R32, R55, RZ ;  /* 0x0000003720087227 */ /* 0x000fe200078e00ff */
[C---:B------:R-:W-:Y:S02]  /*13e0*/  LOP3.LUT R138, R31.reuse, 0xf, RZ, 0xfc, !PT ;  /* 0x0000000f1f8a7812 */ /* 0x040fe400078efcff */
[----:B------:R-:W-:Y:S01]  /*13f0*/  IABS R71, R115 ;  /* 0x0000007300477213 */ /* 0x000fe20000000000 */
[C---:B------:R-:W-:Y:S01]  /*1400*/  IMAD R42, R30.reuse, R7, R11 ;  /* 0x000000071e2a7224 */ /* 0x040fe200078e020b */
[----:B------:R-:W-:Y:S01]  /*1410*/  IABS R11, R133 ;  /* 0x00000085000b7213 */ /* 0x000fe20000000000 */
[----:B------:R-:W-:Y:S01]  /*1420*/  IMAD.MOV R6, RZ, RZ, -R6 ;  /* 0x000000ffff067224 */ /* 0x000fe200078e0a06 */
[----:B------:R-:W-:Y:S01]  /*1430*/  IABS R15, R138 ;  /* 0x0000008a000f7213 */ /* 0x000fe20000000000 */
[C---:B------:R-:W-:Y:S01]  /*1440*/  IMAD R54, R30.reuse, R9, R13 ;  /* 0x000000091e367224 */ /* 0x040fe200078e020d */
[----:B------:R-:W-:Y:S01]  /*1450*/  IABS R13, R161 ;  /* 0x000000a1000d7213 */ /* 0x000fe20000000000 */
[----:B------:R-:W-:Y:S01]  /*1460*/  IMAD.MOV R8, RZ, RZ, -R8 ;  /* 0x000000ffff087224 */ /* 0x000fe200078e0a08 */
[C---:B------:R-:W-:Y:S01]  /*1470*/  LOP3.LUT R90, R31.reuse, 0x25, RZ, 0xfc, !PT ;  /* 0x000000251f5a7812 */ /* 0x040fe200078efcff */
[----:B------:R-:W-:Y:S01]  /*1480*/  IMAD R43, R30, R6, R43 ;  /* 0x000000061e2b7224 */ /* 0x000fe200078e022b */
[C---:B------:R-:W-:Y:S01]  /*1490*/  LOP3.LUT R155, R31.reuse, 0x14, RZ, 0xfc, !PT ;  /* 0x000000141f9b7812 */ /* 0x040fe200078efcff */
[----:B------:R-:W-:Y:S01]  /*14a0*/  IMAD.HI.U32 R6, R32, R11, RZ ;  /* 0x0000000b20067227 */ /* 0x000fe200078e00ff */
[----:B------:R-:W-:-:S02]  /*14b0*/  LOP3.LUT R107, R31, 0x24, RZ, 0xfc, !PT ;  /* 0x000000241f6b7812 */ /* 0x000fc400078efcff */
[----:B------:R-:W-:Y:S01]  /*14c0*/  IABS R59, R155 ;  /* 0x0000009b003b7213 */ /* 0x000fe20000000000 */
[----:B------:R-:W-:Y:S01]  /*14d0*/  IMAD R55, R30, R8, R55 ;  /* 0x000000081e377224 */ /* 0x000fe200078e0237 */
[----:B------:R-:W-:Y:S01]  /*14e0*/  IABS R73, R107 ;  /* 0x0000006b00497213 */ /* 0x000fe20000000000 */
[C---:B------:R-:W-:Y:S01]  /*14f0*/  IMAD.HI.U32 R8, R32.reuse, R13, RZ ;  /* 0x0000000d20087227 */ /* 0x040fe200078e00ff */
[C---:B------:R-:W-:Y:S02]  /*1500*/  LOP3.LUT R97, R31.reuse, 0x2a, RZ, 0xfc, !PT ;  /* 0x0000002a1f617812 */ /* 0x040fe400078efcff */
[C---:B------:R-:W-:Y:S01]  /*1510*/  LOP3.LUT R162, R31.reuse, 0x19, RZ, 0xfc, !PT ;  /* 0x000000191fa27812 */ /* 0x040fe200078efcff */
[----:B------:R-:W-:Y:S01]  /*1520*/  IMAD.MOV R6, RZ, RZ, -R6 ;  /* 0x000000ffff067224 */ /* 0x000fe200078e0a06 */
[----:B------:R-:W-:Y:S01]  /*1530*/  LOP3.LUT R96, R31, 0x2b, RZ, 0xfc, !PT ;  /* 0x0000002b1f607812 */ /* 0x000fe200078efcff */
[----:B------:R-:W-:Y:S01]  /*1540*/  IMAD.HI.U32 R7, R32, R49, RZ ;  /* 0x0000003120077227 */ /* 0x000fe200078e00ff */
[----:B------:R-:W-:-:S02]  /*1550*/  IABS R79, R97 ;  /* 0x00000061004f7213 */ /* 0x000fc40000000000 */
[C---:B------:R-:W-:Y:S01]  /*1560*/  LOP3.LUT R113, R31.reuse, 0x2e, RZ, 0xfc, !PT ;  /* 0x0000002e1f717812 */ /* 0x040fe200078efcff */
[----:B------:R-:W-:Y:S01]  /*1570*/  IMAD.MOV R8, RZ, RZ, -R8 ;  /* 0x000000ffff087224 */ /* 0x000fe200078e0a08 */
[C---:B------:R-:W-:Y:S01]  /*1580*/  LOP3.LUT R104, R31.reuse, 0x1e, RZ, 0xfc, !PT ;  /* 0x0000001e1f687812 */ /* 0x040fe200078efcff */
[----:B------:R-:W-:Y:S01]  /*1590*/  IMAD.HI.U32 R9, R32, R61, RZ ;  /* 0x0000003d20097227 */ /* 0x000fe200078e00ff */
[----:B------:R-:W-:Y:S02]  /*15a0*/  IABS R81, R113 ;  /* 0x0000007100517213 */ /* 0x000fe40000000000 */
[C---:B------:R-:W-:Y:S01]  /*15b0*/  LOP3.LUT R100, R31.reuse, 0x2d, RZ, 0xfc, !PT ;  /* 0x0000002d1f647812 */ /* 0x040fe200078efcff */
        /* <DEDUP_REMOVED lines=12> */
[C---:B------:R-:W-:Y:S01]  /*1680*/  LOP3.LUT R101, R31.reuse, 0x2c, RZ, 0xfc, !PT ;  /* 0x0000002c1f657812 */ /* 0x040fe200078efcff */
[----:B------:R-:W-:Y:S01]  /*1690*/  IMAD R61, R30, R9, R61 ;  /* 0x000000091e3d7224 */ /* 0x000fe200078e023d */
[----:B------:R-:W-:Y:S01]  /*16a0*/  IABS R85, R120 ;  /* 0x0000007800557213 */ /* 0x000fe20000000000 */
[C---:B------:R-:W-:Y:S01]  /*16b0*/  IMAD.HI.U32 R9, R32.reuse, R13, RZ ;  /* 0x0000000d20097227 */ /* 0x040fe200078e00ff */
[----:B------:R-:W-:Y:S02]  /*16c0*/  IABS R83, R101 ;  /* 0x0000006500537213 */ /* 0x000fe40000000000 */
[C---:B------:R-:W-:Y:S01]  /*16d0*/  LOP3.LUT R114, R31.reuse, 0x33, RZ, 0xfc, !PT ;  /* 0x000000331f727812 */ /* 0x040fe200078efcff */
[----:B------:R-:W-:Y:S01]  /*16e0*/  IMAD.MOV R7, RZ, RZ, -R7 ;  /* 0x000000ffff077224 */ /* 0x000fe200078e0a07 */
[C---:B------:R-:W-:Y:S01]  /*16f0*/  LOP3.LUT R98, R31.reuse, 0x28, RZ, 0xfc, !PT ;  /* 0x000000281f627812 */ /* 0x040fe200078efcff */
[----:B------:R-:W-:Y:S01]  /*1700*/  IMAD.HI.U32 R6, R32, R51, RZ ;  /* 0x0000003320067227 */ /* 0x000fe200078e00ff */
[----:B------:R-:W-:-:S02]  /*1710*/  LOP3.LUT R94, R31, 0x31, RZ, 0xfc, !PT ;  /* 0x000000311f5e7812 */ /* 0x000fc400078efcff */
[----:B------:R-:W-:Y:S01]  /*1720*/  LOP3.LUT R95, R31, 0x32, RZ, 0xfc, !PT ;  /* 0x000000321f5f7812 */ /* 0x000fe200078efcff */
[----:B------:R-:W-:Y:S01]  /*1730*/  IMAD.MOV R9, RZ, RZ, -R9 ;  /* 0x000000ffff097224 */ /* 0x000fe200078e0a09 */
[----:B------:R-:W-:Y:S01]  /*1740*/  IABS R87, R114 ;  /* 0x0000007200577213 */ /* 0x000fe20000000000 */
[----:B------:R-:W-:Y:S01]  /*1750*/  IMAD.HI.U32 R8, R32, R63, RZ ;  /* 0x0000003f20087227 */ /* 0x000fe200078e00ff */
[----:B------:R-:W-:-:S03]  /*1760*/  IABS R75, R98 ;  /* 0x00000062004b7213 */ /* 0x000fc60000000000 */
[C---:B------:R-:W-:Y:S01]  /*1770*/  IMAD R56, R30.reuse, R7, R11 ;  /* 0x000000071e387224 */ /* 0x040fe200078e020b */
[----:B------:R-:W-:Y:S01]  /*1780*/  IABS R11, R160 ;  /* 0x000000a0000b7213 */ /* 0x000fe20000000000 */
[----:B------:R-:W-:Y:S02]  /*1790*/  IMAD.MOV R6, RZ, RZ, -R6 ;  /* 0x000000ffff067224 */ /* 0x000fe400078e0a06 */
[C---:B------:R-:W-:Y:S01]  /*17a0*/  IMAD R68, R30.reuse, R9, R13 ;  /* 0x000000091e447224 */ /* 0x040fe200078e020d */
[----:B------:R-:W-:Y:S01]  /*17b0*/  IABS R13, R106 ;  /* 0x0000006a000d7213 */ /* 0x000fe20000000000 */
[----:B------:R-:W-:Y:S02]  /*17c0*/  IMAD.MOV R8, RZ, RZ, -R8 ;  /* 0x000000ffff087224 */ /* 0x000fe400078e0a08 */
[----:B------:R-:W-:Y:S02]  /*17d0*/  IMAD R51, R30, R6, R51 ;  /* 0x000000061e337224 */ /* 0x000fe400078e0233 */
[----:B------:R-:W-:-:S04]  /*17e0*/  IMAD.HI.U32 R6, R32, R11, RZ ;  /* 0x0000000b20067227 */ /* 0x000fc800078e00ff */
[----:B------:R-:W-:Y:S02]  /*17f0*/  IMAD R63, R30, R8, R63 ;  /* 0x000000081e3f7224 */ /* 0x000fe400078e023f */
[----:B------:R-:W-:-:S04]  /*1800*/  IMAD.HI.U32 R8, R32, R13, RZ ;  /* 0x0000000d20087227 */ /* 0x000fc800078e00ff */
[----:B------:R-:W-:Y:S02]  /*1810*/  IMAD.MOV R6, RZ, RZ, -R6 ;  /* 0x000000ffff067224 */ /* 0x000fe400078e0a06 */
[----:B------:R-:W-:-:S04]  /*1820*/  IMAD.HI.U32 R7, R32, R57, RZ ;  /* 0x0000003920077227 */ /* 0x000fc800078e00ff */
[----:B------:R-:W-:Y:S02]  /*1830*/  IMAD.MOV R8, RZ, RZ, -R8 ;  /* 0x000000ffff087224 */ /* 0x000fe400078e0a08 */
[----:B------:R-:W-:-:S04]  /*1840*/  IMAD.HI.U32 R9, R32, R69, RZ ;  /* 0x0000004520097227 */ /* 0x000fc800078e00ff */
        /* <DEDUP_REMOVED lines=10> */
[----:B------:R-:W-:-:S04]  /*18f0*/  IMAD.HI.U32 R8, R32, R77, RZ ;  /* 0x0000004d20087227 */ /* 0x000fc800078e00ff */
[----:B------:R-:W-:Y:S02]  /*1900*/  IMAD.MOV R7, RZ, RZ, -R7 ;  /* 0x000000ffff077224 */ /* 0x000fe400078e0a07 */
[----:B------:R-:W-:-:S04]  /*1910*/  IMAD.HI.U32 R6, R32, R65, RZ ;  /* 0x0000004120067227 */ /* 0x000fc800078e00ff */
[----:B------:R-:W-:Y:S02]  /*1920*/  IMAD.MOV R9, RZ, RZ, -R9 ;  /* 0x000000ffff097224 */ /* 0x000fe400078e0a09 */
[----:B------:R-:W-:Y:S02]  /*1930*/  IMAD.MOV R8, RZ, RZ, -R8 ;  /* 0x000000ffff087224 */ /* 0x000fe400078e0a08 */
[----:B------:R-:W-:Y:S02]  /*1940*/  IMAD.IADD R17, R16, 0x1, R5 ;  /* 0x0000000110117824 */ /* 0x000fe400078e0205 */
[C---:B------:R-:W-:Y:S01]  /*1950*/  IMAD R64, R30.reuse, R7, R11 ;  /* 0x000000071e407224 */ /* 0x040fe200078e020b */
[----:B------:R-:W-:Y:S01]  /*1960*/  IABS R11, R102 ;  /* 0x00000066000b7213 */ /* 0x000fe20000000000 */
[----:B------:R-:W-:Y:S01]  /*1970*/  IMAD.MOV R6, RZ, RZ, -R6 ;  /* 0x000000ffff067224 */ /* 0x000fe200078e0a06 */
[----:B------:R1:W-:Y:S01]  /*1980*/  STL [R1+0x588], R17 ;  /* 0x0005881101007387 */ /* 0x0003e20000100800 */
[C---:B------:R-:W-:Y:S01]  /*1990*/  IMAD R76, R30.reuse, R9, R13 ;  /* 0x000000091e4c7224 */ /* 0x040fe200078e020d */
[----:B------:R-:W-:Y:S01]  /*19a0*/  IABS R9, R109 ;  /* 0x0000006d00097213 */ /* 0x000fe20000000000 */
[C---:B------:R-:W-:Y:S01]  /*19b0*/  IMAD R77, R30.reuse, R8, R77 ;  /* 0x000000081e4d7224 */ /* 0x040fe200078e024d */
[----:B------:R-:W-:Y:S01]  /*19c0*/  IABS R8, R17 ;  /* 0x0000001100087213 */ /* 0x000fe20000000000 */
[----:B------:R-:W-:Y:S01]  /*19d0*/  IMAD R65, R30, R6, R65 ;  /* 0x000000061e417224 */ /* 0x000fe200078e0241 */
[----:B------:R-:W-:Y:S01]  /*19e0*/  ISETP.GE.AND P2, PT, R17, RZ, PT ;  /* 0x000000ff1100720c */ /* 0x000fe20003f46270 */
[----:B------:R-:W-:Y:S01]  /*19f0*/  IMAD.HI.U32 R10, R32, R45, RZ ;  /* 0x0000002d200a7227 */ /* 0x000fe200078e00ff */
[----:B------:R-:W-:-:S03]  /*1a00*/  IABS R13, R94 ;  /* 0x0000005e000d7213 */ /* 0x000fc60000000000 */
[----:B------:R-:W-:-:S04]  /*1a10*/  IMAD.HI.U32 R6, R32, R11, RZ ;  /* 0x0000000b20067227 */ /* 0x000fc800078e00ff */
[----:B------:R-:W-:-:S04]  /*1a20*/  IMAD.HI.U32 R2, R32, R9, RZ ;  /* 0x0000000920027227 */ /* 0x000fc800078e00ff */
[----:B------:R-:W-:-:S04]  /*1a30*/  IMAD.HI.U32 R4, R4, R8, RZ ;  /* 0x0000000804047227 */ /* 0x000fc800078e00ff */
[----:B------:R-:W-:Y:S02]  /*1a40*/  IMAD.MOV R10, RZ, RZ, -R10 ;  /* 0x000000ffff0a7224 */ /* 0x000fe400078e0a0a */
[----:B------:R-:W-:Y:S02]  /*1a50*/  IMAD.MOV R6, RZ, RZ, -R6 ;  /* 0x000000ffff067224 */ /* 0x000fe400078e0a06 */
[----:B------:R-:W-:-:S04]  /*1a60*/  IMAD.HI.U32 R7, R32, R71, RZ ;  /* 0x0000004720077227 */ /* 0x000fc800078e00ff */
[----:B------:R-:W-:Y:S02]  /*1a70*/  IMAD.MOV R2, RZ, RZ, -R2 ;  /* 0x000000ffff027224 */ /* 0x000fe400078e0a02 */
[----:B------:R-:W-:Y:S02]  /*1a80*/  IMAD.MOV R4, RZ, RZ, -R4 ;  /* 0x000000ffff047224 */ /* 0x000fe400078e0a04 */
[C---:B------:R-:W-:Y:S02]  /*1a90*/  IMAD R45, R30.reuse, R10, R45 ;  /* 0x0000000a1e2d7224 */ /* 0x040fe400078e022d */
[----:B------:R-:W-:Y:S01]  /*1aa0*/  IMAD R66, R30, R6, R11 ;  /* 0x000000061e427224 */ /* 0x000fe200078e020b */
[----:B------:R-:W-:Y:S01]  /*1ab0*/  IABS R11, R90 ;  /* 0x0000005a000b7213 */ /* 0x000fe20000000000 */
[----:B------:R-:W-:-:S04]  /*1ac0*/  IMAD.HI.U32 R10, R32, R15, RZ ;  /* 0x0000000f200a7227 */ /* 0x000fc800078e00ff */
[----:B------:R-:W-:Y:S02]  /*1ad0*/  IMAD.MOV R7, RZ, RZ, -R7 ;  /* 0x000000ffff077224 */ /* 0x000fe400078e0a07 */
[C---:B------:R-:W-:Y:S01]  /*1ae0*/  IMAD R80, R30.reuse, R2, R9 ;  /* 0x000000021e507224 */ /* 0x040fe200078e0209 */
[----:B------:R-:W-:Y:S01]  /*1af0*/  IABS R9, R100 ;  /* 0x0000006400097213 */ /* 0x000fe20000000000 */
[C---:B------:R-:W-:Y:S02]  /*1b00*/  IMAD R2, R3.reuse, R4, R8 ;  /* 0x0000000403027224 */ /* 0x040fe400078e0208 */
[----:B------:R-:W-:Y:S02]  /*1b10*/  IMAD.MOV R10, RZ, RZ, -R10 ;  /* 0x000000ffff0a7224 */ /* 0x000fe400078e0a0a */
[----:B------:R-:W-:Y:S01]  /*1b20*/  IMAD R71, R30, R7, R71 ;  /* 0x000000071e477224 */ /* 0x000fe200078e0247 */
[----:B------:R-:W-:Y:S01]  /*1b30*/  ISETP.GT.U32.AND P0, PT, R3, R2, PT ;  /* 0x000000020300720c */ /* 0x000fe20003f04070 */
[----:B------:R-:W-:-:S04]  /*1b40*/  IMAD.HI.U32 R7, R32, R11, RZ ;  /* 0x0000000b20077227 */ /* 0x000fc800078e00ff */
[----:B------:R-:W-:Y:S01]  /*1b50*/  IMAD R52, R30, R10, R15 ;  /* 0x0000000a1e347224 */ /* 0x000fe200078e020f */
[----:B------:R-:W-:Y:S01]  /*1b60*/  IABS R15, R162 ;  /* 0x000000a2000f7213 */ /* 0x000fe20000000000 */
[----:B------:R-:W-:-:S04]  /*1b70*/  IMAD.HI.U32 R10, R32, R59, RZ ;  /* 0x0000003b200a7227 */ /* 0x000fc800078e00ff */
[----:B------:R-:W-:Y:S02]  /*1b80*/  IMAD.MOV R7, RZ, RZ, -R7 ;  /* 0x000000ffff077224 */ /* 0x000fe400078e0a07 */
[----:B------:R-:W-:-:S04]  /*1b90*/  IMAD.HI.U32 R6, R32, R73, RZ ;  /* 0x0000004920067227 */ /* 0x000fc800078e00ff */
[----:B------:R-:W-:Y:S02]  /*1ba0*/  IMAD.MOV R10, RZ, RZ, -R10 ;  /* 0x000000ffff0a7224 */ /* 0x000fe400078e0a0a */
[----:B------:R-:W-:Y:S01]  /*1bb0*/  IMAD R72, R30, R7, R11 ;  /* 0x000000071e487224 */ /* 0x000fe200078e020b */
[----:B------:R-:W-:Y:S01]  /*1bc0*/  IABS R11, R96 ;  /* 0x00000060000b7213 */ /* 0x000fe20000000000 */
[----:B------:R-:W-:Y:S02]  /*1bd0*/  IMAD.MOV R6, RZ, RZ, -R6 ;  /* 0x000000ffff067224 */ /* 0x000fe400078e0a06 */
[----:B------:R-:W-:-:S04]  /*1be0*/  IMAD.HI.U32 R5, R32, R79, RZ ;  /* 0x0000004f20057227 */ /* 0x000fc800078e00ff */
[----:B------:R-:W-:Y:S02]  /*1bf0*/  IMAD R59, R30, R10, R59 ;  /* 0x0000000a1e3b7224 */ /* 0x000fe400078e023b */
[----:B------:R-:W-:-:S04]  /*1c00*/  IMAD.HI.U32 R10, R32, R15, RZ ;  /* 0x0000000f200a7227 */ /* 0x000fc800078e00ff */
[----:B------:R-:W-:Y:S02]  /*1c10*/  IMAD R73, R30, R6, R73 ;  /* 0x000000061e497224 */ /* 0x000fe400078e0249 */
[----:B------:R-:W-:-:S04]  /*1c20*/  IMAD.HI.U32 R6, R32, R11, RZ ;  /* 0x0000000b20067227 */ /* 0x000fc800078e00ff */
[----:B------:R-:W-:Y:S02]  /*1c30*/  IMAD.MOV R5, RZ, RZ, -R5 ;  /* 0x000000ffff057224 */ /* 0x000fe400078e0a05 */
[----:B------:R-:W-:Y:S02]  /*1c40*/  @!P0 IMAD.IADD R2, R2, 0x1, -R3 ;  /* 0x0000000102028824 */ /* 0x000fe400078e0a03 */
[----:B------:R-:W-:Y:S02]  /*1c50*/  IMAD.MOV R10, RZ, RZ, -R10 ;  /* 0x000000ffff0a7224 */ /* 0x000fe400078e0a0a */
[----:B------:R-:W-:Y:S01]  /*1c60*/  IMAD.MOV R6, RZ, RZ, -R6 ;  /* 0x000000ffff067224 */ /* 0x000fe200078e0a06 */
[----:B------:R-:W-:Y:S01]  /*1c70*/  ISETP.GT.U32.AND P0, PT, R3, R2, PT ;  /* 0x000000020300720c */ /* 0x000fe20003f04070 */
[----:B------:R-:W-:Y:S02]  /*1c80*/  IMAD R79, R30, R5, R79 ;  /* 0x000000051e4f7224 */ /* 0x000fe400078e024f */
[----:B------:R-:W-:-:S04]  /*1c90*/  IMAD.HI.U32 R5, R32, R81, RZ ;  /* 0x0000005120057227 */ /* 0x000fc800078e00ff */
[----:B------:R-:W-:Y:S01]  /*1ca0*/  IMAD R60, R30, R10, R15 ;  /* 0x0000000a1e3c7224 */ /* 0x000fe200078e020f */
[----:B------:R-:W-:Y:S01]  /*1cb0*/  IABS R15, R93 ;  /* 0x0000005d000f7213 */ /* 0x000fe20000000000 */
[----:B------:R-:W-:-:S04]  /*1cc0*/  IMAD.HI.U32 R10, R32, R67, RZ ;  /* 0x00000043200a7227 */ /* 0x000fc800078e00ff */
[----:B------:R-:W-:Y:S01]  /*1cd0*/  IMAD R78, R30, R6, R11 ;  /* 0x000000061e4e7224 */ /* 0x000fe200078e020b */
[----:B------:R-:W-:Y:S01]  /*1ce0*/  IABS R11, R118 ;  /* 0x00000076000b7213 */ /* 0x000fe20000000000 */
[----:B------:R-:W-:Y:S02]  /*1cf0*/  IMAD.MOV R5, RZ, RZ, -R5 ;  /* 0x000000ffff057224 */ /* 0x000fe400078e0a05 */
[----:B------:R-:W-:-:S04]  /*1d00*/  IMAD.HI.U32 R4, R32, R9, RZ ;  /* 0x0000000920047227 */ /* 0x000fc800078e00ff */
[----:B------:R-:W-:Y:S02]  /*1d10*/  IMAD.MOV R10, RZ, RZ, -R10 ;  /* 0x000000ffff0a7224 */ /* 0x000fe400078e0a0a */
[----:B------:R-:W-:-:S04]  /*1d20*/  IMAD.HI.U32 R6, R32, R11, RZ ;  /* 0x0000000b20067227 */ /* 0x000fc800078e00ff */
[----:B------:R-:W-:Y:S02]  /*1d30*/  IMAD R81, R30, R5, R81 ;  /* 0x000000051e517224 */ /* 0x000fe400078e0251 */
[----:B------:R-:W-:Y:S02]  /*1d40*/  IMAD.MOV R82, RZ, RZ, -R4 ;  /* 0x000000ffff527224 */ /* 0x000fe400078e0a04 */
[----:B------:R-:W-:Y:S02]  /*1d50*/  VIADD R5, R92, 0xffffffff ;  /* 0xffffffff5c057836 */ /* 0x000fe40000000000 */
[----:B------:R-:W-:Y:S02]  /*1d60*/  IMAD R67, R30, R10, R67 ;  /* 0x0000000a1e437224 */ /* 0x000fe400078e0243 */
[----:B------:R-:W-:-:S04]  /*1d70*/  IMAD.HI.U32 R4, R32, R85, RZ ;  /* 0x0000005520047227 */ /* 0x000fc800078e00ff */
[----:B------:R-:W-:-:S04]  /*1d80*/  IMAD.HI.U32 R10, R32, R15, RZ ;  /* 0x0000000f200a7227 */ /* 0x000fc800078e00ff */
[----:B------:R-:W-:-:S04]  /*1d90*/  IMAD.HI.U32 R7, R32, R83, RZ ;  /* 0x0000005320077227 */ /* 0x000fc800078e00ff */
[----:B------:R-:W-:Y:S02]  /*1da0*/  IMAD.MOV R6, RZ, RZ, -R6 ;  /* 0x000000ffff067224 */ /* 0x000fe400078e0a06 */
[----:B------:R-:W-:Y:S01]  /*1db0*/  @!P0 IMAD.IADD R2, R2, 0x1, -R3 ;  /* 0x0000000102028824 */ /* 0x000fe200078e0a03 */
[----:B------:R-:W-:Y:S01]  /*1dc0*/  ISETP.GE.U32.AND P0, PT, R5, 0x7fffff80, PT ;  /* 0x7fffff800500780c */ /* 0x000fe20003f06070 */
[----:B------:R-:W-:Y:S01]  /*1dd0*/  IMAD.MOV R4, RZ, RZ, -R4 ;  /* 0x000000ffff047224 */ /* 0x000fe200078e0a04 */
[----:B------:R-:W-:Y:S01]  /*1de0*/  IABS R5, R95 ;  /* 0x0000005f00057213 */ /* 0x000fe20000000000 */
[----:B------:R-:W-:Y:S02]  /*1df0*/  VIADD R3, R92, 0xfffffff7 ;  /* 0xfffffff75c037836 */ /* 0x000fe40000000000 */
[----:B------:R-:W-:Y:S02]  /*1e00*/  IMAD.MOV R10, RZ, RZ, -R10 ;  /* 0x000000ffff0a7224 */ /* 0x000fe400078e0a0a */
[----:B------:R-:W-:Y:S01]  /*1e10*/  IMAD.MOV R7, RZ, RZ, -R7 ;  /* 0x000000ffff077224 */ /* 0x000fe200078e0a07 */
[----:B------:R-:W-:Y:S01]  /*1e20*/  ISETP.GE.U32.AND P5, PT, R3, 0x7fffff78, PT ;  /* 0x7fffff780300780c */ /* 0x000fe20003fa6070 */
[----:B------:R-:W-:-:S02]  /*1e30*/  IMAD R86, R30, R6, R11 ;  /* 0x000000061e567224 */ /* 0x000fc400078e020b */
[----:B------:R-:W-:Y:S02]  /*1e40*/  VIADD R6, R92, 0xffffffef ;  /* 0xffffffef5c067836 */ /* 0x000fe40000000000 */
[C---:B------:R-:W-:Y:S02]  /*1e50*/  IMAD R85, R30.reuse, R4, R85 ;  /* 0x000000041e557224 */ /* 0x040fe400078e0255 */
[----:B------:R-:W-:Y:S01]  /*1e60*/  IMAD R74, R30, R10, R15 ;  /* 0x0000000a1e4a7224 */ /* 0x000fe200078e020f */
[----:B------:R-:W-:Y:S01]  /*1e70*/  ISETP.GE.U32.AND P4, PT, R6, 0x7fffff70, PT ;  /* 0x7fffff700600780c */ /* 0x000fe20003f86070 */
[----:B------:R-:W-:Y:S02]  /*1e80*/  IMAD R83, R30, R7, R83 ;  /* 0x000000071e537224 */ /* 0x000fe400078e0253 */
[----:B------:R-:W-:-:S04]  /*1e90*/  IMAD.HI.U32 R4, R32, R87, RZ ;  /* 0x0000005720047227 */ /* 0x000fc800078e00ff */
[----:B------:R-:W-:-:S04]  /*1ea0*/  IMAD.HI.U32 R10, R32, R75, RZ ;  /* 0x0000004b200a7227 */ /* 0x000fc800078e00ff */
[----:B------:R-:W-:-:S04]  /*1eb0*/  IMAD.HI.U32 R7, R32, R13, RZ ;  /* 0x0000000d20077227 */ /* 0x000fc800078e00ff */
[----:B------:R-:W-:-:S04]  /*1ec0*/  IMAD.HI.U32 R3, R32, R5, RZ ;  /* 0x0000000520037227 */ /* 0x000fc800078e00ff */
[----:B------:R-:W-:Y:S02]  /*1ed0*/  IMAD.MOV.U32 R6, RZ, RZ, R2 ;  /* 0x000000ffff067224 */ /* 0x000fe400078e0002 */
[----:B------:R-:W-:Y:S02]  /*1ee0*/  IMAD.MOV R4, RZ, RZ, -R4 ;  /* 0x000000ffff047224 */ /* 0x000fe400078e0a04 */
[----:B------:R-:W-:Y:S02]  /*1ef0*/  IMAD.MOV R10, RZ, RZ, -R10 ;  /* 0x000000ffff0a7224 */ /* 0x000fe400078e0a0a */
[----:B------:R-:W-:Y:S02]  /*1f00*/  IMAD.MOV R7, RZ, RZ, -R7 ;  /* 0x000000ffff077224 */ /* 0x000fe400078e0a07 */
[----:B------:R-:W-:Y:S02]  /*1f10*/  IMAD.MOV R3, RZ, RZ, -R3 ;  /* 0x000000ffff037224 */ /* 0x000fe400078e0a03 */
[----:B------:R-:W-:Y:S01]  /*1f20*/  @!P2 IMAD.MOV R6, RZ, RZ, -R6 ;  /* 0x000000ffff06a224 */ /* 0x000fe200078e0a06 */
[----:B------:R-:W-:Y:S01]  /*1f30*/  @!P1 LOP3.LUT R6, RZ, R34, RZ, 0x33, !PT ;  /* 0x00000022ff069212 */ /* 0x000fe200078e33ff */
[----:B------:R-:W-:-:S02]  /*1f40*/  IMAD R87, R30, R4, R87 ;  /* 0x000000041e577224 */ /* 0x000fc400078e0257 */
[C---:B------:R-:W-:Y:S02]  /*1f50*/  IMAD R75, R30.reuse, R10, R75 ;  /* 0x0000000a1e4b7224 */ /* 0x040fe400078e024b */
[C---:B------:R-:W-:Y:S02]  /*1f60*/  IMAD R82, R30.reuse, R82, R9 ;  /* 0x000000521e527224 */ /* 0x040fe400078e0209 */
[C---:B------:R-:W-:Y:S02]  /*1f70*/  IMAD R84, R30.reuse, R7, R13 ;  /* 0x000000071e547224 */ /* 0x040fe400078e020d */
[----:B------:R-:W-:Y:S02]  /*1f80*/  IMAD R88, R30, R3, R5 ;  /* 0x000000031e587224 */ /* 0x000fe400078e0205 */
[----:B------:R-:W-:Y:S01]  /*1f90*/  VIADD R4, R92, 0xffffffe7 ;  /* 0xffffffe75c047836 */ /* 0x000fe20000000000 */
[----:B01----:R-:W-:Y:S06]  /*1fa0*/  BRA.U UP0, `(.L_x_11) ;  /* 0x0000000100187547 */ /* 0x003fec000b800000 */
[----:B------:R-:W-:Y:S01]  /*1fb0*/  ELECT P1, URZ, PT ;  /* 0x0000000000ff782f */ /* 0x000fe20003820000 */
[----:B------:R-:W-:Y:S01]  /*1fc0*/  IMAD.MOV.U32 R2, RZ, RZ, 0x1 ;  /* 0x00000001ff027424 */ /* 0x000fe200078e00ff */
[----:B------:R-:W-:Y:S11]  /*1fd0*/  UVIRTCOUNT.DEALLOC.SMPOOL 0x80 ;  /* 0x000000800000784c */ /* 0x000ff60000000000 */
[----:B------:R-:W-:-:S04]  /*1fe0*/  @P1 MOV R3, 0x40 ;  /* 0x0000004000031802 */ /* 0x000fc80000000f00 */
[----:B------:R-:W-:-:S05]  /*1ff0*/  @P1 LEA R3, R142, R3, 0x18 ;  /* 0x000000038e031211 */ /* 0x000fca00078ec0ff */
[----:B------:R0:W-:Y:S02]  /*2000*/  @P1 STS.U8 [R3], R2 ;  /* 0x0000000203001388 */ /* 0x0001e40000000000 */
.L_x_11:
[----:B------:R-:W-:Y:S01]  /*2010*/  UIADD3 UR7, UPT, UPT, UR16, UR4, URZ ;  /* 0x0000000410077290 */ /* 0x000fe2000fffe0ff */
[----:B0-----:R-:W-:Y:S01]  /*2020*/  VIADD R3, R92, 0xffffffdf ;  /* 0xffffffdf5c037836 */ /* 0x001fe20000000000 */
[----:B------:R-:W-:Y:S01]  /*2030*/  VOTEU.ALL UP1, P3 ;  /* 0x0000000000ff7886 */ /* 0x000fe20001820000 */
[----:B------:R-:W-:Y:S01]  /*2040*/  UIADD3 UR8, UPT, UPT, UR6, 0xc000, URZ ;  /* 0x0000c00006087890 */ /* 0x000fe2000fffe0ff */
[----:B------:R-:W-:Y:S01]  /*2050*/  IMAD R2, R6, UR12, RZ ;  /* 0x0000000c06027c24 */ /* 0x000fe2000f8e02ff */
[----:B------:R-:W-:Y:S01]  /*2060*/  VOTEU.ALL UP2, P3 ;  /* 0x0000000000ff7886 */ /* 0x000fe20001840000 */
[----:B------:R-:W-:Y:S01]  /*2070*/  ISETP.GE.U32.AND P2, PT, R3, 0x7fffff60, PT ;  /* 0x7fffff600300780c */ /* 0x000fe20003f46070 */
[----:B------:R-:W-:Y:S01]  /*2080*/  STL [R1+0x680], R153 ;  /* 0x0006809901007387 */ /* 0x000fe20000100800 */
[----:B------:R-:W-:-:S04]  /*2090*/  @!UP1 UIADD3 UR10, UPT, UPT, -UR5, 0x100000, URZ ;  /* 0x00100000050a9890 */ /* 0x000fc8000fffe1ff */
[----:B------:R-:W-:Y:S02]  /*20a0*/  @!UP1 USHF.L.U32 UR11, UR10, 0xb, URZ ;  /* 0x0000000b0a0b9899 */ /* 0x000fe400080006ff */
[----:B------:R-:W-:Y:S01]  /*20b0*/  @!UP1 USHF.L.U32 UR10, UR10, 0x1, URZ ;  /* 0x000000010a0a9899 */ /* 0x000fe200080006ff */
[----:B------:R-:W-:Y:S01]  /*20c0*/  IMAD.SHL.U32 R6, R38, 0x8, RZ ;  /* 0x0000000826067824 */ /* 0x000fe200078e00ff */
[C---:B------:R-:W-:Y:S01]  /*20d0*/  IADD3 R3, P6, PT, R2.reuse, UR20, RZ ;  /* 0x0000001402037c10 */ /* 0x040fe2000ffde0ff */
[----:B------:R-:W-:Y:S01]  /*20e0*/  STTM.x128 tmem[UR7], RZ ;  /* 0x000000ff000079ed */ /* 0x000fe200083c0007 */
[----:B------:R-:W0:Y:S02]  /*20f0*/  FENCE.VIEW.ASYNC.T ;  /* 0x00000000000073c6 */ /* 0x000e240000000200 */
[----:B0-----:R-:W-:Y:S01]  /*2100*/  BAR.SYNC.DEFER_BLOCKING 0x0 ;  /* 0x0000000000007b1d */ /* 0x001fe20000010000 */
[----:B------:R-:W-:Y:S01]  /*2110*/  LEA.HI.X.SX32 R2, R2, UR21, 0x1, P6 ;  /* 0x0000001502027c11 */ /* 0x000fe2000b0f0eff */
[----:B------:R-:W-:Y:S01]  /*2120*/  VIADD R8, R92, 0xffffffd7 ;  /* 0xffffffd75c087836 */ /* 0x000fe20000000000 */
[----:B------:R-:W-:Y:S01]  /*2130*/  ISETP.GE.U32.AND P1, PT, R4, 0x7fffff68, PT ;  /* 0x7fffff680400780c */ /* 0x000fe20003f26070 */
[----:B------:R-:W-:Y:S01]  /*2140*/  @!P0 IMAD.MOV.U32 R4, RZ, RZ, R3 ;  /* 0x000000ffff048224 */ /* 0x000fe200078e0003 */
[----:B------:R-:W-:Y:S01]  /*2150*/  PRMT R7, RZ, 0x7610, R7 ;  /* 0x00007610ff077816 */ /* 0x000fe20000000007 */
[----:B------:R-:W-:Y:S01]  /*2160*/  @!P0 IMAD.MOV.U32 R5, RZ, RZ, R2 ;  /* 0x000000ffff058224 */ /* 0x000fe200078e0002 */
[----:B------:R-:W-:Y:S01]  /*2170*/  PRMT R10, RZ, 0x7610, R10 ;  /* 0x00007610ff0a7816 */ /* 0x000fe2000000000a */
[----:B------:R-:W-:Y:S01]  /*2180*/  STL [R1+0x67c], R151 ;  /* 0x00067c9701007387 */ /* 0x000fe20000100800 */
[----:B------:R-:W-:Y:S01]  /*2190*/  PRMT R9, RZ, 0x7610, R9 ;  /* 0x00007610ff097816 */ /* 0x000fe20000000009 */
[----:B------:R-:W-:Y:S01]  /*21a0*/  IMAD R139, R38, 0x18, RZ ;  /* 0x00000018268b7824 */ /* 0x000fe200078e02ff */
[----:B------:R-:W-:Y:S01]  /*21b0*/  PRMT R12, RZ, 0x7610, R12 ;  /* 0x00007610ff0c7816 */ /* 0x000fe2000000000c */
[----:B------:R-:W-:Y:S01]  /*21c0*/  STL [R1+0x678], R155 ;  /* 0x0006789b01007387 */ /* 0x000fe20000100800 */
[----:B------:R-:W-:Y:S01]  /*21d0*/  VIADD R11, R92, 0xffffffbf ;  /* 0xffffffbf5c0b7836 */ /* 0x000fe20000000000 */
[----:B------:R-:W-:Y:S01]  /*21e0*/  PRMT R146, RZ, 0x7610, R146 ;  /* 0x00007610ff927816 */ /* 0x000fe20000000092 */
[----:B------:R-:W0:Y:S01]  /*21f0*/  LDCU UR18, c[0x0][0x3b0] ;  /* 0x00007600ff1277ac */ /* 0x000e220008000800 */
[----:B------:R1:W-:Y:S01]  /*2200*/  STL [R1+0x674], R160 ;  /* 0x000674a001007387 */ /* 0x0003e20000100800 */
[----:B------:R-:W-:-:S02]  /*2210*/  PRMT R145, RZ, 0x7610, R145 ;  /* 0x00007610ff917816 */ /* 0x000fc40000000091 */
[----:B------:R-:W-:Y:S01]  /*2220*/  PRMT R16, RZ, 0x7610, R16 ;  /* 0x00007610ff107816 */ /* 0x000fe20000000010 */
[----:B------:R2:W-:Y:S01]  /*2230*/  STL [R1+0x670], R159 ;  /* 0x0006709f01007387 */ /* 0x0005e20000100800 */
[----:B------:R-:W-:Y:S01]  /*2240*/  PRMT R15, RZ, 0x7610, R15 ;  /* 0x00007610ff0f7816 */ /* 0x000fe2000000000f */
[----:B------:R-:W3:Y:S02]  /*2250*/  LDCU UR58, c[0x0][0x3b0] ;  /* 0x00007600ff3a77ac */ /* 0x000ee40008000800 */
[----:B------:R-:W4:Y:S02]  /*2260*/  FENCE.VIEW.ASYNC.S ;  /* 0x00000000000073c6 */ /* 0x000f240000000000 */
[----:B----4-:R4:W4:Y:S02]  /*2270*/  @!UP2 SYNCS.EXCH.64 URZ, [UR8], UR10 ;  /* 0x0000000a08ffa5b2 */ /* 0x0109240008000100 */
[----:B----4-:R-:W-:Y:S01]  /*2280*/  BAR.SYNC.DEFER_BLOCKING 0x0 ;  /* 0x0000000000007b1d */ /* 0x010fe20000010000 */
[----:B------:R-:W-:-:S02]  /*2290*/  PRMT R13, RZ, 0x7610, R13 ;  /* 0x00007610ff0d7816 */ /* 0x000fc4000000000d */
[----:B------:R-:W-:Y:S02]  /*22a0*/  PRMT R14, RZ, 0x7610, R14 ;  /* 0x00007610ff0e7816 */ /* 0x000fe4000000000e */
[----:B------:R-:W-:Y:S01]  /*22b0*/  PRMT R142, RZ, 0x7610, R142 ;  /* 0x00007610ff8e7816 */ /* 0x000fe2000000008e */
[----:B------:R-:W4:Y:S01]  /*22c0*/  LDCU UR30, c[0x0][0x3b0] ;  /* 0x00007600ff1e77ac */ /* 0x000f220008000800 */
[----:B------:R-:W-:Y:S01]  /*22d0*/  STL [R1+0x66c], R161 ;  /* 0x00066ca101007387 */ /* 0x000fe20000100800 */
[----:B-1----:R-:W-:Y:S01]  /*22e0*/  PRMT R160, RZ, 0x7610, R160 ;  /* 0x00007610ffa07816 */ /* 0x002fe200000000a0 */
[----:B------:R-:W1:Y:S02]  /*22f0*/  LDCU UR34, c[0x0][0x3b0] ;  /* 0x00007600ff2277ac */ /* 0x000e640008000800 */
[----:B------:R-:W-:Y:S01]  /*2300*/  STL [R1+0x668], R163 ;  /* 0x000668a301007387 */ /* 0x000fe20000100800 */
[----:B------:R-:W-:Y:S01]  /*2310*/  PRMT R151, RZ, 0x7610, R151 ;  /* 0x00007610ff977816 */ /* 0x000fe20000000097 */
[----:B------:R-:W0:Y:S02]  /*2320*/  LDCU UR10, c[0x0][0x3b0] ;  /* 0x00007600ff0a77ac */ /* 0x000e240008000800 */
[----:B------:R-:W-:Y:S01]  /*2330*/  STL [R1+0x664], R162 ;  /* 0x000664a201007387 */ /* 0x000fe20000100800 */
[----:B--2---:R-:W-:Y:S01]  /*2340*/  PRMT R159, RZ, 0x7610, R159 ;  /* 0x00007610ff9f7816 */ /* 0x004fe2000000009f */
[----:B------:R-:W2:Y:S02]  /*2350*/  LDCU UR19, c[0x0][0x3b0] ;  /* 0x00007600ff1377ac */ /* 0x000ea40008000800 */
[----:B------:R-:W-:Y:S01]  /*2360*/  STL [R1+0x660], R164 ;  /* 0x000660a401007387 */ /* 0x000fe20000100800 */
[----:B------:R-:W-:Y:S01]  /*2370*/  PRMT R158, RZ, 0x7610, R158 ;  /* 0x00007610ff9e7816 */ /* 0x000fe2000000009e */
[----:B------:R-:W0:Y:S02]  /*2380*/  LDCU UR59, c[0x0][0x3b0] ;  /* 0x00007600ff3b77ac */ /* 0x000e240008000800 */
[----:B------:R1:W2:Y:S01]  /*2390*/  @!P0 LDG.E.U8 R7, desc[UR14][R4.64] ;  /* 0x0000000e04078981 */ /* 0x0002a2000c1e1100 */
[----:B------:R-:W-:Y:S01]  /*23a0*/  PRMT R156, RZ, 0x7610, R156 ;  /* 0x00007610ff9c7816 */ /* 0x000fe2000000009c */
[----:B------:R-:W0:Y:S02]  /*23b0*/  LDCU UR29, c[0x0][0x3b0] ;  /* 0x00007600ff1d77ac */ /* 0x000e240008000800 */
[----:B------:R-:W-:Y:S01]  /*23c0*/  STL [R1+0x65c], R165 ;  /* 0x00065ca501007387 */ /* 0x000fe20000100800 */
[----:B------:R-:W-:Y:S01]  /*23d0*/  PRMT R152, RZ, 0x7610, R152 ;  /* 0x00007610ff987816 */ /* 0x000fe20000000098 */
[----:B------:R-:W0:Y:S02]  /*23e0*/  LDCU UR11, c[0x0][0x3b0] ;  /* 0x00007600ff0b77ac */ /* 0x000e240008000800 */
[----:B------:R-:W-:Y:S01]  /*23f0*/  STL [R1+0x658], R35 ;  /* 0x0006582301007387 */ /* 0x000fe20000100800 */
[----:B------:R-:W-:Y:S01]  /*2400*/  PRMT R147, RZ, 0x7610, R147 ;  /* 0x00007610ff937816 */ /* 0x000fe20000000093 */
[----:B------:R-:W0:Y:S02]  /*2410*/  LDCU UR60, c[0x0][0x3b0] ;  /* 0x00007600ff3c77ac */ /* 0x000e240008000800 */
[----:B------:R-:W-:Y:S01]  /*2420*/  STL [R1+0x654], R39 ;  /* 0x0006542701007387 */ /* 0x000fe20000100800 */
[C---:B-1----:R-:W-:Y:S01]  /*2430*/  IADD3 R4, P6, PT, R6.reuse, R3, RZ ;  /* 0x0000000306047210 */ /* 0x042fe20007fde0ff */
[----:B------:R-:W1:Y:S02]  /*2440*/  LDCU UR32, c[0x0][0x3b0] ;  /* 0x00007600ff2077ac */ /* 0x000e640008000800 */
[----:B------:R-:W-:Y:S01]  /*2450*/  STL [R1+0x58c], R0 ;  /* 0x00058c0001007387 */ /* 0x000fe20000100800 */
[----:B------:R-:W-:Y:S01]  /*2460*/  LEA.HI.X.SX32 R5, R6, R2, 0x1, P6 ;  /* 0x0000000206057211 */ /* 0x000fe200030f0eff */
[----:B------:R-:W0:Y:S04]  /*2470*/  LDCU UR12, c[0x0][0x3b0] ;  /* 0x00007600ff0c77ac */ /* 0x000e280008000800 */
[----:B------:R-:W3:Y:S01]  /*2480*/  @!P5 LDG.E.U8 R10, desc[UR14][R4.64] ;  /* 0x0000000e040ad981 */ /* 0x000ee2000c1e1100 */
[----:B------:R-:W-:Y:S01]  /*2490*/  PRMT R111, RZ, 0x7610, R111 ;  /* 0x00007610ff6f7816 */ /* 0x000fe2000000006f */
[----:B------:R-:W0:Y:S01]  /*24a0*/  LDCU UR13, c[0x0][0x3b0] ;  /* 0x00007600ff0d77ac */ /* 0x000e220008000800 */
[----:B------:R-:W-:-:S02]  /*24b0*/  PRMT R110, RZ, 0x7610, R110 ;  /* 0x00007610ff6e7816 */ /* 0x000fc4000000006e */
[----:B------:R-:W-:Y:S01]  /*24c0*/  PRMT R17, RZ, 0x7610, R17 ;  /* 0x00007610ff117816 */ /* 0x000fe20000000011 */
[----:B------:R-:W0:Y:S01]  /*24d0*/  LDCU UR17, c[0x0][0x3b0] ;  /* 0x00007600ff1177ac */ /* 0x000e220008000800 */
[----:B------:R-:W-:Y:S02]  /*24e0*/  PRMT R22, RZ, 0x7610, R22 ;  /* 0x00007610ff167816 */ /* 0x000fe40000000016 */
[----:B------:R-:W-:Y:S01]  /*24f0*/  PRMT R18, RZ, 0x7610, R18 ;  /* 0x00007610ff127816 */ /* 0x000fe20000000012 */
[----:B------:R-:W0:Y:S01]  /*2500*/  LDCU UR31, c[0x0][0x3b0] ;  /* 0x00007600ff1f77ac */ /* 0x000e220008000800 */
[----:B------:R-:W-:Y:S02]  /*2510*/  PRMT R20, RZ, 0x7610, R20 ;  /* 0x00007610ff147816 */ /* 0x000fe40000000014 */
        /* <DEDUP_REMOVED lines=35> */
[----:B------:R-:W-:Y:S01]  /*2750*/  PRMT R143, RZ, 0x7610, R143 ;  /* 0x00007610ff8f7816 */ /* 0x000fe2000000008f */
[----:B------:R-:W0:Y:S01]  /*2760*/  LDCU UR41, c[0x0][0x3b0] ;  /* 0x00007600ff2977ac */ /* 0x000e220008000800 */
        /* <DEDUP_REMOVED lines=18> */
[----:B--2---:R2:W-:Y:S02]  /*2890*/  STL [R1+0xc8], R7 ;  /* 0x0000c80701007387 */ /* 0x0045e40000100800 */
[----:B--2---:R-:W-:-:S05]  /*28a0*/  IMAD.SHL.U32 R7, R38, 0x10, RZ ;  /* 0x0000001026077824 */ /* 0x004fca00078e00ff */
[----:B------:R-:W-:-:S04]  /*28b0*/  IADD3 R6, P6, PT, R7, R3, RZ ;  /* 0x0000000307067210 */ /* 0x000fc80007fde0ff */
[----:B------:R-:W-:-:S05]  /*28c0*/  LEA.HI.X.SX32 R7, R7, R2, 0x1, P6 ;  /* 0x0000000207077211 */ /* 0x000fca00030f0eff */
[----:B------:R-:W2:Y:S01]  /*28d0*/  @!P4 LDG.E.U8 R9, desc[UR14][R6.64] ;  /* 0x0000000e0609c981 */ /* 0x000ea2000c1e1100 */
[----:B------:R-:W-:Y:S01]  /*28e0*/  ISETP.GE.U32.AND P0, PT, R8, 0x7fffff58, PT ;  /* 0x7fffff580800780c */ /* 0x000fe20003f06070 */
[----:B------:R-:W-:Y:S01]  /*28f0*/  VIADD R8, R92, 0xffffffcf ;  /* 0xffffffcf5c087836 */ /* 0x000fe20000000000 */
[C---:B------:R-:W-:Y:S01]  /*2900*/  IADD3 R141, P6, PT, R139.reuse, R3, RZ ;  /* 0x000000038b8d7210 */ /* 0x040fe20007fde0ff */
[----:B------:R-:W-:Y:S03]  /*2910*/  STL [R1+0x594], R4 ;  /* 0x0005940401007387 */ /* 0x000fe60000100800 */
[----:B------:R-:W-:Y:S01]  /*2920*/  ISETP.GE.U32.AND P5, PT, R8, 0x7fffff50, PT ;  /* 0x7fffff500800780c */ /* 0x000fe20003fa6070 */
[----:B------:R-:W-:Y:S01]  /*2930*/  VIADD R8, R92, 0xffffffc7 ;  /* 0xffffffc75c087836 */ /* 0x000fe20000000000 */
[----:B------:R-:W-:Y:S01]  /*2940*/  STL [R1+0x590], R5 ;  /* 0x0005900501007387 */ /* 0x000fe20000100800 */
[----:B------:R-:W-:-:S03]  /*2950*/  LEA.HI.X.SX32 R139, R139, R2, 0x1, P6 ;  /* 0x000000028b8b7211 */ /* 0x000fc600030f0eff */
[----:B------:R-:W-:Y:S01]  /*2960*/  STL [R1+0x59c], R6 ;  /* 0x00059c0601007387 */ /* 0x000fe20000100800 */
[----:B------:R-:W-:-:S03]  /*2970*/  ISETP.GE.U32.AND P4, PT, R8, 0x7fffff48, PT ;  /* 0x7fffff480800780c */ /* 0x000fc60003f86070 */
[----:B------:R-:W-:Y:S01]  /*2980*/  STL [R1+0x598], R7 ;  /* 0x0005980701007387 */ /* 0x000fe20000100800 */
[----:B------:R-:W-:-:S03]  /*2990*/  @!P1 IMAD.MOV.U32 R8, RZ, RZ, R141 ;  /* 0x000000ffff089224 */ /* 0x000fc600078e008d */
[----:B---3--:R3:W-:Y:S02]  /*29a0*/  STL [R1+0xc4], R10 ;  /* 0x0000c40a01007387 */ /* 0x0087e40000100800 */
[----:B---3--:R-:W-:-:S05]  /*29b0*/  IMAD.SHL.U32 R10, R38, 0x20, RZ ;  /* 0x00000020260a7824 */ /* 0x008fca00078e00ff */
[----:B------:R-:W-:Y:S01]  /*29c0*/  IADD3 R153, P6, PT, R10, R3, RZ ;  /* 0x000000030a997210 */ /* 0x000fe20007fde0ff */
[----:B--2---:R2:W-:Y:S02]  /*29d0*/  STL [R1+0x1fc], R9 ;  /* 0x0001fc0901007387 */ /* 0x0045e40000100800 */
[----:B--2---:R-:W-:-:S05]  /*29e0*/  @!P1 IMAD.MOV.U32 R9, RZ, RZ, R139 ;  /* 0x000000ffff099224 */ /* 0x004fca00078e008b */
[----:B------:R2:W3:Y:S02]  /*29f0*/  @!P1 LDG.E.U8 R12, desc[UR14][R8.64] ;  /* 0x0000000e080c9981 */ /* 0x0004e4000c1e1100 */
[----:B--2---:R-:W-:Y:S01]  /*2a00*/  LEA.HI.X.SX32 R9, R10, R2, 0x1, P6 ;  /* 0x000000020a097211 */ /* 0x004fe200030f0eff */
[----:B------:R-:W-:-:S05]  /*2a10*/  @!P2 IMAD.MOV.U32 R8, RZ, RZ, R153 ;  /* 0x000000ffff08a224 */ /* 0x000fca00078e0099 */
[----:B------:R2:W4:Y:S01]  /*2a20*/  @!P2 LDG.E.U8 R160, desc[UR14][R8.64] ;  /* 0x0000000e08a0a981 */ /* 0x000522000c1e1100 */
[----:B------:R-:W-:Y:S01]  /*2a30*/  ISETP.GE.U32.AND P1, PT, R11, 0x7fffff40, PT ;  /* 0x7fffff400b00780c */ /* 0x000fe20003f26070 */
[----:B------:R-:W-:Y:S02]  /*2a40*/  IMAD R11, R38, 0x28, RZ ;  /* 0x00000028260b7824 */ /* 0x000fe400078e02ff */
[----:B------:R-:W-:Y:S03]  /*2a50*/  STL [R1+0x5a4], R141 ;  /* 0x0005a48d01007387 */ /* 0x000fe60000100800 */
[C---:B------:R-:W-:Y:S01]  /*2a60*/  IADD3 R155, P6, PT, R11.reuse, R3, RZ ;  /* 0x000000030b9b7210 */ /* 0x040fe20007fde0ff */
[----:B------:R-:W-:Y:S04]  /*2a70*/  STL [R1+0x5a0], R139 ;  /* 0x0005a08b01007387 */ /* 0x000fe80000100800 */
[----:B------:R0:W-:Y:S01]  /*2a80*/  STL [R1+0x24], R153 ;  /* 0x0000249901007387 */ /* 0x0001e20000100800 */
[----:B--2---:R-:W-:-:S03]  /*2a90*/  LEA.HI.X.SX32 R8, R11, R2, 0x1, P6 ;  /* 0x000000020b087211 */ /* 0x004fc600030f0eff */
[----:B---3--:R-:W-:Y:S04]  /*2aa0*/  STL [R1+0xd8], R12 ;  /* 0x0000d80c01007387 */ /* 0x008fe80000100800 */
[----:B------:R2:W-:Y:S04]  /*2ab0*/  STL [R1+0x20], R9 ;  /* 0x0000200901007387 */ /* 0x0005e80000100800 */
[----:B0-----:R-:W3:Y:S01]  /*2ac0*/  LDL.LU R153, [R1+0x680] ;  /* 0x0006800001997983 */ /* 0x001ee20000300800 */
[----:B--2---:R-:W-:-:S03]  /*2ad0*/  IMAD.MOV.U32 R9, RZ, RZ, R155 ;  /* 0x000000ffff097224 */ /* 0x004fc600078e009b */
[----:B------:R-:W-:Y:S02]  /*2ae0*/  STL [R1+0x64], R155 ;  /* 0x0000649b01007387 */ /* 0x000fe40000100800 */
[-C--:B------:R-:W-:Y:S02]  /*2af0*/  @!P0 LOP3.LUT R9, R9, R8.reuse, RZ, 0x3c, !PT ;  /* 0x0000000809098212 */ /* 0x080fe400078e3cff */
[----:B----4-:R-:W-:Y:S04]  /*2b00*/  STL [R1+0xd4], R160 ;  /* 0x0000d4a001007387 */ /* 0x010fe80000100800 */
[----:B------:R0:W-:Y:S02]  /*2b10*/  STL [R1+0x60], R8 ;  /* 0x0000600801007387 */ /* 0x0001e40000100800 */
[----:B0-----:R-:W-:-:S04]  /*2b20*/  @!P0 LOP3.LUT R8, R9, R8, RZ, 0x3c, !PT ;  /* 0x0000000809088212 */ /* 0x001fc800078e3cff */
[----:B------:R-:W-:-:S05]  /*2b30*/  @!P0 LOP3.LUT R9, R9, R8, RZ, 0x3c, !PT ;  /* 0x0000000809098212 */ /* 0x000fca00078e3cff */
[----:B------:R0:W2:Y:S01]  /*2b40*/  @!P0 LDG.E.U8 R151, desc[UR14][R8.64] ;  /* 0x0000000e08978981 */ /* 0x0000a2000c1e1100 */
[----:B------:R-:W-:-:S05]  /*2b50*/  IMAD R10, R38, 0x30, RZ ;  /* 0x00000030260a7824 */ /* 0x000fca00078e02ff */
[----:B------:R-:W-:Y:S01]  /*2b60*/  IADD3 R160, P6, PT, R10, R3, RZ ;  /* 0x000000030aa07210 */ /* 0x000fe20007fde0ff */
[----:B------:R-:W-:-:S03]  /*2b70*/  IMAD R11, R38, 0x38, RZ ;  /* 0x00000038260b7824 */ /* 0x000fc600078e02ff */
[-C--:B------:R-:W-:Y:S01]  /*2b80*/  LEA.HI.X.SX32 R155, R10, R2.reuse, 0x1, P6 ;  /* 0x000000020a9b7211 */ /* 0x080fe200030f0eff */
[----:B0-----:R-:W-:Y:S01]  /*2b90*/  @!P5 IMAD.MOV.U32 R8, RZ, RZ, R160 ;  /* 0x000000ffff08d224 */ /* 0x001fe200078e00a0 */
[----:B------:R-:W-:Y:S02]  /*2ba0*/  PRMT R162, RZ, 0x7610, R162 ;  /* 0x00007610ffa27816 */ /* 0x000fe400000000a2 */
[C---:B------:R-:W-:Y:S01]  /*2bb0*/  IADD3 R10, P6, PT, R11.reuse, R3, RZ ;  /* 0x000000030b0a7210 */ /* 0x040fe20007fde0ff */
[----:B------:R-:W-:Y:S01]  /*2bc0*/  @!P5 IMAD.MOV.U32 R9, RZ, RZ, R155 ;  /* 0x000000ffff09d224 */ /* 0x000fe200078e009b */
[----:B------:R-:W-:Y:S04]  /*2bd0*/  STL [R1+0x30c], R160 ;  /* 0x00030ca001007387 */ /* 0x000fe80000100800 */
[----:B------:R0:W4:Y:S02]  /*2be0*/  @!P5 LDG.E.U8 R162, desc[UR14][R8.64] ;  /* 0x0000000e08a2d981 */ /* 0x000124000c1e1100 */
[----:B0-----:R-:W-:Y:S01]  /*2bf0*/  IMAD.MOV.U32 R9, RZ, RZ, R10 ;  /* 0x000000ffff097224 */ /* 0x001fe200078e000a */
[----:B------:R-:W-:-:S04]  /*2c00*/  LEA.HI.X.SX32 R8, R11, R2, 0x1, P6 ;  /* 0x000000020b087211 */ /* 0x000fc800030f0eff */
[-C--:B------:R-:W-:Y:S01]  /*2c10*/  @!P4 LOP3.LUT R9, R9, R8.reuse, RZ, 0x3c, !PT ;  /* 0x000000080909c212 */ /* 0x080fe200078e3cff */
[----:B--2---:R0:W-:Y:S04]  /*2c20*/  STL [R1+0x1f8], R151 ;  /* 0x0001f89701007387 */ /* 0x0041e80000100800 */
[----:B0-----:R-:W2:Y:S04]  /*2c30*/  LDL.LU R151, [R1+0x67c] ;  /* 0x00067c0001977983 */ /* 0x001ea80000300800 */
[----:B------:R0:W-:Y:S04]  /*2c40*/  STL [R1+0x308], R155 ;  /* 0x0003089b01007387 */ /* 0x0001e80000100800 */
[----:B0-----:R-:W2:Y:S04]  /*2c50*/  LDL.LU R155, [R1+0x678] ;  /* 0x00067800019b7983 */ /* 0x001ea80000300800 */
[----:B------:R-:W2:Y:S04]  /*2c60*/  LDL.LU R160, [R1+0x674] ;  /* 0x0006740001a07983 */ /* 0x000ea80000300800 */
[----:B------:R-:W-:Y:S04]  /*2c70*/  STL [R1+0x344], R10 ;  /* 0x0003440a01007387 */ /* 0x000fe80000100800 */
[----:B------:R0:W-:Y:S02]  /*2c80*/  STL [R1+0x340], R8 ;  /* 0x0003400801007387 */ /* 0x0001e40000100800 */
[----:B0-----:R-:W-:-:S04]  /*2c90*/  @!P4 LOP3.LUT R8, R9, R8, RZ, 0x3c, !PT ;  /* 0x000000080908c212 */ /* 0x001fc800078e3cff */
[----:B------:R-:W-:-:S05]  /*2ca0*/  @!P4 LOP3.LUT R9, R9, R8, RZ, 0x3c, !PT ;  /* 0x000000080909c212 */ /* 0x000fca00078e3cff */
[----:B------:R0:W2:Y:S01]  /*2cb0*/  @!P4 LDG.E.U8 R159, desc[UR14][R8.64] ;  /* 0x0000000e089fc981 */ /* 0x0000a2000c1e1100 */
[----:B------:R-:W-:-:S03]  /*2cc0*/  IMAD.SHL.U32 R10, R38, 0x40, RZ ;  /* 0x00000040260a7824 */ /* 0x000fc600078e00ff */
[----:B----4-:R4:W-:Y:S01]  /*2cd0*/  STL [R1+0xe8], R162 ;  /* 0x0000e8a201007387 */ /* 0x0109e20000100800 */
[----:B------:R-:W-:Y:S01]  /*2ce0*/  VIADD R11, R92, 0xffffff9f ;  /* 0xffffff9f5c0b7836 */ /* 0x000fe20000000000 */
[----:B----4-:R-:W-:-:S04]  /*2cf0*/  IADD3 R162, P6, PT, R10, R3, RZ ;  /* 0x000000030aa27210 */ /* 0x010fc80007fde0ff */
[----:B0-----:R-:W-:Y:S01]  /*2d00*/  LEA.HI.X.SX32 R8, R10, R2, 0x1, P6 ;  /* 0x000000020a087211 */ /* 0x001fe200030f0eff */
[----:B------:R-:W-:Y:S02]  /*2d10*/  IMAD.MOV.U32 R9, RZ, RZ, R162 ;  /* 0x000000ffff097224 */ /* 0x000fe400078e00a2 */
[----:B------:R-:W-:-:S03]  /*2d20*/  VIADD R12, R92, 0xffffffb7 ;  /* 0xffffffb75c0c7836 */ /* 0x000fc60000000000 */
[-C--:B------:R-:W-:Y:S02]  /*2d30*/  @!P1 LOP3.LUT R9, R9, R8.reuse, RZ, 0x3c, !PT ;  /* 0x0000000809099212 */ /* 0x080fe400078e3cff */
[----:B------:R-:W-:Y:S01]  /*2d40*/  ISETP.GE.U32.AND P4, PT, R11, 0x7fffff20, PT ;  /* 0x7fffff200b00780c */ /* 0x000fe20003f86070 */
[----:B------:R-:W-:Y:S01]  /*2d50*/  IMAD R11, R38, 0x48, RZ ;  /* 0x00000048260b7824 */ /* 0x000fe200078e02ff */
[----:B------:R-:W-:Y:S02]  /*2d60*/  ISETP.GE.U32.AND P2, PT, R12, 0x7fffff38, PT ;  /* 0x7fffff380c00780c */ /* 0x000fe40003f46070 */
[----:B------:R-:W-:Y:S02]  /*2d70*/  PRMT R163, RZ, 0x7610, R163 ;  /* 0x00007610ffa37816 */ /* 0x000fe400000000a3 */
[----:B------:R-:W-:Y:S01]  /*2d80*/  PRMT R161, RZ, 0x7610, R161 ;  /* 0x00007610ffa17816 */ /* 0x000fe200000000a1 */
[----:B--2---:R0:W-:Y:S04]  /*2d90*/  STL [R1+0xe4], R159 ;  /* 0x0000e49f01007387 */ /* 0x0041e80000100800 */
[----:B0-----:R-:W2:Y:S04]  /*2da0*/  LDL.LU R159, [R1+0x670] ;  /* 0x00067000019f7983 */ /* 0x001ea80000300800 */
[----:B------:R-:W-:Y:S04]  /*2db0*/  STL [R1+0x37c], R162 ;  /* 0x00037ca201007387 */ /* 0x000fe80000100800 */
[----:B------:R0:W-:Y:S02]  /*2dc0*/  STL [R1+0x378], R8 ;  /* 0x0003780801007387 */ /* 0x0001e40000100800 */
[----:B0-----:R-:W-:-:S02]  /*2dd0*/  @!P1 LOP3.LUT R8, R9, R8, RZ, 0x3c, !PT ;  /* 0x0000000809089212 */ /* 0x001fc400078e3cff */
[----:B------:R-:W-:Y:S02]  /*2de0*/  IADD3 R162, P6, PT, R11, R3, RZ ;  /* 0x000000030ba27210 */ /* 0x000fe40007fde0ff */
[----:B------:R-:W-:-:S05]  /*2df0*/  @!P1 LOP3.LUT R9, R9, R8, RZ, 0x3c, !PT ;  /* 0x0000000809099212 */ /* 0x000fca00078e3cff */
[----:B------:R0:W4:Y:S02]  /*2e00*/  @!P1 LDG.E.U8 R163, desc[UR14][R8.64] ;  /* 0x0000000e08a39981 */ /* 0x000124000c1e1100 */
[----:B0-----:R-:W-:Y:S01]  /*2e10*/  IMAD.MOV.U32 R9, RZ, RZ, R162 ;  /* 0x000000ffff097224 */ /* 0x001fe200078e00a2 */
[----:B------:R-:W-:Y:S01]  /*2e20*/  LEA.HI.X.SX32 R8, R11, R2, 0x1, P6 ;  /* 0x000000020b087211 */ /* 0x000fe200030f0eff */
[----:B------:R-:W-:Y:S03]  /*2e30*/  STL [R1+0x3b8], R162 ;  /* 0x0003b8a201007387 */ /* 0x000fe60000100800 */
[-C--:B------:R-:W-:Y:S01]  /*2e40*/  @!P2 LOP3.LUT R9, R9, R8.reuse, RZ, 0x3c, !PT ;  /* 0x000000080909a212 */ /* 0x080fe200078e3cff */
[----:B------:R0:W-:Y:S03]  /*2e50*/  STL [R1+0x3b4], R8 ;  /* 0x0003b40801007387 */ /* 0x0001e60000100800 */
[----:B0-----:R-:W-:-:S04]  /*2e60*/  @!P2 LOP3.LUT R8, R9, R8, RZ, 0x3c, !PT ;  /* 0x000000080908a212 */ /* 0x001fc800078e3cff */
[----:B------:R-:W-:-:S05]  /*2e70*/  @!P2 LOP3.LUT R9, R9, R8, RZ, 0x3c, !PT ;  /* 0x000000080909a212 */ /* 0x000fca00078e3cff */
[----:B------:R0:W2:Y:S01]  /*2e80*/  @!P2 LDG.E.U8 R161, desc[UR14][R8.64] ;  /* 0x0000000e08a1a981 */ /* 0x0000a2000c1e1100 */
[----:B------:R-:W-:Y:S02]  /*2e90*/  VIADD R12, R92, 0xffffffaf ;  /* 0xffffffaf5c0c7836 */ /* 0x000fe40000000000 */
[----:B------:R-:W-:-:S03]  /*2ea0*/  IMAD R10, R38, 0x50, RZ ;  /* 0x00000050260a7824 */ /* 0x000fc600078e02ff */
[----:B------:R-:W-:Y:S02]  /*2eb0*/  ISETP.GE.U32.AND P0, PT, R12, 0x7fffff30, PT ;  /* 0x7fffff300c00780c */ /* 0x000fe40003f06070 */
[----:B------:R-:W-:Y:S01]  /*2ec0*/  IADD3 R162, P6, PT, R10, R3, RZ ;  /* 0x000000030aa27210 */ /* 0x000fe20007fde0ff */
[----:B------:R-:W-:-:S04]  /*2ed0*/  VIADD R12, R92, 0xffffffa7 ;  /* 0xffffffa75c0c7836 */ /* 0x000fc80000000000 */
[----:B------:R-:W-:Y:S01]  /*2ee0*/  STL [R1+0x3f0], R162 ;  /* 0x0003f0a201007387 */ /* 0x000fe20000100800 */
[----:B------:R-:W-:Y:S01]  /*2ef0*/  IMAD R11, R38, 0x58, RZ ;  /* 0x00000058260b7824 */ /* 0x000fe200078e02ff */
[----:B------:R-:W-:Y:S02]  /*2f00*/  ISETP.GE.U32.AND P5, PT, R12, 0x7fffff28, PT ;  /* 0x7fffff280c00780c */ /* 0x000fe40003fa6070 */
[----:B------:R-:W-:Y:S02]  /*2f10*/  PRMT R165, RZ, 0x7610, R165 ;  /* 0x00007610ffa57816 */ /* 0x000fe400000000a5 */
[----:B0-----:R-:W-:Y:S01]  /*2f20*/  @!P0 IMAD.MOV.U32 R8, RZ, RZ, R162 ;  /* 0x000000ffff088224 */ /* 0x001fe200078e00a2 */
[----:B------:R-:W-:Y:S01]  /*2f30*/  PRMT R164, RZ, 0x7610, R164 ;  /* 0x00007610ffa47816 */ /* 0x000fe200000000a4 */
[----:B----4-:R0:W-:Y:S02]  /*2f40*/  STL [R1+0x1f4], R163 ;  /* 0x0001f4a301007387 */ /* 0x0101e40000100800 */
[----:B0-----:R-:W-:-:S02]  /*2f50*/  LEA.HI.X.SX32 R163, R10, R2, 0x1, P6 ;  /* 0x000000020aa37211 */ /* 0x001fc400030f0eff */
[----:B------:R-:W-:-:S03]  /*2f60*/  IADD3 R10, P6, PT, R11, R3, RZ ;  /* 0x000000030b0a7210 */ /* 0x000fc60007fde0ff */
[----:B------:R-:W-:-:S05]  /*2f70*/  @!P0 IMAD.MOV.U32 R9, RZ, RZ, R163 ;  /* 0x000000ffff098224 */ /* 0x000fca00078e00a3 */
[----:B------:R0:W4:Y:S02]  /*2f80*/  @!P0 LDG.E.U8 R165, desc[UR14][R8.64] ;  /* 0x0000000e08a58981 */ /* 0x000124000c1e1100 */
[----:B0-----:R-:W-:Y:S01]  /*2f90*/  IMAD.MOV.U32 R9, RZ, RZ, R10 ;  /* 0x000000ffff097224 */ /* 0x001fe200078e000a */
[----:B------:R-:W-:Y:S01]  /*2fa0*/  LEA.HI.X.SX32 R8, R11, R2, 0x1, P6 ;  /* 0x000000020b087211 */ /* 0x000fe200030f0eff */
[----:B--2---:R0:W-:Y:S03]  /*2fb0*/  STL [R1+0x1e4], R161 ;  /* 0x0001e4a101007387 */ /* 0x0041e60000100800 */
[-C--:B------:R-:W-:Y:S01]  /*2fc0*/  @!P5 LOP3.LUT R9, R9, R8.reuse, RZ, 0x3c, !PT ;  /* 0x000000080909d212 */ /* 0x080fe200078e3cff */
        /* <DEDUP_REMOVED lines=9> */
[----:B------:R-:W-:Y:S02]  /*3060*/  IMAD R10, R38, 0x60, RZ ;  /* 0x00000060260a7824 */ /* 0x000fe400078e02ff */
[C---:B------:R-:W-:Y:S02]  /*3070*/  VIADD R12, R92.reuse, 0xffffff97 ;  /* 0xffffff975c0c7836 */ /* 0x040fe40000000000 */
[----:B------:R-:W-:-:S03]  /*3080*/  VIADD R11, R92, 0xfffffff6 ;  /* 0xfffffff65c0b7836 */ /* 0x000fc60000000000 */
[----:B------:R-:W-:Y:S02]  /*3090*/  ISETP.GE.U32.AND P1, PT, R12, 0x7fffff18, PT ;  /* 0x7fffff180c00780c */ /* 0x000fe40003f26070 */
[----:B------:R-:W-:Y:S01]  /*30a0*/  ISETP.GE.U32.AND P5, PT, R11, 0x7fffff77, PT ;  /* 0x7fffff770b00780c */ /* 0x000fe20003fa6070 */
[----:B------:R-:W-:Y:S01]  /*30b0*/  IMAD R11, R38, 0x68, RZ ;  /* 0x00000068260b7824 */ /* 0x000fe200078e02ff */
[----:B------:R-:W-:Y:S01]  /*30c0*/  PRMT R35, RZ, 0x7610, R35 ;  /* 0x00007610ff237816 */ /* 0x000fe20000000023 */
[----:B----4-:R4:W-:Y:S02]  /*30d0*/  STL [R1+0x1e0], R165 ;  /* 0x0001e0a501007387 */ /* 0x0109e40000100800 */
[----:B----4-:R-:W-:-:S04]  /*30e0*/  IADD3 R165, P6, PT, R10, R3, RZ ;  /* 0x000000030aa57210 */ /* 0x010fc80007fde0ff */
[----:B0-----:R-:W-:Y:S01]  /*30f0*/  LEA.HI.X.SX32 R8, R10, R2, 0x1, P6 ;  /* 0x000000020a087211 */ /* 0x001fe200030f0eff */
[----:B------:R-:W-:-:S05]  /*3100*/  IMAD.MOV.U32 R9, RZ, RZ, R165 ;  /* 0x000000ffff097224 */ /* 0x000fca00078e00a5 */
[-C--:B------:R-:W-:Y:S01]  /*3110*/  @!P4 LOP3.LUT R9, R9, R8.reuse, RZ, 0x3c, !PT ;  /* 0x000000080909c212 */ /* 0x080fe200078e3cff */
[----:B--2---:R0:W-:Y:S04]  /*3120*/  STL [R1+0x1ec], R164 ;  /* 0x0001eca401007387 */ /* 0x0041e80000100800 */
[----:B0-----:R-:W2:Y:S04]  /*3130*/  LDL.LU R164, [R1+0x660] ;  /* 0x0006600001a47983 */ /* 0x001ea80000300800 */
[----:B------:R-:W-:Y:S04]  /*3140*/  STL [R1+0x460], R165 ;  /* 0x000460a501007387 */ /* 0x000fe80000100800 */
[----:B------:R0:W-:Y:S02]  /*3150*/  STL [R1+0x45c], R8 ;  /* 0x00045c0801007387 */ /* 0x0001e40000100800 */
[----:B0-----:R-:W-:-:S04]  /*3160*/  @!P4 LOP3.LUT R8, R9, R8, RZ, 0x3c, !PT ;  /* 0x000000080908c212 */ /* 0x001fc800078e3cff */
[----:B------:R-:W-:Y:S02]  /*3170*/  @!P4 LOP3.LUT R9, R9, R8, RZ, 0x3c, !PT ;  /* 0x000000080909c212 */ /* 0x000fe400078e3cff */
[----:B------:R-:W-:-:S03]  /*3180*/  IADD3 R165, P6, PT, R11, R3, RZ ;  /* 0x000000030ba57210 */ /* 0x000fc60007fde0ff */
[----:B------:R0:W4:Y:S02]  /*3190*/  @!P4 LDG.E.U8 R146, desc[UR14][R8.64] ;  /* 0x0000000e0892c981 */ /* 0x000124000c1e1100 */
[----:B0-----:R-:W-:Y:S01]  /*31a0*/  LEA.HI.X.SX32 R9, R11, R2, 0x1, P6 ;  /* 0x000000020b097211 */ /* 0x001fe200030f0eff */
[----:B------:R-:W-:-:S05]  /*31b0*/  @!P1 IMAD.MOV.U32 R8, RZ, RZ, R165 ;  /* 0x000000ffff089224 */ /* 0x000fca00078e00a5 */
[----:B------:R0:W2:Y:S01]  /*31c0*/  @!P1 LDG.E.U8 R35, desc[UR14][R8.64] ;  /* 0x0000000e08239981 */ /* 0x0000a2000c1e1100 */
[----:B------:R-:W-:-:S05]  /*31d0*/  VIADD R12, R92, 0xffffff8f ;  /* 0xffffff8f5c0c7836 */ /* 0x000fca0000000000 */
[----:B------:R-:W-:Y:S01]  /*31e0*/  ISETP.GE.U32.AND P2, PT, R12, 0x7fffff10, PT ;  /* 0x7fffff100c00780c */ /* 0x000fe20003f46070 */
[----:B------:R-:W-:Y:S01]  /*31f0*/  VIADD R12, R92, 0xffffff87 ;  /* 0xffffff875c0c7836 */ /* 0x000fe20000000000 */
[----:B------:R-:W-:Y:S04]  /*3200*/  STL [R1+0x498], R165 ;  /* 0x000498a501007387 */ /* 0x000fe80000100800 */
[----:B------:R-:W-:Y:S01]  /*3210*/  ISETP.GE.U32.AND P0, PT, R12, 0x7fffff08, PT ;  /* 0x7fffff080c00780c */ /* 0x000fe20003f06070 */
[----:B------:R-:W-:Y:S02]  /*3220*/  IMAD R12, R38, 0x70, RZ ;  /* 0x00000070260c7824 */ /* 0x000fe400078e02ff */
[C---:B------:R-:W-:Y:S02]  /*3230*/  VIADD R10, R92.reuse, 0xffffffee ;  /* 0xffffffee5c0a7836 */ /* 0x040fe40000000000 */
[----:B------:R-:W-:-:S03]  /*3240*/  VIADD R11, R92, 0xffffffe6 ;  /* 0xffffffe65c0b7836 */ /* 0x000fc60000000000 */
[----:B------:R-:W-:Y:S01]  /*3250*/  ISETP.GE.U32.AND P4, PT, R10, 0x7fffff6f, PT ;  /* 0x7fffff6f0a00780c */ /* 0x000fe20003f86070 */
[----:B------:R-:W-:Y:S01]  /*3260*/  IMAD R10, R38, 0x78, RZ ;  /* 0x00000078260a7824 */ /* 0x000fe200078e02ff */
[----:B------:R-:W-:Y:S01]  /*3270*/  ISETP.GE.U32.AND P1, PT, R11, 0x7fffff67, PT ;  /* 0x7fffff670b00780c */ /* 0x000fe20003f26070 */
[----:B------:R-:W-:Y:S01]  /*3280*/  VIADD R11, R92, 0xffffffde ;  /* 0xffffffde5c0b7836 */ /* 0x000fe20000000000 */
[----:B----4-:R4:W-:Y:S04]  /*3290*/  STL [R1+0x1dc], R146 ;  /* 0x0001dc9201007387 */ /* 0x0109e80000100800 */
[----:B------:R0:W-:Y:S01]  /*32a0*/  STL [R1+0x494], R9 ;  /* 0x0004940901007387 */ /* 0x0001e20000100800 */
[----:B----4-:R-:W-:-:S04]  /*32b0*/  IADD3 R146, P6, PT, R12, R3, RZ ;  /* 0x000000030c927210 */ /* 0x010fc80007fde0ff */
[----:B------:R-:W-:Y:S01]  /*32c0*/  LEA.HI.X.SX32 R12, R12, R2, 0x1, P6 ;  /* 0x000000020c0c7211 */ /* 0x000fe200030f0eff */
[----:B------:R-:W-:Y:S04]  /*32d0*/  STL [R1+0x4c8], R146 ;  /* 0x0004c89201007387 */ /* 0x000fe80000100800 */
[----:B------:R-:W4:Y:S04]  /*32e0*/  LDL.LU R165, [R1+0x65c] ;  /* 0x00065c0001a57983 */ /* 0x000f280000300800 */
[----:B------:R-:W-:Y:S01]  /*32f0*/  STL [R1+0x4c4], R12 ;  /* 0x0004c40c01007387 */ /* 0x000fe20000100800 */
[----:B0-----:R-:W-:-:S03]  /*3300*/  @!P2 IMAD.MOV.U32 R8, RZ, RZ, R146 ;  /* 0x000000ffff08a224 */ /* 0x001fc600078e0092 */
[----:B--2---:R0:W-:Y:S01]  /*3310*/  STL [R1+0x1c8], R35 ;  /* 0x0001c82301007387 */ /* 0x0041e20000100800 */
[----:B------:R-:W-:-:S05]  /*3320*/  @!P2 IMAD.MOV.U32 R9, RZ, RZ, R12 ;  /* 0x000000ffff09a224 */ /* 0x000fca00078e000c */
[----:B------:R2:W3:Y:S01]  /*3330*/  @!P2 LDG.E.U8 R145, desc[UR14][R8.64] ;  /* 0x0000000e0891a981 */ /* 0x0004e2000c1e1100 */
[----:B0-----:R-:W-:-:S04]  /*3340*/  IADD3 R35, P6, PT, R10, R3, RZ ;  /* 0x000000030a237210 */ /* 0x001fc80007fde0ff */
[----:B------:R-:W-:Y:S01]  /*3350*/  LEA.HI.X.SX32 R10, R10, R2, 0x1, P6 ;  /* 0x000000020a0a7211 */ /* 0x000fe200030f0eff */
[----:B------:R-:W-:Y:S01]  /*3360*/  STL [R1+0x500], R35 ;  /* 0x0005002301007387 */ /* 0x000fe20000100800 */
[----:B------:R-:W-:Y:S01]  /*3370*/  ISETP.GE.U32.AND P2, PT, R11, 0x7fffff5f, PT ;  /* 0x7fffff5f0b00780c */ /* 0x000fe20003f46070 */
[----:B--2---:R-:W-:Y:S02]  /*3380*/  IMAD R9, R38, 0x9, RZ ;  /* 0x0000000926097824 */ /* 0x004fe400078e02ff */
[----:B------:R0:W-:Y:S01]  /*3390*/  STL [R1+0x4fc], R10 ;  /* 0x0004fc0a01007387 */ /* 0x0001e20000100800 */
[----:B------:R-:W-:Y:S02]  /*33a0*/  @!P0 IMAD.MOV.U32 R11, RZ, RZ, R10 ;  /* 0x000000ffff0b8224 */ /* 0x000fe400078e000a */
[----:B------:R-:W-:Y:S01]  /*33b0*/  IADD3 R8, P6, PT, R9, R3, RZ ;  /* 0x0000000309087210 */ /* 0x000fe20007fde0ff */
[----:B0-----:R-:W-:-:S05]  /*33c0*/  @!P0 IMAD.MOV.U32 R10, RZ, RZ, R35 ;  /* 0x000000ffff0a8224 */ /* 0x001fca00078e0023 */
[----:B------:R0:W2:Y:S01]  /*33d0*/  @!P0 LDG.E.U8 R16, desc[UR14][R10.64] ;  /* 0x0000000e0a108981 */ /* 0x0000a2000c1e1100 */
[----:B------:R-:W-:-:S05]  /*33e0*/  LEA.HI.X.SX32 R9, R9, R2, 0x1, P6 ;  /* 0x0000000209097211 */ /* 0x000fca00030f0eff */
[----:B------:R-:W2:Y:S01]  /*33f0*/  @!P5 LDG.E.U8 R15, desc[UR14][R8.64] ;  /* 0x0000000e080fd981 */ /* 0x000ea2000c1e1100 */
[----:B0-----:R-:W-:-:S05]  /*3400*/  IMAD R11, R38, 0x11, RZ ;  /* 0x00000011260b7824 */ /* 0x001fca00078e02ff */
[----:B------:R-:W-:-:S04]  /*3410*/  IADD3 R10, P6, PT, R11, R3, RZ ;  /* 0x000000030b0a7210 */ /* 0x000fc80007fde0ff */
[----:B------:R-:W-:-:S05]  /*3420*/  LEA.HI.X.SX32 R11, R11, R2, 0x1, P6 ;  /* 0x000000020b0b7211 */ /* 0x000fca00030f0eff */
[----:B------:R-:W4:Y:S01]  /*3430*/  @!P4 LDG.E.U8 R13, desc[UR14][R10.64] ;  /* 0x0000000e0a0dc981 */ /* 0x000f22000c1e1100 */
[----:B------:R-:W-:-:S05]  /*3440*/  VIADD R12, R92, 0xffffffd6 ;  /* 0xffffffd65c0c7836 */ /* 0x000fca0000000000 */
[----:B------:R-:W-:Y:S01]  /*3450*/  ISETP.GE.U32.AND P0, PT, R12, 0x7fffff57, PT ;  /* 0x7fffff570c00780c */ /* 0x000fe20003f06070 */
[----:B------:R-:W-:-:S05]  /*3460*/  VIADD R12, R92, 0xffffffce ;  /* 0xffffffce5c0c7836 */ /* 0x000fca0000000000 */
[----:B------:R-:W-:Y:S01]  /*3470*/  ISETP.GE.U32.AND P5, PT, R12, 0x7fffff4f, PT ;  /* 0x7fffff4f0c00780c */ /* 0x000fe20003fa6070 */
[----:B------:R-:W-:-:S05]  /*3480*/  VIADD R12, R92, 0xffffffc6 ;  /* 0xffffffc65c0c7836 */ /* 0x000fca0000000000 */
[----:B------:R-:W-:Y:S01]  /*3490*/  ISETP.GE.U32.AND P4, PT, R12, 0x7fffff47, PT ;  /* 0x7fffff470c00780c */ /* 0x000fe20003f86070 */
[----:B---3--:R0:W-:Y:S02]  /*34a0*/  STL [R1+0x1f0], R145 ;  /* 0x0001f09101007387 */ /* 0x0081e40000100800 */
[----:B0-----:R-:W-:Y:S02]  /*34b0*/  IMAD R145, R38, 0x19, RZ ;  /* 0x0000001926917824 */ /* 0x001fe400078e02ff */
[----:B------:R-:W-:Y:S03]  /*34c0*/  STL [R1+0x5ac], R8 ;  /* 0x0005ac0801007387 */ /* 0x000fe60000100800 */
[C---:B------:R-:W-:Y:S01]  /*34d0*/  IADD3 R146, P6, PT, R145.reuse, R3, RZ ;  /* 0x0000000391927210 */ /* 0x040fe20007fde0ff */
[----:B------:R-:W-:Y:S03]  /*34e0*/  STL [R1+0x5a8], R9 ;  /* 0x0005a80901007387 */ /* 0x000fe60000100800 */
[----:B------:R-:W-:Y:S01]  /*34f0*/  LEA.HI.X.SX32 R145, R145, R2, 0x1, P6 ;  /* 0x0000000291917211 */ /* 0x000fe200030f0eff */
[----:B------:R-:W-:Y:S01]  /*3500*/  @!P1 IMAD.MOV.U32 R12, RZ, RZ, R146 ;  /* 0x000000ffff0c9224 */ /* 0x000fe200078e0092 */
[----:B--2---:R-:W-:Y:S04]  /*3510*/  STL [R1+0x1d4], R15 ;  /* 0x0001d40f01007387 */ /* 0x004fe80000100800 */
[----:B------:R-:W-:Y:S04]  /*3520*/  STL [R1+0x5b4], R10 ;  /* 0x0005b40a01007387 */ /* 0x000fe80000100800 */
[----:B------:R-:W-:Y:S04]  /*3530*/  STL [R1+0x5b0], R11 ;  /* 0x0005b00b01007387 */ /* 0x000fe80000100800 */
[----:B----4-:R0:W-:Y:S02]  /*3540*/  STL [R1+0x1c0], R13 ;  /* 0x0001c00d01007387 */ /* 0x0101e40000100800 */
[----:B0-----:R-:W-:-:S05]  /*3550*/  @!P1 IMAD.MOV.U32 R13, RZ, RZ, R145 ;  /* 0x000000ffff0d9224 */ /* 0x001fca00078e0091 */
[----:B------:R0:W2:Y:S01]  /*3560*/  @!P1 LDG.E.U8 R14, desc[UR14][R12.64] ;  /* 0x0000000e0c0e9981 */ /* 0x0000a2000c1e1100 */
[----:B------:R-:W-:-:S05]  /*3570*/  IMAD R15, R38, 0x21, RZ ;  /* 0x00000021260f7824 */ /* 0x000fca00078e02ff */
[----:B------:R-:W-:Y:S01]  /*3580*/  IADD3 R35, P6, PT, R15, R3, RZ ;  /* 0x000000030f237210 */ /* 0x000fe20007fde0ff */
[----:B------:R-:W-:Y:S04]  /*3590*/  STL [R1+0x5bc], R146 ;  /* 0x0005bc9201007387 */ /* 0x000fe80000100800 */
[----:B------:R-:W-:Y:S01]  /*35a0*/  STL [R1+0x5b8], R145 ;  /* 0x0005b89101007387 */ /* 0x000fe20000100800 */
[----:B0-----:R-:W-:-:S03]  /*35b0*/  VIADD R12, R92, 0xffffffbe ;  /* 0xffffffbe5c0c7836 */ /* 0x001fc60000000000 */
[----:B------:R-:W-:Y:S04]  /*35c0*/  STL [R1+0x2c], R35 ;  /* 0x00002c2301007387 */ /* 0x000fe80000100800 */
[----:B------:R-:W-:Y:S01]  /*35d0*/  STL [R1+0x1d8], R16 ;  /* 0x0001d81001007387 */ /* 0x000fe20000100800 */
[----:B------:R-:W-:Y:S01]  /*35e0*/  ISETP.GE.U32.AND P1, PT, R12, 0x7fffff3f, PT ;  /* 0x7fffff3f0c00780c */ /* 0x000fe20003f26070 */
[----:B------:R-:W-:Y:S01]  /*35f0*/  @!P2 IMAD.MOV.U32 R12, RZ, RZ, R35 ;  /* 0x000000ffff0ca224 */ /* 0x000fe200078e0023 */
[----:B------:R-:W-:-:S05]  /*3600*/  LEA.HI.X.SX32 R13, R15, R2, 0x1, P6 ;  /* 0x000000020f0d7211 */ /* 0x000fca00030f0eff */
[----:B------:R0:W3:Y:S04]  /*3610*/  @!P2 LDG.E.U8 R142, desc[UR14][R12.64] ;  /* 0x0000000e0c8ea981 */ /* 0x0000e8000c1e1100 */
[----:B--2---:R2:W-:Y:S02]  /*3620*/  STL [R1+0x1e8], R14 ;  /* 0x0001e80e01007387 */ /* 0x0045e40000100800 */
[----:B--2---:R-:W-:Y:S02]  /*3630*/  IMAD R14, R38, 0x29, RZ ;  /* 0x00000029260e7824 */ /* 0x004fe400078e02ff */
[----:B------:R2:W-:Y:S03]  /*3640*/  STL [R1+0x28], R13 ;  /* 0x0000280d01007387 */ /* 0x0005e60000100800 */
[C---:B------:R-:W-:Y:S01]  /*3650*/  IADD3 R16, P6, PT, R14.reuse, R3, RZ ;  /* 0x000000030e107210 */ /* 0x040fe20007fde0ff */
[----:B------:R-:W4:Y:S03]  /*3660*/  LDL.LU R35, [R1+0x658] ;  /* 0x0006580001237983 */ /* 0x000f260000300800 */
[----:B0-----:R-:W-:Y:S01]  /*3670*/  LEA.HI.X.SX32 R12, R14, R2, 0x1, P6 ;  /* 0x000000020e0c7211 */ /* 0x001fe200030f0eff */
[----:B--2---:R-:W-:Y:S01]  /*3680*/  IMAD.MOV.U32 R13, RZ, RZ, R16 ;  /* 0x000000ffff0d7224 */ /* 0x004fe200078e0010 */
[----:B------:R-:W-:Y:S04]  /*3690*/  STL [R1+0x6c], R16 ;  /* 0x00006c1001007387 */ /* 0x000fe80000100800 */
[-C--:B------:R-:W-:Y:S01]  /*36a0*/  @!P0 LOP3.LUT R13, R13, R12.reuse, RZ, 0x3c, !PT ;  /* 0x0000000c0d0d8212 */ /* 0x080fe200078e3cff */
[----:B------:R0:W-:Y:S03]  /*36b0*/  STL [R1+0x68], R12 ;  /* 0x0000680c01007387 */ /* 0x0001e60000100800 */
[----:B0-----:R-:W-:-:S04]  /*36c0*/  @!P0 LOP3.LUT R12, R13, R12, RZ, 0x3c, !PT ;  /* 0x0000000c0d0c8212 */ /* 0x001fc800078e3cff */
[----:B------:R-:W-:-:S05]  /*36d0*/  @!P0 LOP3.LUT R13, R13, R12, RZ, 0x3c, !PT ;  /* 0x0000000c0d0d8212 */ /* 0x000fca00078e3cff */
[----:B------:R0:W2:Y:S01]  /*36e0*/  @!P0 LDG.E.U8 R158, desc[UR14][R12.64] ;  /* 0x0000000e0c9e8981 */ /* 0x0000a2000c1e1100 */
[----:B------:R-:W-:-:S05]  /*36f0*/  VIADD R15, R92, 0xffffffb6 ;  /* 0xffffffb65c0f7836 */ /* 0x000fca0000000000 */
[----:B------:R-:W-:Y:S01]  /*3700*/  ISETP.GE.U32.AND P2, PT, R15, 0x7fffff37, PT ;  /* 0x7fffff370f00780c */ /* 0x000fe20003f46070 */
[C---:B------:R-:W-:Y:S01]  /*3710*/  IMAD R15, R38.reuse, 0x31, RZ ;  /* 0x00000031260f7824 */ /* 0x040fe200078e02ff */
[----:B---3--:R3:W-:Y:S01]  /*3720*/  STL [R1+0x1c4], R142 ;  /* 0x0001c48e01007387 */ /* 0x0087e20000100800 */
[----:B------:R-:W-:-:S03]  /*3730*/  IMAD R14, R38, 0x39, RZ ;  /* 0x00000039260e7824 */ /* 0x000fc600078e02ff */
[----:B---3--:R-:W-:-:S04]  /*3740*/  IADD3 R142, P6, PT, R15, R3, RZ ;  /* 0x000000030f8e7210 */ /* 0x008fc80007fde0ff */
[----:B0-----:R-:W-:Y:S01]  /*3750*/  LEA.HI.X.SX32 R13, R15, R2, 0x1, P6 ;  /* 0x000000020f0d7211 */ /* 0x001fe200030f0eff */
[----:B------:R-:W-:Y:S01]  /*3760*/  STL [R1+0x314], R142 ;  /* 0x0003148e01007387 */ /* 0x000fe20000100800 */
[----:B------:R-:W-:-:S05]  /*3770*/  @!P5 IMAD.MOV.U32 R12, RZ, RZ, R142 ;  /* 0x000000ffff0cd224 */ /* 0x000fca00078e008e */
[----:B------:R0:W3:Y:S04]  /*3780*/  @!P5 LDG.E.U8 R156, desc[UR14][R12.64] ;  /* 0x0000000e0c9cd981 */ /* 0x0000e8000c1e1100 */
[----:B--2---:R2:W-:Y:S02]  /*3790*/  STL [R1+0x1bc], R158 ;  /* 0x0001bc9e01007387 */ /* 0x0045e40000100800 */
[----:B--2---:R-:W-:-:S04]  /*37a0*/  IADD3 R158, P6, PT, R14, R3, RZ ;  /* 0x000000030e9e7210 */ /* 0x004fc80007fde0ff */
[----:B------:R-:W-:Y:S01]  /*37b0*/  LEA.HI.X.SX32 R14, R14, R2, 0x1, P6 ;  /* 0x000000020e0e7211 */ /* 0x000fe200030f0eff */
[----:B------:R2:W-:Y:S01]  /*37c0*/  STL [R1+0x310], R13 ;  /* 0x0003100d01007387 */ /* 0x0005e20000100800 */
[----:B0-----:R-:W-:-:S03]  /*37d0*/  @!P4 IMAD.MOV.U32 R12, RZ, RZ, R158 ;  /* 0x000000ffff0cc224 */ /* 0x001fc600078e009e */
[----:B--2---:R-:W-:-:S05]  /*37e0*/  @!P4 IMAD.MOV.U32 R13, RZ, RZ, R14 ;  /* 0x000000ffff0dc224 */ /* 0x004fca00078e000e */
[----:B------:R0:W2:Y:S01]  /*37f0*/  @!P4 LDG.E.U8 R152, desc[UR14][R12.64] ;  /* 0x0000000e0c98c981 */ /* 0x0000a2000c1e1100 */
[----:B------:R-:W-:-:S03]  /*3800*/  IMAD R15, R38, 0x41, RZ ;  /* 0x00000041260f7824 */ /* 0x000fc600078e02ff */
[----:B------:R-:W-:Y:S01]  /*3810*/  STL [R1+0x34c], R158 ;  /* 0x00034c9e01007387 */ /* 0x000fe20000100800 */
[----:B------:R-:W-:-:S03]  /*3820*/  VIADD R16, R92, 0xffffffae ;  /* 0xffffffae5c107836 */ /* 0x000fc60000000000 */
[----:B------:R-:W-:Y:S04]  /*3830*/  STL [R1+0x348], R14 ;  /* 0x0003480e01007387 */ /* 0x000fe80000100800 */
[----:B---3--:R3:W-:Y:S01]  /*3840*/  STL [R1+0x1d0], R156 ;  /* 0x0001d09c01007387 */ /* 0x0087e20000100800 */
[----:B------:R-:W-:Y:S01]  /*3850*/  ISETP.GE.U32.AND P0, PT, R16, 0x7fffff2f, PT ;  /* 0x7fffff2f1000780c */ /* 0x000fe20003f06070 */
[C---:B------:R-:W-:Y:S02]  /*3860*/  VIADD R16, R92.reuse, 0xffffffa6 ;  /* 0xffffffa65c107836 */ /* 0x040fe40000000000 */
[----:B0-----:R-:W-:Y:S01]  /*3870*/  VIADD R12, R92, 0xffffff9e ;  /* 0xffffff9e5c0c7836 */ /* 0x001fe20000000000 */
[----:B---3--:R-:W-:Y:S01]  /*3880*/  IADD3 R156, P6, PT, R15, R3, RZ ;  /* 0x000000030f9c7210 */ /* 0x008fe20007fde0ff */
[----:B------:R-:W-:-:S03]  /*3890*/  IMAD R14, R38, 0x49, RZ ;  /* 0x00000049260e7824 */ /* 0x000fc600078e02ff */
[----:B------:R-:W-:Y:S01]  /*38a0*/  LEA.HI.X.SX32 R158, R15, R2, 0x1, P6 ;  /* 0x000000020f9e7211 */ /* 0x000fe200030f0eff */
[----:B------:R-:W-:Y:S01]  /*38b0*/  STL [R1+0x384], R156 ;  /* 0x0003849c01007387 */ /* 0x000fe20000100800 */
[----:B------:R-:W-:-:S03]  /*38c0*/  ISETP.GE.U32.AND P5, PT, R16, 0x7fffff27, PT ;  /* 0x7fffff271000780c */ /* 0x000fc60003fa6070 */
[----:B------:R-:W-:Y:S01]  /*38d0*/  STL [R1+0x380], R158 ;  /* 0x0003809e01007387 */ /* 0x000fe20000100800 */
[----:B------:R-:W-:Y:S01]  /*38e0*/  PRMT R16, RZ, 0x7610, R16 ;  /* 0x00007610ff107816 */ /* 0x000fe20000000010 */
[----:B------:R-:W-:Y:S01]  /*38f0*/  @!P1 IMAD.MOV.U32 R13, RZ, RZ, R158 ;  /* 0x000000ffff0d9224 */ /* 0x000fe200078e009e */
[----:B------:R-:W-:Y:S01]  /*3900*/  ISETP.GE.U32.AND P4, PT, R12, 0x7fffff1f, PT ;  /* 0x7fffff1f0c00780c */ /* 0x000fe20003f86070 */
[----:B------:R-:W-:-:S05]  /*3910*/  @!P1 IMAD.MOV.U32 R12, RZ, RZ, R156 ;  /* 0x000000ffff0c9224 */ /* 0x000fca00078e009c */
[----:B------:R0:W3:Y:S04]  /*3920*/  @!P1 LDG.E.U8 R16, desc[UR14][R12.64] ;  /* 0x0000000e0c109981 */ /* 0x0000e8000c1e1100 */
[----:B--2---:R2:W-:Y:S02]  /*3930*/  STL [R1+0x1cc], R152 ;  /* 0x0001cc9801007387 */ /* 0x0045e40000100800 */
[----:B--2---:R-:W-:-:S04]  /*3940*/  IADD3 R152, P6, PT, R14, R3, RZ ;  /* 0x000000030e987210 */ /* 0x004fc80007fde0ff */
[----:B------:R-:W-:Y:S01]  /*3950*/  LEA.HI.X.SX32 R158, R14, R2, 0x1, P6 ;  /* 0x000000020e9e7211 */ /* 0x000fe200030f0eff */
[----:B0-----:R-:W-:-:S04]  /*3960*/  @!P2 IMAD.MOV.U32 R12, RZ, RZ, R152 ;  /* 0x000000ffff0ca224 */ /* 0x001fc800078e0098 */
[----:B------:R-:W-:-:S05]  /*3970*/  @!P2 IMAD.MOV.U32 R13, RZ, RZ, R158 ;  /* 0x000000ffff0da224 */ /* 0x000fca00078e009e */
[----:B------:R0:W2:Y:S01]  /*3980*/  @!P2 LDG.E.U8 R147, desc[UR14][R12.64] ;  /* 0x0000000e0c93a981 */ /* 0x0000a2000c1e1100 */
[----:B------:R-:W-:-:S05]  /*3990*/  VIADD R15, R92, 0xffffff96 ;  /* 0xffffff965c0f7836 */ /* 0x000fca0000000000 */
[----:B------:R-:W-:Y:S01]  /*39a0*/  ISETP.GE.U32.AND P1, PT, R15, 0x7fffff17, PT ;  /* 0x7fffff170f00780c */ /* 0x000fe20003f26070 */
[C---:B------:R-:W-:Y:S01]  /*39b0*/  IMAD R15, R38.reuse, 0x51, RZ ;  /* 0x00000051260f7824 */ /* 0x040fe200078e02ff */
[----:B------:R-:W-:Y:S04]  /*39c0*/  STL [R1+0x3c0], R152 ;  /* 0x0003c09801007387 */ /* 0x000fe80000100800 */
[----:B------:R-:W-:Y:S01]  /*39d0*/  IADD3 R156, P6, PT, R15, R3, RZ ;  /* 0x000000030f9c7210 */ /* 0x000fe20007fde0ff */
[----:B---3--:R-:W-:Y:S01]  /*39e0*/  STL [R1+0x1b4], R16 ;  /* 0x0001b41001007387 */ /* 0x008fe20000100800 */
[----:B------:R-:W-:-:S03]  /*39f0*/  IMAD R14, R38, 0x59, RZ ;  /* 0x00000059260e7824 */ /* 0x000fc600078e02ff */
[----:B------:R3:W-:Y:S01]  /*3a00*/  STL [R1+0x3bc], R158 ;  /* 0x0003bc9e01007387 */ /* 0x0007e20000100800 */
[----:B------:R-:W-:Y:S01]  /*3a10*/  PRMT R141, RZ, 0x7610, R141 ;  /* 0x00007610ff8d7816 */ /* 0x000fe2000000008d */
[----:B0-----:R-:W-:Y:S02]  /*3a20*/  @!P0 IMAD.MOV.U32 R12, RZ, RZ, R156 ;  /* 0x000000ffff0c8224 */ /* 0x001fe400078e009c */
[----:B------:R-:W-:Y:S01]  /*3a30*/  STL [R1+0x3f8], R156 ;  /* 0x0003f89c01007387 */ /* 0x000fe20000100800 */
[----:B---3--:R-:W-:-:S05]  /*3a40*/  LEA.HI.X.SX32 R158, R15, R2, 0x1, P6 ;  /* 0x000000020f9e7211 */ /* 0x008fca00030f0eff */
        /* <DEDUP_REMOVED lines=8> */
[----:B------:R-:W-:-:S03]  /*3ad0*/  IMAD R15, R38, 0x61, RZ ;  /* 0x00000061260f7824 */ /* 0x000fc600078e02ff */
[----:B------:R-:W-:Y:S04]  /*3ae0*/  STL [R1+0x3f4], R158 ;  /* 0x0003f49e01007387 */ /* 0x000fe80000100800 */
[----:B------:R-:W-:Y:S04]  /*3af0*/  STL [R1+0x430], R147 ;  /* 0x0004309301007387 */ /* 0x000fe80000100800 */
[----:B------:R-:W-:Y:S04]  /*3b00*/  STL [R1+0x42c], R152 ;  /* 0x00042c9801007387 */ /* 0x000fe80000100800 */
[----:B---3--:R3:W-:Y:S01]  /*3b10*/  STL [R1+0x1b0], R141 ;  /* 0x0001b08d01007387 */ /* 0x0087e20000100800 */
[----:B------:R-:W-:-:S02]  /*3b20*/  IMAD R14, R38, 0x69, RZ ;  /* 0x00000069260e7824 */ /* 0x000fc400078e02ff */
[----:B0-----:R-:W-:Y:S01]  /*3b30*/  VIADD R12, R92, 0xfffffffe ;  /* 0xfffffffe5c0c7836 */ /* 0x001fe20000000000 */
[----:B---3--:R-:W-:-:S04]  /*3b40*/  IADD3 R141, P6, PT, R15, R3, RZ ;  /* 0x000000030f8d7210 */ /* 0x008fc80007fde0ff */
[----:B------:R-:W-:Y:S01]  /*3b50*/  LEA.HI.X.SX32 R15, R15, R2, 0x1, P6 ;  /* 0x000000020f0f7211 */ /* 0x000fe200030f0eff */
[----:B------:R-:W-:Y:S01]  /*3b60*/  STL [R1+0x468], R141 ;  /* 0x0004688d01007387 */ /* 0x000fe20000100800 */
[----:B------:R-:W-:-:S03]  /*3b70*/  ISETP.GE.U32.AND P5, PT, R12, 0x7fffff7f, PT ;  /* 0x7fffff7f0c00780c */ /* 0x000fc60003fa6070 */
[----:B------:R-:W-:Y:S01]  /*3b80*/  STL [R1+0x464], R15 ;  /* 0x0004640f01007387 */ /* 0x000fe20000100800 */
[----:B------:R-:W-:Y:S02]  /*3b90*/  @!P4 IMAD.MOV.U32 R12, RZ, RZ, R141 ;  /* 0x000000ffff0cc224 */ /* 0x000fe400078e008d */
        /* <DEDUP_REMOVED lines=8> */
[----:B------:R-:W-:Y:S02]  /*3c20*/  VIADD R16, R92, 0xffffff8e ;  /* 0xffffff8e5c107836 */ /* 0x000fe40000000000 */
[----:B------:R-:W-:Y:S01]  /*3c30*/  IMAD R15, R38, 0x71, RZ ;  /* 0x00000071260f7824 */ /* 0x000fe200078e02ff */
[----:B------:R-:W-:Y:S02]  /*3c40*/  STL [R1+0x4a0], R111 ;  /* 0x0004a06f01007387 */ /* 0x000fe40000100800 */
[----:B------:R-:W-:Y:S01]  /*3c50*/  ISETP.GE.U32.AND P2, PT, R16, 0x7fffff0f, PT ;  /* 0x7fffff0f1000780c */ /* 0x000fe20003f46070 */
[----:B------:R-:W-:Y:S02]  /*3c60*/  VIADD R16, R92, 0xffffff86 ;  /* 0xffffff865c107836 */ /* 0x000fe40000000000 */
[----:B------:R-:W-:-:S03]  /*3c70*/  IMAD R14, R38, 0x79, RZ ;  /* 0x00000079260e7824 */ /* 0x000fc600078e02ff */
[----:B------:R-:W-:Y:S01]  /*3c80*/  ISETP.GE.U32.AND P0, PT, R16, 0x7fffff07, PT ;  /* 0x7fffff071000780c */ /* 0x000fe20003f06070 */
[----:B------:R-:W-:Y:S01]  /*3c90*/  VIADD R16, R92, 0xfffffffd ;  /* 0xfffffffd5c107836 */ /* 0x000fe20000000000 */
[----:B---3--:R3:W-:Y:S04]  /*3ca0*/  STL [R1+0x1a8], R110 ;  /* 0x0001a86e01007387 */ /* 0x0087e80000100800 */
[----:B------:R-:W-:Y:S01]  /*3cb0*/  STL [R1+0x49c], R141 ;  /* 0x00049c8d01007387 */ /* 0x000fe20000100800 */
[----:B---3--:R-:W-:-:S04]  /*3cc0*/  IADD3 R110, P6, PT, R15, R3, RZ ;  /* 0x000000030f6e7210 */ /* 0x008fc80007fde0ff */
[----:B------:R-:W-:Y:S01]  /*3cd0*/  LEA.HI.X.SX32 R111, R15, R2, 0x1, P6 ;  /* 0x000000020f6f7211 */ /* 0x000fe200030f0eff */
[----:B------:R-:W-:Y:S01]  /*3ce0*/  STL [R1+0x4e0], R110 ;  /* 0x0004e06e01007387 */ /* 0x000fe20000100800 */
[----:B------:R-:W-:Y:S01]  /*3cf0*/  ISETP.GE.U32.AND P4, PT, R16, 0x7fffff7e, PT ;  /* 0x7fffff7e1000780c */ /* 0x000fe20003f86070 */
[----:B0-----:R-:W-:Y:S02]  /*3d00*/  @!P2 IMAD.MOV.U32 R12, RZ, RZ, R110 ;  /* 0x000000ffff0ca224 */ /* 0x001fe400078e006e */
[----:B------:R-:W-:Y:S02]  /*3d10*/  @!P2 IMAD.MOV.U32 R13, RZ, RZ, R111 ;  /* 0x000000ffff0da224 */ /* 0x000fe400078e006f */
[C---:B------:R-:W-:Y:S02]  /*3d20*/  VIADD R16, R92.reuse, 0xfffffff5 ;  /* 0xfffffff55c107836 */ /* 0x040fe40000000000 */
[----:B------:R-:W-:Y:S01]  /*3d30*/  VIADD R15, R92, 0xffffffed ;  /* 0xffffffed5c0f7836 */ /* 0x000fe20000000000 */
[----:B------:R0:W3:Y:S02]  /*3d40*/  @!P2 LDG.E.U8 R22, desc[UR14][R12.64] ;  /* 0x0000000e0c16a981 */ /* 0x0000e4000c1e1100 */
[----:B------:R-:W-:-:S02]  /*3d50*/  ISETP.GE.U32.AND P1, PT, R16, 0x7fffff76, PT ;  /* 0x7fffff761000780c */ /* 0x000fc40003f26070 */
[----:B------:R-:W-:Y:S02]  /*3d60*/  ISETP.GE.U32.AND P2, PT, R15, 0x7fffff6e, PT ;  /* 0x7fffff6e0f00780c */ /* 0x000fe40003f46070 */
[----:B------:R-:W-:Y:S01]  /*3d70*/  PRMT R16, RZ, 0x7610, R16 ;  /* 0x00007610ff107816 */ /* 0x000fe20000000010 */
[----:B--2---:R2:W-:Y:S02]  /*3d80*/  STL [R1+0x90], R17 ;  /* 0x0000901101007387 */ /* 0x0045e40000100800 */
[C---:B--2---:R-:W-:Y:S02]  /*3d90*/  IADD3 R17, P6, PT, R14.reuse, R3, RZ ;  /* 0x000000030e117210 */ /* 0x044fe40007fde0ff */
[----:B------:R-:W-:Y:S02]  /*3da0*/  STL [R1+0x4cc], R111 ;  /* 0x0004cc6f01007387 */ /* 0x000fe40000100800 */
[----:B------:R-:W-:Y:S02]  /*3db0*/  LEA.HI.X.SX32 R14, R14, R2, 0x1, P6 ;  /* 0x000000020e0e7211 */ /* 0x000fe400030f0eff */
[----:B------:R-:W-:Y:S04]  /*3dc0*/  STL [R1+0x508], R17 ;  /* 0x0005081101007387 */ /* 0x000fe80000100800 */
[----:B------:R2:W-:Y:S01]  /*3dd0*/  STL [R1+0x504], R14 ;  /* 0x0005040e01007387 */ /* 0x0005e20000100800 */
[----:B------:R-:W-:-:S02]  /*3de0*/  @!P0 IMAD.MOV.U32 R15, RZ, RZ, R14 ;  /* 0x000000ffff0f8224 */ /* 0x000fc400078e000e */
[----:B--2---:R-:W-:-:S05]  /*3df0*/  @!P0 IMAD.MOV.U32 R14, RZ, RZ, R17 ;  /* 0x000000ffff0e8224 */ /* 0x004fca00078e0011 */
[----:B------:R2:W3:Y:S01]  /*3e00*/  @!P0 LDG.E.U8 R16, desc[UR14][R14.64] ;  /* 0x0000000e0e108981 */ /* 0x0004e2000c1e1100 */
[----:B0-----:R-:W-:Y:S01]  /*3e10*/  VIADD R13, R92, 0xffffffe5 ;  /* 0xffffffe55c0d7836 */ /* 0x001fe20000000000 */
[----:B------:R-:W-:-:S04]  /*3e20*/  IADD3 R12, P6, PT, R3, R38, RZ ;  /* 0x00000026030c7210 */ /* 0x000fc80007fde0ff */
[----:B------:R-:W-:Y:S02]  /*3e30*/  ISETP.GE.U32.AND P0, PT, R13, 0x7fffff66, PT ;  /* 0x7fffff660d00780c */ /* 0x000fe40003f06070 */
[C---:B------:R-:W-:Y:S01]  /*3e40*/  LEA.HI.X.SX32 R13, R38.reuse, R2, 0x1, P6 ;  /* 0x00000002260d7211 */ /* 0x040fe200030f0eff */
[C---:B--2---:R-:W-:Y:S02]  /*3e50*/  IMAD.SHL.U32 R15, R38.reuse, 0x2, RZ ;  /* 0x00000002260f7824 */ /* 0x044fe400078e00ff */
[----:B------:R-:W-:Y:S02]  /*3e60*/  IMAD R17, R38, 0xa, RZ ;  /* 0x0000000a26117824 */ /* 0x000fe400078e02ff */
[----:B------:R-:W2:Y:S01]  /*3e70*/  @!P5 LDG.E.U8 R18, desc[UR14][R12.64] ;  /* 0x0000000e0c12d981 */ /* 0x000ea2000c1e1100 */
[----:B------:R-:W-:-:S04]  /*3e80*/  IADD3 R14, P6, PT, R15, R3, RZ ;  /* 0x000000030f0e7210 */ /* 0x000fc80007fde0ff */
[----:B------:R-:W-:-:S05]  /*3e90*/  LEA.HI.X.SX32 R15, R15, R2, 0x1, P6 ;  /* 0x000000020f0f7211 */ /* 0x000fca00030f0eff */
[----:B------:R-:W2:Y:S04]  /*3ea0*/  @!P4 LDG.E.U8 R20, desc[UR14][R14.64] ;  /* 0x0000000e0e14c981 */ /* 0x000ea8000c1e1100 */
[----:B---3--:R0:W-:Y:S02]  /*3eb0*/  STL [R1+0x1a4], R16 ;  /* 0x0001a41001007387 */ /* 0x0081e40000100800 */
[----:B0-----:R-:W-:-:S05]  /*3ec0*/  VIADD R16, R92, 0xffffffdd ;  /* 0xffffffdd5c107836 */ /* 0x001fca0000000000 */
[----:B------:R-:W-:Y:S02]  /*3ed0*/  ISETP.GE.U32.AND P5, PT, R16, 0x7fffff5e, PT ;  /* 0x7fffff5e1000780c */ /* 0x000fe40003fa6070 */
[----:B------:R-:W-:-:S04]  /*3ee0*/  IADD3 R16, P6, PT, R17, R3, RZ ;  /* 0x0000000311107210 */ /* 0x000fc80007fde0ff */
[----:B------:R-:W-:-:S05]  /*3ef0*/  LEA.HI.X.SX32 R17, R17, R2, 0x1, P6 ;  /* 0x0000000211117211 */ /* 0x000fca00030f0eff */
[----:B------:R-:W3:Y:S01]  /*3f00*/  @!P1 LDG.E.U8 R19, desc[UR14][R16.64] ;  /* 0x0000000e10139981 */ /* 0x000ee2000c1e1100 */
[----:B------:R-:W-:-:S03]  /*3f10*/  IMAD R110, R38, 0x12, RZ ;  /* 0x00000012266e7824 */ /* 0x000fc600078e02ff */
[----:B------:R-:W-:Y:S04]  /*3f20*/  STL [R1+0x5c4], R12 ;  /* 0x0005c40c01007387 */ /* 0x000fe80000100800 */
[----:B------:R-:W-:Y:S04]  /*3f30*/  STL [R1+0x5c0], R13 ;  /* 0x0005c00d01007387 */ /* 0x000fe80000100800 */
[----:B--2---:R0:W-:Y:S01]  /*3f40*/  STL [R1+0x1a0], R18 ;  /* 0x0001a01201007387 */ /* 0x0041e20000100800 */
[----:B------:R-:W-:-:S03]  /*3f50*/  IADD3 R111, P6, PT, R110, R3, RZ ;  /* 0x000000036e6f7210 */ /* 0x000fc60007fde0ff */
[----:B------:R-:W-:Y:S01]  /*3f60*/  STL [R1+0x8c], R22 ;  /* 0x00008c1601007387 */ /* 0x000fe20000100800 */
[----:B0-----:R-:W-:-:S03]  /*3f70*/  VIADD R18, R92, 0xffffffd5 ;  /* 0xffffffd55c127836 */ /* 0x001fc60000000000 */
[----:B------:R-:W-:Y:S01]  /*3f80*/  STL [R1+0x5cc], R14 ;  /* 0x0005cc0e01007387 */ /* 0x000fe20000100800 */
[----:B------:R-:W-:Y:S02]  /*3f90*/  LEA.HI.X.SX32 R110, R110, R2, 0x1, P6 ;  /* 0x000000026e6e7211 */ /* 0x000fe400030f0eff */
[----:B------:R-:W-:Y:S01]  /*3fa0*/  ISETP.GE.U32.AND P4, PT, R18, 0x7fffff56, PT ;  /* 0x7fffff561200780c */ /* 0x000fe20003f86070 */
[----:B------:R-:W-:Y:S01]  /*3fb0*/  VIADD R18, R92, 0xffffffcd ;  /* 0xffffffcd5c127836 */ /* 0x000fe20000000000 */
[----:B------:R-:W-:Y:S04]  /*3fc0*/  STL [R1+0x5c8], R15 ;  /* 0x0005c80f01007387 */ /* 0x000fe80000100800 */
[----:B------:R-:W-:Y:S01]  /*3fd0*/  STL [R1+0x5d4], R16 ;  /* 0x0005d41001007387 */ /* 0x000fe20000100800 */
[----:B------:R-:W-:-:S03]  /*3fe0*/  ISETP.GE.U32.AND P1, PT, R18, 0x7fffff4e, PT ;  /* 0x7fffff4e1200780c */ /* 0x000fc60003f26070 */
[----:B------:R-:W-:Y:S01]  /*3ff0*/  STL [R1+0x5d0], R17 ;  /* 0x0005d01101007387 */ /* 0x000fe20000100800 */
[----:B------:R-:W-:-:S03]  /*4000*/  @!P2 IMAD.MOV.U32 R18, RZ, RZ, R111 ;  /* 0x000000ffff12a224 */ /* 0x000fc600078e006f */
[----:B------:R-:W-:Y:S04]  /*4010*/  STL [R1+0x98], R20 ;  /* 0x0000981401007387 */ /* 0x000fe80000100800 */
[----:B---3--:R0:W-:Y:S02]  /*4020*/  STL [R1+0x94], R19 ;  /* 0x0000941301007387 */ /* 0x0081e40000100800 */
[----:B0-----:R-:W-:-:S05]  /*4030*/  @!P2 IMAD.MOV.U32 R19, RZ, RZ, R110 ;  /* 0x000000ffff13a224 */ /* 0x001fca00078e006e */
[----:B------:R0:W2:Y:S01]  /*4040*/  @!P2 LDG.E.U8 R21, desc[UR14][R18.64] ;  /* 0x0000000e1215a981 */ /* 0x0000a2000c1e1100 */
[----:B------:R-:W-:-:S05]  /*4050*/  IMAD R147, R38, 0x1a, RZ ;  /* 0x0000001a26937824 */ /* 0x000fca00078e02ff */
[----:B------:R-:W-:-:S04]  /*4060*/  IADD3 R152, P6, PT, R147, R3, RZ ;  /* 0x0000000393987210 */ /* 0x000fc80007fde0ff */
[----:B------:R-:W-:Y:S01]  /*4070*/  LEA.HI.X.SX32 R147, R147, R2, 0x1, P6 ;  /* 0x0000000293937211 */ /* 0x000fe200030f0eff */
[----:B0-----:R-:W-:Y:S01]  /*4080*/  @!P0 IMAD.MOV.U32 R18, RZ, RZ, R152 ;  /* 0x000000ffff128224 */ /* 0x001fe200078e0098 */
[----:B------:R-:W-:Y:S03]  /*4090*/  STL [R1+0x5dc], R111 ;  /* 0x0005dc6f01007387 */ /* 0x000fe60000100800 */
[----:B------:R-:W-:Y:S01]  /*40a0*/  @!P0 IMAD.MOV.U32 R19, RZ, RZ, R147 ;  /* 0x000000ffff138224 */ /* 0x000fe200078e0093 */
[----:B------:R-:W-:Y:S04]  /*40b0*/  STL [R1+0x5d8], R110 ;  /* 0x0005d86e01007387 */ /* 0x000fe80000100800 */
[----:B------:R0:W3:Y:S04]  /*40c0*/  @!P0 LDG.E.U8 R126, desc[UR14][R18.64] ;  /* 0x0000000e127e8981 */ /* 0x0000e8000c1e1100 */
[----:B--2---:R2:W-:Y:S02]  /*40d0*/  STL [R1+0x19c], R21 ;  /* 0x00019c1501007387 */ /* 0x0045e40000100800 */
[----:B--2---:R-:W-:-:S05]  /*40e0*/  IMAD R21, R38, 0x22, RZ ;  /* 0x0000002226157824 */ /* 0x004fca00078e02ff */
[----:B------:R-:W-:-:S04]  /*40f0*/  IADD3 R156, P6, PT, R21, R3, RZ ;  /* 0x00000003159c7210 */ /* 0x000fc80007fde0ff */
[----:B------:R-:W-:Y:S01]  /*4100*/  LEA.HI.X.SX32 R158, R21, R2, 0x1, P6 ;  /* 0x00000002159e7211 */ /* 0x000fe200030f0eff */
[----:B0-----:R-:W-:-:S04]  /*4110*/  @!P5 IMAD.MOV.U32 R18, RZ, RZ, R156 ;  /* 0x000000ffff12d224 */ /* 0x001fc800078e009c */
[----:B------:R-:W-:-:S05]  /*4120*/  @!P5 IMAD.MOV.U32 R19, RZ, RZ, R158 ;  /* 0x000000ffff13d224 */ /* 0x000fca00078e009e */
[----:B------:R0:W2:Y:S01]  /*4130*/  @!P5 LDG.E.U8 R124, desc[UR14][R18.64] ;  /* 0x0000000e127cd981 */ /* 0x0000a2000c1e1100 */
[----:B------:R-:W-:-:S03]  /*4140*/  VIADD R20, R92, 0xffffffc5 ;  /* 0xffffffc55c147836 */ /* 0x000fc60000000000 */
[----:B------:R-:W-:Y:S02]  /*4150*/  STL [R1+0x5e4], R152 ;  /* 0x0005e49801007387 */ /* 0x000fe40000100800 */
[----:B------:R-:W-:Y:S01]  /*4160*/  ISETP.GE.U32.AND P2, PT, R20, 0x7fffff46, PT ;  /* 0x7fffff461400780c */ /* 0x000fe20003f46070 */
[----:B------:R-:W-:Y:S01]  /*4170*/  IMAD R20, R38, 0x2a, RZ ;  /* 0x0000002a26147824 */ /* 0x000fe200078e02ff */
[----:B------:R-:W-:Y:S04]  /*4180*/  STL [R1+0x5e0], R147 ;  /* 0x0005e09301007387 */ /* 0x000fe80000100800 */
[----:B------:R-:W-:Y:S04]  /*4190*/  STL [R1+0x34], R156 ;  /* 0x0000349c01007387 */ /* 0x000fe80000100800 */
[----:B---3--:R3:W-:Y:S02]  /*41a0*/  STL [R1+0xa0], R126 ;  /* 0x0000a07e01007387 */ /* 0x0087e40000100800 */
[----:B---3--:R-:W-:-:S04]  /*41b0*/  IADD3 R126, P6, PT, R20, R3, RZ ;  /* 0x00000003147e7210 */ /* 0x008fc80007fde0ff */
[----:B------:R-:W-:Y:S01]  /*41c0*/  LEA.HI.X.SX32 R141, R20, R2, 0x1, P6 ;  /* 0x00000002148d7211 */ /* 0x000fe200030f0eff */
[----:B0-----:R-:W-:-:S04]  /*41d0*/  @!P4 IMAD.MOV.U32 R18, RZ, RZ, R126 ;  /* 0x000000ffff12c224 */ /* 0x001fc800078e007e */
[----:B------:R-:W-:Y:S01]  /*41e0*/  @!P4 IMAD.MOV.U32 R19, RZ, RZ, R141 ;  /* 0x000000ffff13c224 */ /* 0x000fe200078e008d */
[----:B------:R-:W-:Y:S01]  /*41f0*/  STL [R1+0x30], R158 ;  /* 0x0000309e01007387 */ /* 0x000fe20000100800 */
[----:B------:R-:W-:Y:S02]  /*4200*/  IMAD R21, R38, 0x32, RZ ;  /* 0x0000003226157824 */ /* 0x000fe400078e02ff */
[----:B------:R-:W-:Y:S01]  /*4210*/  VIADD R22, R92, 0xffffffbd ;  /* 0xffffffbd5c167836 */ /* 0x000fe20000000000 */
[----:B------:R0:W3:Y:S04]  /*4220*/  @!P4 LDG.E.U8 R123, desc[UR14][R18.64] ;  /* 0x0000000e127bc981 */ /* 0x0000e8000c1e1100 */
[----:B------:R-:W-:Y:S01]  /*4230*/  STL [R1+0x74], R126 ;  /* 0x0000747e01007387 */ /* 0x000fe20000100800 */
[----:B------:R-:W-:-:S03]  /*4240*/  ISETP.GE.U32.AND P0, PT, R22, 0x7fffff3e, PT ;  /* 0x7fffff3e1600780c */ /* 0x000fc60003f06070 */
[----:B------:R-:W-:Y:S01]  /*4250*/  STL [R1+0x70], R141 ;  /* 0x0000708d01007387 */ /* 0x000fe20000100800 */
[C---:B------:R-:W-:Y:S02]  /*4260*/  VIADD R22, R92.reuse, 0xffffffb5 ;  /* 0xffffffb55c167836 */ /* 0x040fe40000000000 */
[----:B0-----:R-:W-:-:S03]  /*4270*/  VIADD R18, R92, 0xffffffad ;  /* 0xffffffad5c127836 */ /* 0x001fc60000000000 */
[----:B------:R-:W-:Y:S02]  /*4280*/  ISETP.GE.U32.AND P5, PT, R22, 0x7fffff36, PT ;  /* 0x7fffff361600780c */ /* 0x000fe40003fa6070 */
[----:B------:R-:W-:Y:S02]  /*4290*/  PRMT R22, RZ, 0x7610, R22 ;  /* 0x00007610ff167816 */ /* 0x000fe40000000016 */
[----:B------:R-:W-:Y:S01]  /*42a0*/  ISETP.GE.U32.AND P4, PT, R18, 0x7fffff2e, PT ;  /* 0x7fffff2e1200780c */ /* 0x000fe20003f86070 */
[----:B--2---:R0:W-:Y:S02]  /*42b0*/  STL [R1+0x9c], R124 ;  /* 0x00009c7c01007387 */ /* 0x0041e40000100800 */
[----:B0-----:R-:W-:-:S04]  /*42c0*/  IADD3 R124, P6, PT, R21, R3, RZ ;  /* 0x00000003157c7210 */ /* 0x001fc80007fde0ff */
[----:B------:R-:W-:Y:S01]  /*42d0*/  LEA.HI.X.SX32 R126, R21, R2, 0x1, P6 ;  /* 0x00000002157e7211 */ /* 0x000fe200030f0eff */
[----:B------:R-:W-:-:S04]  /*42e0*/  @!P1 IMAD.MOV.U32 R18, RZ, RZ, R124 ;  /* 0x000000ffff129224 */ /* 0x000fc800078e007c */
[----:B------:R-:W-:-:S05]  /*42f0*/  @!P1 IMAD.MOV.U32 R19, RZ, RZ, R126 ;  /* 0x000000ffff139224 */ /* 0x000fca00078e007e */
[----:B------:R0:W2:Y:S01]  /*4300*/  @!P1 LDG.E.U8 R22, desc[UR14][R18.64] ;  /* 0x0000000e12169981 */ /* 0x0000a2000c1e1100 */
[----:B------:R-:W-:-:S03]  /*4310*/  IMAD R20, R38, 0x3a, RZ ;  /* 0x0000003a26147824 */ /* 0x000fc600078e02ff */
[----:B------:R-:W-:Y:S04]  /*4320*/  STL [R1+0x31c], R124 ;  /* 0x00031c7c01007387 */ /* 0x000fe80000100800 */
[----:B------:R-:W-:Y:S01]  /*4330*/  STL [R1+0x318], R126 ;  /* 0x0003187e01007387 */ /* 0x000fe20000100800 */
[----:B------:R-:W-:-:S03]  /*4340*/  VIADD R21, R92, 0xffffffa5 ;  /* 0xffffffa55c157836 */ /* 0x000fc60000000000 */
[----:B---3--:R3:W-:Y:S02]  /*4350*/  STL [R1+0x198], R123 ;  /* 0x0001987b01007387 */ /* 0x0087e40000100800 */
[----:B------:R-:W-:Y:S02]  /*4360*/  ISETP.GE.U32.AND P1, PT, R21, 0x7fffff26, PT ;  /* 0x7fffff261500780c */ /* 0x000fe40003f26070 */
[----:B---3--:R-:W-:-:S04]  /*4370*/  IADD3 R123, P6, PT, R20, R3, RZ ;  /* 0x00000003147b7210 */ /* 0x008fc80007fde0ff */
[-C--:B------:R-:W-:Y:S01]  /*4380*/  LEA.HI.X.SX32 R126, R20, R2.reuse, 0x1, P6 ;  /* 0x00000002147e7211 */ /* 0x080fe200030f0eff */
[----:B0-----:R-:W-:Y:S02]  /*4390*/  @!P2 IMAD.MOV.U32 R18, RZ, RZ, R123 ;  /* 0x000000ffff12a224 */ /* 0x001fe400078e007b */
[----:B------:R-:W-:Y:S02]  /*43a0*/  IMAD R21, R38, 0x42, RZ ;  /* 0x0000004226157824 */ /* 0x000fe400078e02ff */
[----:B------:R-:W-:Y:S01]  /*43b0*/  @!P2 IMAD.MOV.U32 R19, RZ, RZ, R126 ;  /* 0x000000ffff13a224 */ /* 0x000fe200078e007e */
[----:B------:R-:W-:Y:S02]  /*43c0*/  STL [R1+0x354], R123 ;  /* 0x0003547b01007387 */ /* 0x000fe40000100800 */
[C---:B------:R-:W-:Y:S02]  /*43d0*/  IADD3 R124, P6, PT, R21.reuse, R3, RZ ;  /* 0x00000003157c7210 */ /* 0x040fe40007fde0ff */
[----:B------:R0:W3:Y:S03]  /*43e0*/  @!P2 LDG.E.U8 R119, desc[UR14][R18.64] ;  /* 0x0000000e1277a981 */ /* 0x0000e6000c1e1100 */
[----:B0-----:R-:W-:Y:S01]  /*43f0*/  @!P0 IMAD.MOV.U32 R18, RZ, RZ, R124 ;  /* 0x000000ffff128224 */ /* 0x001fe200078e007c */
[----:B--2---:R-:W-:Y:S04]  /*4400*/  STL [R1+0xa8], R22 ;  /* 0x0000a81601007387 */ /* 0x004fe80000100800 */
[----:B------:R0:W-:Y:S02]  /*4410*/  STL [R1+0x350], R126 ;  /* 0x0003507e01007387 */ /* 0x0001e40000100800 */
[----:B0-----:R-:W-:-:S05]  /*4420*/  LEA.HI.X.SX32 R126, R21, R2, 0x1, P6 ;  /* 0x00000002157e7211 */ /* 0x001fca00030f0eff */
[----:B------:R-:W-:-:S05]  /*4430*/  @!P0 IMAD.MOV.U32 R19, RZ, RZ, R126 ;  /* 0x000000ffff138224 */ /* 0x000fca00078e007e */
[----:B------:R0:W2:Y:S01]  /*4440*/  @!P0 LDG.E.U8 R117, desc[UR14][R18.64] ;  /* 0x0000000e12758981 */ /* 0x0000a2000c1e1100 */
[----:B------:R-:W-:-:S03]  /*4450*/  IMAD R20, R38, 0x4a, RZ ;  /* 0x0000004a26147824 */ /* 0x000fc600078e02ff */
[----:B------:R-:W-:Y:S01]  /*4460*/  STL [R1+0x38c], R124 ;  /* 0x00038c7c01007387 */ /* 0x000fe20000100800 */
[----:B------:R-:W-:-:S03]  /*4470*/  IMAD R21, R38, 0x52, RZ ;  /* 0x0000005226157824 */ /* 0x000fc600078e02ff */
[----:B---3--:R3:W-:Y:S02]  /*4480*/  STL [R1+0xa4], R119 ;  /* 0x0000a47701007387 */ /* 0x0087e40000100800 */
[----:B---3--:R-:W-:-:S04]  /*4490*/  IADD3 R119, P6, PT, R20, R3, RZ ;  /* 0x0000000314777210 */ /* 0x008fc80007fde0ff */
[----:B------:R-:W-:Y:S01]  /*44a0*/  LEA.HI.X.SX32 R123, R20, R2, 0x1, P6 ;  /* 0x00000002147b7211 */ /* 0x000fe200030f0eff */
[----:B0-----:R-:W-:Y:S01]  /*44b0*/  @!P5 IMAD.MOV.U32 R18, RZ, RZ, R119 ;  /* 0x000000ffff12d224 */ /* 0x001fe200078e0077 */
[----:B------:R-:W-:Y:S01]  /*44c0*/  STL [R1+0x388], R126 ;  /* 0x0003887e01007387 */ /* 0x000fe20000100800 */
[----:B------:R-:W-:Y:S02]  /*44d0*/  VIADD R22, R92, 0xffffff9d ;  /* 0xffffff9d5c167836 */ /* 0x000fe40000000000 */
[----:B------:R-:W-:Y:S01]  /*44e0*/  @!P5 IMAD.MOV.U32 R19, RZ, RZ, R123 ;  /* 0x000000ffff13d224 */ /* 0x000fe200078e007b */
[----:B------:R-:W-:Y:S04]  /*44f0*/  STL [R1+0x3c8], R119 ;  /* 0x0003c87701007387 */ /* 0x000fe80000100800 */
[----:B------:R-:W-:Y:S01]  /*4500*/  STL [R1+0x3c4], R123 ;  /* 0x0003c47b01007387 */ /* 0x000fe20000100800 */
[----:B------:R-:W-:-:S03]  /*4510*/  ISETP.GE.U32.AND P2, PT, R22, 0x7fffff1e, PT ;  /* 0x7fffff1e1600780c */ /* 0x000fc60003f46070 */
[----:B------:R0:W3:Y:S01]  /*4520*/  @!P5 LDG.E.U8 R112, desc[UR14][R18.64] ;  /* 0x0000000e1270d981 */ /* 0x0000e2000c1e1100 */
[----:B------:R-:W-:-:S05]  /*4530*/  VIADD R22, R92, 0xffffff95 ;  /* 0xffffff955c167836 */ /* 0x000fca0000000000 */
[----:B------:R-:W-:Y:S01]  /*4540*/  ISETP.GE.U32.AND P0, PT, R22, 0x7fffff16, PT ;  /* 0x7fffff161600780c */ /* 0x000fe20003f06070 */
[----:B0-----:R-:W-:Y:S01]  /*4550*/  VIADD R18, R92, 0xffffff8d ;  /* 0xffffff8d5c127836 */ /* 0x001fe20000000000 */
[----:B------:R-:W-:-:S04]  /*4560*/  PRMT R22, RZ, 0x7610, R22 ;  /* 0x00007610ff167816 */ /* 0x000fc80000000016 */
        /* <DEDUP_REMOVED lines=8> */
[----:B------:R-:W-:Y:S01]  /*45f0*/  STL [R1+0x400], R117 ;  /* 0x0004007501007387 */ /* 0x000fe20000100800 */
[----:B------:R-:W-:-:S03]  /*4600*/  VIADD R21, R92, 0xffffff85 ;  /* 0xffffff855c157836 */ /* 0x000fc60000000000 */
[----:B------:R-:W-:Y:S02]  /*4610*/  STL [R1+0x3fc], R119 ;  /* 0x0003fc7701007387 */ /* 0x000fe40000100800 */
[----:B------:R-:W-:Y:S01]  /*4620*/  ISETP.GE.U32.AND P4, PT, R21, 0x7fffff06, PT ;  /* 0x7fffff061500780c */ /* 0x000fe20003f86070 */
[----:B------:R-:W-:Y:S01]  /*4630*/  IMAD R21, R38, 0x62, RZ ;  /* 0x0000006226157824 */ /* 0x000fe200078e02ff */
[----:B---3--:R3:W-:Y:S02]  /*4640*/  STL [R1+0xb0], R112 ;  /* 0x0000b07001007387 */ /* 0x0087e40000100800 */
[----:B---3--:R-:W-:-:S04]  /*4650*/  IADD3 R112, P6, PT, R20, R3, RZ ;  /* 0x0000000314707210 */ /* 0x008fc80007fde0ff */
[----:B------:R-:W-:Y:S01]  /*4660*/  LEA.HI.X.SX32 R119, R20, R2, 0x1, P6 ;  /* 0x0000000214777211 */ /* 0x000fe200030f0eff */
[----:B0-----:R-:W-:Y:S01]  /*4670*/  @!P1 IMAD.MOV.U32 R18, RZ, RZ, R112 ;  /* 0x000000ffff129224 */ /* 0x001fe200078e0070 */
[----:B------:R-:W-:-:S03]  /*4680*/  IADD3 R117, P6, PT, R21, R3, RZ ;  /* 0x0000000315757210 */ /* 0x000fc60007fde0ff */
[----:B------:R-:W-:Y:S01]  /*4690*/  @!P1 IMAD.MOV.U32 R19, RZ, RZ, R119 ;  /* 0x000000ffff139224 */ /* 0x000fe200078e0077 */
[----:B------:R-:W-:Y:S04]  /*46a0*/  STL [R1+0x438], R112 ;  /* 0x0004387001007387 */ /* 0x000fe80000100800 */
[----:B------:R0:W3:Y:S02]  /*46b0*/  @!P1 LDG.E.U8 R89, desc[UR14][R18.64] ;  /* 0x0000000e12599981 */ /* 0x0000e4000c1e1100 */
[----:B0-----:R-:W-:Y:S02]  /*46c0*/  @!P2 IMAD.MOV.U32 R18, RZ, RZ, R117 ;  /* 0x000000ffff12a224 */ /* 0x001fe400078e0075 */
[----:B--2---:R-:W-:Y:S04]  /*46d0*/  STL [R1+0xac], R22 ;  /* 0x0000ac1601007387 */ /* 0x004fe80000100800 */
[----:B------:R0:W-:Y:S02]  /*46e0*/  STL [R1+0x434], R119 ;  /* 0x0004347701007387 */ /* 0x0001e40000100800 */
[----:B0-----:R-:W-:-:S05]  /*46f0*/  LEA.HI.X.SX32 R119, R21, R2, 0x1, P6 ;  /* 0x0000000215777211 */ /* 0x001fca00030f0eff */
[----:B------:R-:W-:-:S05]  /*4700*/  @!P2 IMAD.MOV.U32 R19, RZ, RZ, R119 ;  /* 0x000000ffff13a224 */ /* 0x000fca00078e0077 */
[----:B------:R0:W2:Y:S01]  /*4710*/  @!P2 LDG.E.U8 R23, desc[UR14][R18.64] ;  /* 0x0000000e1217a981 */ /* 0x0000a2000c1e1100 */
[----:B------:R-:W-:-:S03]  /*4720*/  IMAD R20, R38, 0x6a, RZ ;  /* 0x0000006a26147824 */ /* 0x000fc600078e02ff */
[----:B------:R-:W-:Y:S01]  /*4730*/  STL [R1+0x470], R117 ;  /* 0x0004707501007387 */ /* 0x000fe20000100800 */
[----:B------:R-:W-:Y:S02]  /*4740*/  IMAD R21, R38, 0x72, RZ ;  /* 0x0000007226157824 */ /* 0x000fe400078e02ff */
[----:B------:R-:W-:Y:S01]  /*4750*/  VIADD R22, R92, 0xfffffffc ;  /* 0xfffffffc5c167836 */ /* 0x000fe20000000000 */
[----:B---3--:R3:W-:Y:S02]  /*4760*/  STL [R1+0x190], R89 ;  /* 0x0001905901007387 */ /* 0x0087e40000100800 */
[----:B---3--:R-:W-:-:S04]  /*4770*/  IADD3 R89, P6, PT, R20, R3, RZ ;  /* 0x0000000314597210 */ /* 0x008fc80007fde0ff */
[----:B------:R-:W-:Y:S01]  /*4780*/  LEA.HI.X.SX32 R112, R20, R2, 0x1, P6 ;  /* 0x0000000214707211 */ /* 0x000fe200030f0eff */
[----:B------:R-:W-:Y:S01]  /*4790*/  STL [R1+0x46c], R119 ;  /* 0x00046c7701007387 */ /* 0x000fe20000100800 */
[----:B0-----:R-:W-:-:S03]  /*47a0*/  @!P0 IMAD.MOV.U32 R18, RZ, RZ, R89 ;  /* 0x000000ffff128224 */ /* 0x001fc600078e0059 */
[----:B------:R-:W-:Y:S01]  /*47b0*/  STL [R1+0x4a8], R89 ;  /* 0x0004a85901007387 */ /* 0x000fe20000100800 */
[----:B------:R-:W-:-:S03]  /*47c0*/  @!P0 IMAD.MOV.U32 R19, RZ, RZ, R112 ;  /* 0x000000ffff138224 */ /* 0x000fc600078e0070 */
[----:B------:R-:W-:Y:S01]  /*47d0*/  STL [R1+0x4a4], R112 ;  /* 0x0004a47001007387 */ /* 0x000fe20000100800 */
[----:B------:R-:W-:Y:S01]  /*47e0*/  ISETP.GE.U32.AND P1, PT, R22, 0x7fffff7d, PT ;  /* 0x7fffff7d1600780c */ /* 0x000fe20003f26070 */
[----:B------:R-:W-:Y:S02]  /*47f0*/  VIADD R22, R92, 0xfffffff4 ;  /* 0xfffffff45c167836 */ /* 0x000fe40000000000 */
[----:B------:R0:W3:Y:S03]  /*4800*/  @!P0 LDG.E.U8 R34, desc[UR14][R18.64] ;  /* 0x0000000e12228981 */ /* 0x0000e6000c1e1100 */
[----:B------:R-:W-:Y:S02]  /*4810*/  ISETP.GE.U32.AND P2, PT, R22, 0x7fffff75, PT ;  /* 0x7fffff751600780c */ /* 0x000fe40003f46070 */
[----:B------:R-:W-:Y:S01]  /*4820*/  PRMT R22, RZ, 0x7610, R22 ;  /* 0x00007610ff167816 */ /* 0x000fe20000000016 */
[----:B0-----:R-:W-:-:S05]  /*4830*/  VIADD R18, R92, 0xffffffec ;  /* 0xffffffec5c127836 */ /* 0x001fca0000000000 */
        /* <DEDUP_REMOVED lines=10> */
[----:B------:R-:W-:Y:S02]  /*48e0*/  VIADD R21, R92, 0xffffffe4 ;  /* 0xffffffe45c157836 */ /* 0x000fe40000000000 */
[----:B0-----:R-:W-:-:S03]  /*48f0*/  IMAD R19, R38, 0x3, RZ ;  /* 0x0000000326137824 */ /* 0x001fc600078e02ff */
[----:B------:R-:W-:Y:S01]  /*4900*/  ISETP.GE.U32.AND P5, PT, R21, 0x7fffff65, PT ;  /* 0x7fffff651500780c */ /* 0x000fe20003fa6070 */
[----:B---3--:R0:W-:Y:S02]  /*4910*/  STL [R1+0xb4], R34 ;  /* 0x0000b42201007387 */ /* 0x0081e40000100800 */
[----:B0-----:R-:W-:-:S04]  /*4920*/  IADD3 R34, P6, PT, R20, R3, RZ ;  /* 0x0000000314227210 */ /* 0x001fc80007fde0ff */
[----:B------:R-:W-:Y:S01]  /*4930*/  LEA.HI.X.SX32 R20, R20, R2, 0x1, P6 ;  /* 0x0000000214147211 */ /* 0x000fe200030f0eff */
[----:B------:R-:W-:Y:S01]  /*4940*/  STL [R1+0x510], R34 ;  /* 0x0005102201007387 */ /* 0x000fe20000100800 */
[----:B------:R-:W-:-:S03]  /*4950*/  IADD3 R18, P6, PT, R19, R3, RZ ;  /* 0x0000000313127210 */ /* 0x000fc60007fde0ff */
[----:B------:R-:W-:Y:S01]  /*4960*/  @!P4 IMAD.MOV.U32 R21, RZ, RZ, R20 ;  /* 0x000000ffff15c224 */ /* 0x000fe200078e0014 */
[----:B------:R-:W-:Y:S01]  /*4970*/  LEA.HI.X.SX32 R19, R19, R2, 0x1, P6 ;  /* 0x0000000213137211 */ /* 0x000fe200030f0eff */
[----:B------:R-:W-:Y:S02]  /*4980*/  IMAD R112, R38, 0x13, RZ ;  /* 0x0000001326707824 */ /* 0x000fe400078e02ff */
[----:B------:R-:W-:Y:S02]  /*4990*/  VIADD R23, R92, 0xffffffdc ;  /* 0xffffffdc5c177836 */ /* 0x000fe40000000000 */
[C---:B------:R-:W-:Y:S01]  /*49a0*/  IMAD R156, R38.reuse, 0x1b, RZ ;  /* 0x0000001b269c7824 */ /* 0x040fe200078e02ff */
[----:B------:R-:W3:Y:S04]  /*49b0*/  @!P1 LDG.E.U8 R26, desc[UR14][R18.64] ;  /* 0x0000000e121a9981 */ /* 0x000ee8000c1e1100 */
[----:B--2---:R0:W-:Y:S04]  /*49c0*/  STL [R1+0x18c], R22 ;  /* 0x00018c1601007387 */ /* 0x0041e80000100800 */
[----:B------:R2:W-:Y:S01]  /*49d0*/  STL [R1+0x50c], R20 ;  /* 0x00050c1401007387 */ /* 0x0005e20000100800 */
[----:B0-----:R-:W-:-:S02]  /*49e0*/  IMAD R22, R38, 0xb, RZ ;  /* 0x0000000b26167824 */ /* 0x001fc400078e02ff */
[----:B--2---:R-:W-:-:S05]  /*49f0*/  @!P4 IMAD.MOV.U32 R20, RZ, RZ, R34 ;  /* 0x000000ffff14c224 */ /* 0x004fca00078e0022 */
[----:B------:R0:W2:Y:S02]  /*4a00*/  @!P4 LDG.E.U8 R29, desc[UR14][R20.64] ;  /* 0x0000000e141dc981 */ /* 0x0000a4000c1e1100 */
[----:B0-----:R-:W-:-:S04]  /*4a10*/  IADD3 R20, P6, PT, R22, R3, RZ ;  /* 0x0000000316147210 */ /* 0x001fc80007fde0ff */
[----:B------:R-:W-:-:S05]  /*4a20*/  LEA.HI.X.SX32 R21, R22, R2, 0x1, P6 ;  /* 0x0000000216157211 */ /* 0x000fca00030f0eff */
[----:B------:R-:W2:Y:S01]  /*4a30*/  @!P2 LDG.E.U8 R24, desc[UR14][R20.64] ;  /* 0x0000000e1418a981 */ /* 0x000ea2000c1e1100 */
[----:B------:R-:W-:Y:S01]  /*4a40*/  IADD3 R117, P6, PT, R112, R3, RZ ;  /* 0x0000000370757210 */ /* 0x000fe20007fde0ff */
[C---:B------:R-:W-:Y:S01]  /*4a50*/  VIADD R22, R92.reuse, 0xffffffcc ;  /* 0xffffffcc5c167836 */ /* 0x040fe20000000000 */
[----:B------:R-:W-:Y:S01]  /*4a60*/  ISETP.GE.U32.AND P4, PT, R23, 0x7fffff5d, PT ;  /* 0x7fffff5d1700780c */ /* 0x000fe20003f86070 */
[----:B------:R-:W-:Y:S01]  /*4a70*/  VIADD R23, R92, 0xffffffd4 ;  /* 0xffffffd45c177836 */ /* 0x000fe20000000000 */
[----:B------:R-:W-:Y:S01]  /*4a80*/  LEA.HI.X.SX32 R112, R112, R2, 0x1, P6 ;  /* 0x0000000270707211 */ /* 0x000fe200030f0eff */
[----:B------:R-:W-:Y:S01]  /*4a90*/  STL [R1+0x5ec], R18 ;  /* 0x0005ec1201007387 */ /* 0x000fe20000100800 */
[----:B------:R-:W-:-:S03]  /*4aa0*/  ISETP.GE.U32.AND P2, PT, R22, 0x7fffff4d, PT ;  /* 0x7fffff4d1600780c */ /* 0x000fc60003f46070 */
[----:B------:R-:W-:Y:S01]  /*4ab0*/  STL [R1+0x5e8], R19 ;  /* 0x0005e81301007387 */ /* 0x000fe20000100800 */
[----:B------:R-:W-:Y:S01]  /*4ac0*/  ISETP.GE.U32.AND P1, PT, R23, 0x7fffff55, PT ;  /* 0x7fffff551700780c */ /* 0x000fe20003f26070 */
[----:B------:R-:W-:Y:S02]  /*4ad0*/  @!P0 IMAD.MOV.U32 R22, RZ, RZ, R117 ;  /* 0x000000ffff168224 */ /* 0x000fe400078e0075 */
[----:B------:R-:W-:Y:S01]  /*4ae0*/  STL [R1+0x5f4], R20 ;  /* 0x0005f41401007387 */ /* 0x000fe20000100800 */
[C---:B------:R-:W-:Y:S01]  /*4af0*/  IADD3 R158, P6, PT, R156.reuse, R3, RZ ;  /* 0x000000039c9e7210 */ /* 0x040fe20007fde0ff */
[----:B------:R-:W-:Y:S02]  /*4b00*/  @!P0 IMAD.MOV.U32 R23, RZ, RZ, R112 ;  /* 0x000000ffff178224 */ /* 0x000fe400078e0070 */
[----:B------:R-:W-:Y:S01]  /*4b10*/  STL [R1+0x5f0], R21 ;  /* 0x0005f01501007387 */ /* 0x000fe20000100800 */
[----:B------:R-:W-:-:S03]  /*4b20*/  LEA.HI.X.SX32 R156, R156, R2, 0x1, P6 ;  /* 0x000000029c9c7211 */ /* 0x000fc600030f0eff */
[----:B------:R0:W3:Y:S02]  /*4b30*/  @!P0 LDG.E.U8 R25, desc[UR14][R22.64] ;  /* 0x0000000e16198981 */ /* 0x0000e4000c1e1100 */
[----:B0-----:R-:W-:Y:S02]  /*4b40*/  @!P5 IMAD.MOV.U32 R22, RZ, RZ, R158 ;  /* 0x000000ffff16d224 */ /* 0x001fe400078e009e */
[----:B------:R-:W-:-:S05]  /*4b50*/  @!P5 IMAD.MOV.U32 R23, RZ, RZ, R156 ;  /* 0x000000ffff17d224 */ /* 0x000fca00078e009c */
[----:B------:R0:W3:Y:S04]  /*4b60*/  @!P5 LDG.E.U8 R28, desc[UR14][R22.64] ;  /* 0x0000000e161cd981 */ /* 0x0000e8000c1e1100 */
[----:B--2---:R2:W-:Y:S02]  /*4b70*/  STL [R1+0xbc], R24 ;  /* 0x0000bc1801007387 */ /* 0x0045e40000100800 */
[----:B--2---:R-:W-:-:S05]  /*4b80*/  VIADD R24, R92, 0xffffffc4 ;  /* 0xffffffc45c187836 */ /* 0x004fca0000000000 */
[----:B------:R-:W-:Y:S01]  /*4b90*/  ISETP.GE.U32.AND P0, PT, R24, 0x7fffff45, PT ;  /* 0x7fffff451800780c */ /* 0x000fe20003f06070 */
[----:B------:R-:W-:-:S05]  /*4ba0*/  IMAD R24, R38, 0x23, RZ ;  /* 0x0000002326187824 */ /* 0x000fca00078e02ff */
[----:B------:R-:W-:-:S04]  /*4bb0*/  IADD3 R34, P6, PT, R24, R3, RZ ;  /* 0x0000000318227210 */ /* 0x000fc80007fde0ff */
[----:B------:R-:W-:Y:S01]  /*4bc0*/  LEA.HI.X.SX32 R89, R24, R2, 0x1, P6 ;  /* 0x0000000218597211 */ /* 0x000fe200030f0eff */
[----:B0-----:R-:W-:-:S04]  /*4bd0*/  @!P4 IMAD.MOV.U32 R22, RZ, RZ, R34 ;  /* 0x000000ffff16c224 */ /* 0x001fc800078e0022 */
[----:B------:R-:W-:-:S05]  /*4be0*/  @!P4 IMAD.MOV.U32 R23, RZ, RZ, R89 ;  /* 0x000000ffff17c224 */ /* 0x000fca00078e0059 */
[----:B------:R0:W2:Y:S04]  /*4bf0*/  @!P4 LDG.E.U8 R27, desc[UR14][R22.64] ;  /* 0x0000000e161bc981 */ /* 0x0000a8000c1e1100 */
[----:B------:R-:W-:Y:S04]  /*4c00*/  STL [R1+0x5fc], R117 ;  /* 0x0005fc7501007387 */ /* 0x000fe80000100800 */
[----:B------:R-:W-:Y:S04]  /*4c10*/  STL [R1+0x5f8], R112 ;  /* 0x0005f87001007387 */ /* 0x000fe80000100800 */
[----:B------:R-:W-:Y:S04]  /*4c20*/  STL [R1+0x188], R29 ;  /* 0x0001881d01007387 */ /* 0x000fe80000100800 */
[----:B---3--:R-:W-:Y:S04]  /*4c30*/  STL [R1+0xc0], R26 ;  /* 0x0000c01a01007387 */ /* 0x008fe80000100800 */
[----:B------:R3:W-:Y:S04]  /*4c40*/  STL [R1+0x184], R25 ;  /* 0x0001841901007387 */ /* 0x0007e80000100800 */
[----:B------:R-:W-:Y:S04]  /*4c50*/  STL [R1+0x604], R158 ;  /* 0x0006049e01007387 */ /* 0x000fe80000100800 */
[----:B------:R-:W-:Y:S01]  /*4c60*/  STL [R1+0x600], R156 ;  /* 0x0006009c01007387 */ /* 0x000fe20000100800 */
[----:B---3--:R-:W-:-:S03]  /*4c70*/  IMAD R25, R38, 0x2b, RZ ;  /* 0x0000002b26197824 */ /* 0x008fc600078e02ff */
[----:B------:R-:W-:Y:S01]  /*4c80*/  STL [R1+0x3c], R34 ;  /* 0x00003c2201007387 */ /* 0x000fe20000100800 */
[----:B------:R-:W-:-:S03]  /*4c90*/  VIADD R26, R92, 0xffffffbc ;  /* 0xffffffbc5c1a7836 */ /* 0x000fc60000000000 */
[----:B------:R3:W-:Y:S02]  /*4ca0*/  STL [R1+0xd0], R28 ;  /* 0x0000d01c01007387 */ /* 0x0007e40000100800 */
[----:B------:R-:W-:Y:S01]  /*4cb0*/  ISETP.GE.U32.AND P5, PT, R26, 0x7fffff3d, PT ;  /* 0x7fffff3d1a00780c */ /* 0x000fe20003fa6070 */
[----:B------:R-:W-:Y:S01]  /*4cc0*/  IMAD R26, R38, 0x33, RZ ;  /* 0x00000033261a7824 */ /* 0x000fe200078e02ff */
[----:B---3--:R-:W-:-:S04]  /*4cd0*/  IADD3 R28, P6, PT, R25, R3, RZ ;  /* 0x00000003191c7210 */ /* 0x008fc80007fde0ff */
[----:B------:R-:W-:Y:S01]  /*4ce0*/  LEA.HI.X.SX32 R29, R25, R2, 0x1, P6 ;  /* 0x00000002191d7211 */ /* 0x000fe200030f0eff */
[----:B------:R-:W-:Y:S01]  /*4cf0*/  STL [R1+0x38], R89 ;  /* 0x0000385901007387 */ /* 0x000fe20000100800 */
[----:B------:R-:W-:Y:S01]  /*4d00*/  PRMT R20, RZ, 0x7610, R20 ;  /* 0x00007610ff147816 */ /* 0x000fe20000000014 */
[----:B0-----:R-:W-:Y:S02]  /*4d10*/  @!P1 IMAD.MOV.U32 R22, RZ, RZ, R28 ;  /* 0x000000ffff169224 */ /* 0x001fe400078e001c */
[----:B------:R-:W-:Y:S01]  /*4d20*/  STL [R1+0x7c], R28 ;  /* 0x00007c1c01007387 */ /* 0x000fe20000100800 */
[----:B------:R-:W-:-:S03]  /*4d30*/  @!P1 IMAD.MOV.U32 R23, RZ, RZ, R29 ;  /* 0x000000ffff179224 */ /* 0x000fc600078e001d */
[----:B------:R-:W-:Y:S04]  /*4d40*/  STL [R1+0x78], R29 ;  /* 0x0000781d01007387 */ /* 0x000fe80000100800 */
[----:B------:R0:W3:Y:S01]  /*4d50*/  @!P1 LDG.E.U8 R20, desc[UR14][R22.64] ;  /* 0x0000000e16149981 */ /* 0x0000e2000c1e1100 */
        /* <DEDUP_REMOVED lines=9> */
[----:B------:R-:W-:-:S05]  /*4df0*/  VIADD R24, R92, 0xffffffb4 ;  /* 0xffffffb45c187836 */ /* 0x000fca0000000000 */
[----:B------:R-:W-:Y:S01]  /*4e00*/  ISETP.GE.U32.AND P4, PT, R24, 0x7fffff35, PT ;  /* 0x7fffff351800780c */ /* 0x000fe20003f86070 */
[----:B------:R-:W-:Y:S01]  /*4e10*/  IMAD R24, R38, 0x3b, RZ ;  /* 0x0000003b26187824 */ /* 0x000fe200078e02ff */
[----:B------:R-:W-:Y:S01]  /*4e20*/  STL [R1+0x324], R27 ;  /* 0x0003241b01007387 */ /* 0x000fe20000100800 */
[----:B------:R-:W-:-:S03]  /*4e30*/  VIADD R25, R92, 0xffffffa4 ;  /* 0xffffffa45c197836 */ /* 0x000fc60000000000 */
[----:B------:R-:W-:Y:S02]  /*4e40*/  STL [R1+0x320], R26 ;  /* 0x0003201a01007387 */ /* 0x000fe40000100800 */
[----:B------:R-:W-:Y:S01]  /*4e50*/  ISETP.GE.U32.AND P2, PT, R25, 0x7fffff25, PT ;  /* 0x7fffff251900780c */ /* 0x000fe20003f46070 */
[----:B------:R-:W-:Y:S01]  /*4e60*/  IMAD R25, R38, 0x43, RZ ;  /* 0x0000004326197824 */ /* 0x000fe200078e02ff */
[----:B------:R-:W-:Y:S02]  /*4e70*/  PRMT R19, RZ, 0x7610, R19 ;  /* 0x00007610ff137816 */ /* 0x000fe40000000013 */
[----:B------:R-:W-:Y:S01]  /*4e80*/  PRMT R18, RZ, 0x7610, R18 ;  /* 0x00007610ff127816 */ /* 0x000fe20000000012 */
[----:B---3--:R3:W-:Y:S02]  /*4e90*/  STL [R1+0x180], R20 ;  /* 0x0001801401007387 */ /* 0x0087e40000100800 */
[----:B---3--:R-:W-:-:S04]  /*4ea0*/  IADD3 R20, P6, PT, R24, R3, RZ ;  /* 0x0000000318147210 */ /* 0x008fc80007fde0ff */
[----:B------:R-:W-:Y:S01]  /*4eb0*/  LEA.HI.X.SX32 R27, R24, R2, 0x1, P6 ;  /* 0x00000002181b7211 */ /* 0x000fe200030f0eff */
[----:B------:R-:W-:Y:S01]  /*4ec0*/  STL [R1+0x35c], R20 ;  /* 0x00035c1401007387 */ /* 0x000fe20000100800 */
[----:B0-----:R-:W-:-:S03]  /*4ed0*/  @!P0 IMAD.MOV.U32 R22, RZ, RZ, R20 ;  /* 0x000000ffff168224 */ /* 0x001fc600078e0014 */
[----:B------:R-:W-:Y:S01]  /*4ee0*/  @!P0 IMAD.MOV.U32 R23, RZ, RZ, R27 ;  /* 0x000000ffff178224 */ /* 0x000fe200078e001b */
[----:B------:R-:W-:Y:S04]  /*4ef0*/  STL [R1+0x358], R27 ;  /* 0x0003581b01007387 */ /* 0x000fe80000100800 */
        /* <DEDUP_REMOVED lines=8> */
[----:B------:R-:W-:Y:S01]  /*4f80*/  STL [R1+0x394], R21 ;  /* 0x0003941501007387 */ /* 0x000fe20000100800 */
        /* <DEDUP_REMOVED lines=8> */
[----:B------:R-:W-:Y:S01]  /*5010*/  STL [R1+0x3d0], R19 ;  /* 0x0003d01301007387 */ /* 0x000fe20000100800 */
[----:B------:R-:W-:-:S03]  /*5020*/  @!P4 IMAD.MOV.U32 R23, RZ, RZ, R20 ;  /* 0x000000ffff17c224 */ /* 0x000fc600078e0014 */
[----:B------:R-:W-:Y:S04]  /*5030*/  STL [R1+0x3cc], R20 ;  /* 0x0003cc1401007387 */ /* 0x000fe80000100800 */
[----:B------:R0:W3:Y:S02]  /*5040*/  @!P4 LDG.E.U8 R16, desc[UR14][R22.64] ;  /* 0x0000000e1610c981 */ /* 0x0000e4000c1e1100 */
        /* <DEDUP_REMOVED lines=11> */
[----:B------:R-:W-:Y:S01]  /*5100*/  STL [R1+0x404], R19 ;  /* 0x0004041301007387 */ /* 0x000fe20000100800 */
[----:B------:R-:W-:Y:S01]  /*5110*/  VIADD R26, R92, 0xffffff9c ;  /* 0xffffff9c5c1a7836 */ /* 0x000fe20000000000 */
[----:B------:R-:W-:Y:S01]  /*5120*/  ISETP.GE.U32.AND P1, PT, R25, 0x7fffff05, PT ;  /* 0x7fffff051900780c */ /* 0x000fe20003f26070 */
[----:B------:R-:W-:Y:S01]  /*5130*/  IMAD R25, R38, 0x63, RZ ;  /* 0x0000006326197824 */ /* 0x000fe200078e02ff */
[----:B------:R-:W-:Y:S02]  /*5140*/  PRMT R15, RZ, 0x7610, R15 ;  /* 0x00007610ff0f7816 */ /* 0x000fe4000000000f */
[----:B------:R-:W-:Y:S02]  /*5150*/  ISETP.GE.U32.AND P0, PT, R26, 0x7fffff1d, PT ;  /* 0x7fffff1d1a00780c */ /* 0x000fe40003f06070 */
        /* <DEDUP_REMOVED lines=45> */
[----:B------:R-:W-:Y:S02]  /*5430*/  VIADD R26, R92, 0xfffffff3 ;  /* 0xfffffff35c1a7836 */ /* 0x000fe40000000000 */
[----:B0-----:R-:W-:Y:S01]  /*5440*/  IMAD.SHL.U32 R23, R38, 0x4, RZ ;  /* 0x0000000426177824 */ /* 0x001fe200078e00ff */
[----:B------:R-:W-:Y:S02]  /*5450*/  ISETP.GE.U32.AND P4, PT, R25, 0x7fffff64, PT ;  /* 0x7fffff641900780c */ /* 0x000fe40003f86070 */
[----:B------:R-:W-:Y:S02]  /*5460*/  PRMT R11, RZ, 0x7610, R11 ;  /* 0x00007610ff0b7816 */ /* 0x000fe4000000000b */
[----:B------:R-:W-:Y:S01]  /*5470*/  ISETP.GE.U32.AND P0, PT, R26, 0x7fffff74, PT ;  /* 0x7fffff741a00780c */ /* 0x000fe20003f06070 */
[----:B------:R-:W-:Y:S01]  /*5480*/  IMAD R26, R38, 0xc, RZ ;  /* 0x0000000c261a7824 */ /* 0x000fe200078e02ff */
[----:B------:R-:W-:Y:S01]  /*5490*/  PRMT R8, RZ, 0x7610, R8 ;  /* 0x00007610ff087816 */ /* 0x000fe20000000008 */
[----:B---3--:R0:W-:Y:S02]  /*54a0*/  STL [R1+0x170], R12 ;  /* 0x0001700c01007387 */ /* 0x0081e40000100800 */
[----:B0-----:R-:W-:-:S05]  /*54b0*/  IADD3 R12, P6, PT, R24, R3, RZ ;  /* 0x00000003180c7210 */ /* 0x001fca0007fde0ff */
[----:B------:R-:W-:Y:S01]  /*54c0*/  STL [R1+0x518], R12 ;  /* 0x0005180c01007387 */ /* 0x000fe20000100800 */
[----:B------:R-:W-:-:S03]  /*54d0*/  PRMT R10, RZ, 0x7610, R10 ;  /* 0x00007610ff0a7816 */ /* 0x000fc6000000000a */
[----:B--2---:R0:W-:Y:S02]  /*54e0*/  STL [R1+0x16c], R13 ;  /* 0x00016c0d01007387 */ /* 0x0041e40000100800 */
[----:B0-----:R-:W-:Y:S01]  /*54f0*/  LEA.HI.X.SX32 R13, R24, R2, 0x1, P6 ;  /* 0x00000002180d7211 */ /* 0x001fe200030f0eff */
[----:B------:R-:W-:Y:S01]  /*5500*/  @!P1 IMAD.MOV.U32 R24, RZ, RZ, R12 ;  /* 0x000000ffff189224 */ /* 0x000fe200078e000c */
[----:B------:R-:W-:-:S03]  /*5510*/  IADD3 R22, P6, PT, R23, R3, RZ ;  /* 0x0000000317167210 */ /* 0x000fc60007fde0ff */
[----:B------:R-:W-:Y:S01]  /*5520*/  @!P1 IMAD.MOV.U32 R25, RZ, RZ, R13 ;  /* 0x000000ffff199224 */ /* 0x000fe200078e000d */
[----:B------:R-:W-:-:S04]  /*5530*/  LEA.HI.X.SX32 R23, R23, R2, 0x1, P6 ;  /* 0x0000000217177211 */ /* 0x000fc800030f0eff */
[----:B------:R0:W2:Y:S04]  /*5540*/  @!P1 LDG.E.U8 R11, desc[UR14][R24.64] ;  /* 0x0000000e180b9981 */ /* 0x0000a8000c1e1100 */
[----:B------:R-:W3:Y:S01]  /*5550*/  @!P2 LDG.E.U8 R10, desc[UR14][R22.64] ;  /* 0x0000000e160aa981 */ /* 0x000ee2000c1e1100 */
[----:B0-----:R-:W-:-:S04]  /*5560*/  IADD3 R24, P6, PT, R26, R3, RZ ;  /* 0x000000031a187210 */ /* 0x001fc80007fde0ff */
[----:B------:R-:W-:-:S05]  /*5570*/  LEA.HI.X.SX32 R25, R26, R2, 0x1, P6 ;  /* 0x000000021a197211 */ /* 0x000fca00030f0eff */
[----:B------:R-:W2:Y:S01]  /*5580*/  @!P0 LDG.E.U8 R8, desc[UR14][R24.64] ;  /* 0x0000000e18088981 */ /* 0x000ea2000c1e1100 */
[----:B------:R-:W-:Y:S02]  /*5590*/  IMAD R119, R38, 0x14, RZ ;  /* 0x0000001426777824 */ /* 0x000fe400078e02ff */
[----:B------:R-:W-:Y:S01]  /*55a0*/  VIADD R27, R92, 0xffffffdb ;  /* 0xffffffdb5c1b7836 */ /* 0x000fe20000000000 */
[----:B------:R-:W-:Y:S02]  /*55b0*/  STL [R1+0x514], R13 ;  /* 0x0005140d01007387 */ /* 0x000fe40000100800 */
[----:B------:R-:W-:Y:S01]  /*55c0*/  IADD3 R123, P6, PT, R119, R3, RZ ;  /* 0x00000003777b7210 */ /* 0x000fe20007fde0ff */
[----:B------:R-:W-:Y:S01]  /*55d0*/  IMAD R28, R38, 0x1c, RZ ;  /* 0x0000001c261c7824 */ /* 0x000fe200078e02ff */
[----:B------:R-:W-:Y:S01]  /*55e0*/  ISETP.GE.U32.AND P1, PT, R27, 0x7fffff5c, PT ;  /* 0x7fffff5c1b00780c */ /* 0x000fe20003f26070 */
[----:B------:R-:W-:Y:S01]  /*55f0*/  STL [R1+0x60c], R22 ;  /* 0x00060c1601007387 */ /* 0x000fe20000100800 */
[C---:B------:R-:W-:Y:S01]  /*5600*/  VIADD R27, R92.reuse, 0xffffffd3 ;  /* 0xffffffd35c1b7836 */ /* 0x040fe20000000000 */
[----:B------:R-:W-:Y:S01]  /*5610*/  LEA.HI.X.SX32 R119, R119, R2, 0x1, P6 ;  /* 0x0000000277777211 */ /* 0x000fe200030f0eff */
[----:B------:R-:W-:Y:S01]  /*5620*/  VIADD R26, R92, 0xffffffcb ;  /* 0xffffffcb5c1a7836 */ /* 0x000fe20000000000 */
[----:B------:R-:W-:Y:S04]  /*5630*/  STL [R1+0x608], R23 ;  /* 0x0006081701007387 */ /* 0x000fe80000100800 */
[----:B------:R-:W-:Y:S01]  /*5640*/  STL [R1+0x614], R24 ;  /* 0x0006141801007387 */ /* 0x000fe20000100800 */
[----:B------:R-:W-:-:S03]  /*5650*/  ISETP.GE.U32.AND P2, PT, R27, 0x7fffff54, PT ;  /* 0x7fffff541b00780c */ /* 0x000fc60003f46070 */
[----:B------:R-:W-:Y:S01]  /*5660*/  STL [R1+0x610], R25 ;  /* 0x0006101901007387 */ /* 0x000fe20000100800 */
[----:B------:R-:W-:Y:S01]  /*5670*/  PRMT R9, RZ, 0x7610, R9 ;  /* 0x00007610ff097816 */ /* 0x000fe20000000009 */
[----:B------:R-:W-:Y:S01]  /*5680*/  @!P5 IMAD.MOV.U32 R27, RZ, RZ, R119 ;  /* 0x000000ffff1bd224 */ /* 0x000fe200078e0077 */
[----:B------:R-:W-:Y:S01]  /*5690*/  ISETP.GE.U32.AND P0, PT, R26, 0x7fffff4c, PT ;  /* 0x7fffff4c1a00780c */ /* 0x000fe20003f06070 */
[----:B------:R-:W-:-:S05]  /*56a0*/  @!P5 IMAD.MOV.U32 R26, RZ, RZ, R123 ;  /* 0x000000ffff1ad224 */ /* 0x000fca00078e007b */
[----:B------:R0:W4:Y:S01]  /*56b0*/  @!P5 LDG.E.U8 R9, desc[UR14][R26.64] ;  /* 0x0000000e1a09d981 */ /* 0x000122000c1e1100 */
[----:B------:R-:W-:-:S03]  /*56c0*/  PRMT R7, RZ, 0x7610, R7 ;  /* 0x00007610ff077816 */ /* 0x000fc60000000007 */
[----:B--2---:R2:W-:Y:S04]  /*56d0*/  STL [R1+0x160], R8 ;  /* 0x0001600801007387 */ /* 0x0045e80000100800 */
[----:B------:R-:W-:Y:S01]  /*56e0*/  STL [R1+0x61c], R123 ;  /* 0x00061c7b01007387 */ /* 0x000fe20000100800 */
[----:B--2---:R-:W-:-:S03]  /*56f0*/  IADD3 R8, P6, PT, R28, R3, RZ ;  /* 0x000000031c087210 */ /* 0x004fc60007fde0ff */
[----:B------:R-:W-:Y:S04]  /*5700*/  STL [R1+0x618], R119 ;  /* 0x0006187701007387 */ /* 0x000fe80000100800 */
[----:B------:R-:W-:Y:S04]  /*5710*/  STL [R1+0x4], R8 ;  /* 0x0000040801007387 */ /* 0x000fe80000100800 */
[----:B------:R-:W-:Y:S04]  /*5720*/  STL [R1+0x168], R11 ;  /* 0x0001680b01007387 */ /* 0x000fe80000100800 */
[----:B---3--:R2:W-:Y:S01]  /*5730*/  STL [R1+0x164], R10 ;  /* 0x0001640a01007387 */ /* 0x0085e20000100800 */
[----:B0-----:R-:W-:Y:S01]  /*5740*/  @!P4 IMAD.MOV.U32 R26, RZ, RZ, R8 ;  /* 0x000000ffff1ac224 */ /* 0x001fe200078e0008 */
[----:B--2---:R-:W-:-:S05]  /*5750*/  LEA.HI.X.SX32 R10, R28, R2, 0x1, P6 ;  /* 0x000000021c0a7211 */ /* 0x004fca00030f0eff */
[----:B------:R-:W-:-:S05]  /*5760*/  @!P4 IMAD.MOV.U32 R27, RZ, RZ, R10 ;  /* 0x000000ffff1bc224 */ /* 0x000fca00078e000a */
[----:B------:R0:W2:Y:S01]  /*5770*/  @!P4 LDG.E.U8 R7, desc[UR14][R26.64] ;  /* 0x0000000e1a07c981 */ /* 0x0000a2000c1e1100 */
[----:B------:R-:W-:-:S05]  /*5780*/  VIADD R29, R92, 0xffffffc3 ;  /* 0xffffffc35c1d7836 */ /* 0x000fca0000000000 */
[----:B------:R-:W-:Y:S01]  /*5790*/  ISETP.GE.U32.AND P5, PT, R29, 0x7fffff44, PT ;  /* 0x7fffff441d00780c */ /* 0x000fe20003fa6070 */
[C---:B------:R-:W-:Y:S01]  /*57a0*/  IMAD R29, R38.reuse, 0x24, RZ ;  /* 0x00000024261d7824 */ /* 0x040fe200078e02ff */
[----:B------:R-:W-:Y:S04]  /*57b0*/  STL [R1], R10 ;  /* 0x0000000a01007387 */ /* 0x000fe80000100800 */
[----:B----4-:R3:W-:Y:S01]  /*57c0*/  STL [R1+0x15c], R9 ;  /* 0x00015c0901007387 */ /* 0x0107e20000100800 */
[----:B------:R-:W-:Y:S01]  /*57d0*/  IMAD R28, R38, 0x2c, RZ ;  /* 0x0000002c261c7824 */ /* 0x000fe200078e02ff */
[----:B------:R-:W-:Y:S02]  /*57e0*/  PRMT R6, RZ, 0x7610, R6 ;  /* 0x00007610ff067816 */ /* 0x000fe40000000006 */
[----:B---3--:R-:W-:-:S04]  /*57f0*/  IADD3 R9, P6, PT, R29, R3, RZ ;  /* 0x000000031d097210 */ /* 0x008fc80007fde0ff */
[----:B------:R-:W-:Y:S01]  /*5800*/  LEA.HI.X.SX32 R10, R29, R2, 0x1, P6 ;  /* 0x000000021d0a7211 */ /* 0x000fe200030f0eff */
[----:B------:R-:W-:Y:S01]  /*5810*/  STL [R1+0x44], R9 ;  /* 0x0000440901007387 */ /* 0x000fe20000100800 */
[----:B0-----:R-:W-:-:S03]  /*5820*/  @!P1 IMAD.MOV.U32 R26, RZ, RZ, R9 ;  /* 0x000000ffff1a9224 */ /* 0x001fc600078e0009 */
[----:B------:R-:W-:-:S05]  /*5830*/  @!P1 IMAD.MOV.U32 R27, RZ, RZ, R10 ;  /* 0x000000ffff1b9224 */ /* 0x000fca00078e000a */
[----:B------:R0:W3:Y:S01]  /*5840*/  @!P1 LDG.E.U8 R6, desc[UR14][R26.64] ;  /* 0x0000000e1a069981 */ /* 0x0000e2000c1e1100 */
[----:B------:R-:W-:-:S03]  /*5850*/  PRMT R5, RZ, 0x7610, R5 ;  /* 0x00007610ff057816 */ /* 0x000fc60000000005 */
        /* <DEDUP_REMOVED lines=16> */
[----:B------:R-:W-:-:S03]  /*5960*/  PRMT R4, RZ, 0x7610, R4 ;  /* 0x00007610ff047816 */ /* 0x000fc60000000004 */
[----:B------:R-:W-:Y:S01]  /*5970*/  STL [R1+0x328], R7 ;  /* 0x0003280701007387 */ /* 0x000fe20000100800 */
[----:B------:R-:W-:Y:S01]  /*5980*/  ISETP.GE.U32.AND P2, PT, R26, 0x7fffff2c, PT ;  /* 0x7fffff2c1a00780c */ /* 0x000fe20003f46070 */
[----:B------:R-:W-:Y:S02]  /*5990*/  @!P0 IMAD.MOV.U32 R26, RZ, RZ, R6 ;  /* 0x000000ffff1a8224 */ /* 0x000fe400078e0006 */
[----:B------:R-:W-:Y:S01]  /*59a0*/  @!P0 IMAD.MOV.U32 R27, RZ, RZ, R7 ;  /* 0x000000ffff1b8224 */ /* 0x000fe200078e0007 */
[----:B------:R-:W-:-:S04]  /*59b0*/  PRMT R0, RZ, 0x7610, R0 ;  /* 0x00007610ff007816 */ /* 0x000fc80000000000 */
[----:B------:R0:W3:Y:S04]  /*59c0*/  @!P0 LDG.E.U8 R4, desc[UR14][R26.64] ;  /* 0x0000000e1a048981 */ /* 0x0000e8000c1e1100 */
[----:B--2---:R2:W-:Y:S02]  /*59d0*/  STL [R1+0x150], R5 ;  /* 0x0001500501007387 */ /* 0x0045e40000100800 */
[----:B--2---:R-:W-:-:S04]  /*59e0*/  IADD3 R5, P6, PT, R28, R3, RZ ;  /* 0x000000031c057210 */ /* 0x004fc80007fde0ff */
[----:B------:R-:W-:Y:S01]  /*59f0*/  LEA.HI.X.SX32 R6, R28, R2, 0x1, P6 ;  /* 0x000000021c067211 */ /* 0x000fe200030f0eff */
[----:B0-----:R-:W-:-:S04]  /*5a00*/  @!P5 IMAD.MOV.U32 R26, RZ, RZ, R5 ;  /* 0x000000ffff1ad224 */ /* 0x001fc800078e0005 */
[----:B------:R-:W-:-:S05]  /*5a10*/  @!P5 IMAD.MOV.U32 R27, RZ, RZ, R6 ;  /* 0x000000ffff1bd224 */ /* 0x000fca00078e0006 */
[----:B------:R0:W2:Y:S01]  /*5a20*/  @!P5 LDG.E.U8 R0, desc[UR14][R26.64] ;  /* 0x0000000e1a00d981 */ /* 0x0000a2000c1e1100 */
[C---:B------:R-:W-:Y:S02]  /*5a30*/  VIADD R29, R92.reuse, 0xffffffa3 ;  /* 0xffffffa35c1d7836 */ /* 0x040fe40000000000 */
[----:B------:R-:W-:-:S03]  /*5a40*/  VIADD R34, R92, 0xffffffbb ;  /* 0xffffffbb5c227836 */ /* 0x000fc60000000000 */
[----:B------:R-:W-:Y:S01]  /*5a50*/  ISETP.GE.U32.AND P0, PT, R29, 0x7fffff24, PT ;  /* 0x7fffff241d00780c */ /* 0x000fe20003f06070 */
[----:B------:R-:W-:Y:S01]  /*5a60*/  IMAD R29, R38, 0x44, RZ ;  /* 0x00000044261d7824 */ /* 0x000fe200078e02ff */
[----:B------:R-:W-:Y:S01]  /*5a70*/  ISETP.GE.U32.AND P4, PT, R34, 0x7fffff3c, PT ;  /* 0x7fffff3c2200780c */ /* 0x000fe20003f86070 */
[----:B------:R-:W-:Y:S01]  /*5a80*/  STL [R1+0x364], R5 ;  /* 0x0003640501007387 */ /* 0x000fe20000100800 */
[----:B------:R-:W-:-:S03]  /*5a90*/  VIADD R34, R92, 0xffffffb3 ;  /* 0xffffffb35c227836 */ /* 0x000fc60000000000 */
[----:B------:R-:W-:Y:S01]  /*5aa0*/  STL [R1+0x360], R6 ;  /* 0x0003600601007387 */ /* 0x000fe20000100800 */
[----:B------:R-:W-:Y:S01]  /*5ab0*/  IMAD R28, R38, 0x4c, RZ ;  /* 0x0000004c261c7824 */ /* 0x000fe200078e02ff */
[----:B------:R-:W-:Y:S02]  /*5ac0*/  ISETP.GE.U32.AND P1, PT, R34, 0x7fffff34, PT ;  /* 0x7fffff342200780c */ /* 0x000fe40003f26070 */
[----:B---3--:R3:W-:Y:S01]  /*5ad0*/  STL [R1+0x14c], R4 ;  /* 0x00014c0401007387 */ /* 0x0087e20000100800 */
[----:B------:R-:W-:Y:S02]  /*5ae0*/  PRMT R39, RZ, 0x7610, R39 ;  /* 0x00007610ff277816 */ /* 0x000fe40000000027 */
[----:B---3--:R-:W-:-:S04]  /*5af0*/  IADD3 R4, P6, PT, R29, R3, RZ ;  /* 0x000000031d047210 */ /* 0x008fc80007fde0ff */
[----:B------:R-:W-:Y:S01]  /*5b00*/  LEA.HI.X.SX32 R6, R29, R2, 0x1, P6 ;  /* 0x000000021d067211 */ /* 0x000fe200030f0eff */
[----:B------:R-:W-:Y:S01]  /*5b10*/  STL [R1+0x39c], R4 ;  /* 0x00039c0401007387 */ /* 0x000fe20000100800 */
[----:B0-----:R-:W-:-:S03]  /*5b20*/  @!P4 IMAD.MOV.U32 R26, RZ, RZ, R4 ;  /* 0x000000ffff1ac224 */ /* 0x001fc600078e0004 */
[----:B------:R-:W-:Y:S01]  /*5b30*/  @!P4 IMAD.MOV.U32 R27, RZ, RZ, R6 ;  /* 0x000000ffff1bc224 */ /* 0x000fe200078e0006 */
[----:B------:R-:W-:Y:S01]  /*5b40*/  PRMT R158, RZ, 0x7610, R158 ;  /* 0x00007610ff9e7816 */ /* 0x000fe2000000009e */
[----:B------:R-:W-:-:S03]  /*5b50*/  IMAD R29, R38, 0x54, RZ ;  /* 0x00000054261d7824 */ /* 0x000fc600078e02ff */
[----:B------:R0:W3:Y:S01]  /*5b60*/  @!P4 LDG.E.U8 R39, desc[UR14][R26.64] ;  /* 0x0000000e1a27c981 */ /* 0x0000e2000c1e1100 */
[----:B------:R-:W-:Y:S01]  /*5b70*/  PRMT R156, RZ, 0x7610, R156 ;  /* 0x00007610ff9c7816 */ /* 0x000fe2000000009c */
[----:B------:R-:W-:-:S05]  /*5b80*/  VIADD R34, R92, 0xffffff9b ;  /* 0xffffff9b5c227836 */ /* 0x000fca0000000000 */
[----:B------:R-:W-:Y:S01]  /*5b90*/  ISETP.GE.U32.AND P5, PT, R34, 0x7fffff1c, PT ;  /* 0x7fffff1c2200780c */ /* 0x000fe20003fa6070 */
[----:B------:R-:W-:Y:S01]  /*5ba0*/  VIADD R34, R92, 0xffffff93 ;  /* 0xffffff935c227836 */ /* 0x000fe20000000000 */
[----:B------:R-:W-:-:S04]  /*5bb0*/  PRMT R152, RZ, 0x7610, R152 ;  /* 0x00007610ff987816 */ /* 0x000fc80000000098 */
[----:B------:R-:W-:Y:S02]  /*5bc0*/  ISETP.GE.U32.AND P4, PT, R34, 0x7fffff14, PT ;  /* 0x7fffff142200780c */ /* 0x000fe40003f86070 */
[----:B------:R-:W-:Y:S02]  /*5bd0*/  PRMT R147, RZ, 0x7610, R147 ;  /* 0x00007610ff937816 */ /* 0x000fe40000000093 */
[----:B------:R-:W-:Y:S01]  /*5be0*/  PRMT R146, RZ, 0x7610, R146 ;  /* 0x00007610ff927816 */ /* 0x000fe20000000092 */
[----:B------:R-:W-:Y:S01]  /*5bf0*/  VIADD R34, R92, 0xfffffffa ;  /* 0xfffffffa5c227836 */ /* 0x000fe20000000000 */
[----:B------:R-:W-:Y:S02]  /*5c00*/  PRMT R145, RZ, 0x7610, R145 ;  /* 0x00007610ff917816 */ /* 0x000fe40000000091 */
[----:B------:R-:W-:Y:S01]  /*5c10*/  PRMT R139, RZ, 0x7610, R139 ;  /* 0x00007610ff8b7816 */ /* 0x000fe2000000008b */
[----:B------:R-:W-:Y:S02]  /*5c20*/  IMAD R124, R38, 0x15, RZ ;  /* 0x00000015267c7824 */ /* 0x000fe400078e02ff */
[----:B------:R-:W-:Y:S01]  /*5c30*/  VIADD R89, R92, 0xffffffda ;  /* 0xffffffda5c597836 */ /* 0x000fe20000000000 */
[----:B------:R-:W-:-:S02]  /*5c40*/  PRMT R123, RZ, 0x7610, R123 ;  /* 0x00007610ff7b7816 */ /* 0x000fc4000000007b */
[----:B------:R-:W-:Y:S02]  /*5c50*/  PRMT R117, RZ, 0x7610, R117 ;  /* 0x00007610ff757816 */ /* 0x000fe40000000075 */
[----:B------:R-:W-:Y:S02]  /*5c60*/  PRMT R119, RZ, 0x7610, R119 ;  /* 0x00007610ff777816 */ /* 0x000fe40000000077 */
[----:B------:R-:W-:Y:S02]  /*5c70*/  PRMT R112, RZ, 0x7610, R112 ;  /* 0x00007610ff707816 */ /* 0x000fe40000000070 */
[----:B------:R-:W-:Y:S01]  /*5c80*/  PRMT R111, RZ, 0x7610, R111 ;  /* 0x00007610ff6f7816 */ /* 0x000fe2000000006f */
[----:B------:R-:W-:Y:S01]  /*5c90*/  IMAD.MOV.U32 R21, RZ, RZ, R115 ;  /* 0x000000ffff157224 */ /* 0x000fe200078e0073 */
[C---:B------:R-:W-:Y:S02]  /*5ca0*/  LOP3.LUT R115, R31.reuse, 0x34, RZ, 0xfc, !PT ;  /* 0x000000341f737812 */ /* 0x040fe400078efcff */
[----:B------:R-:W-:Y:S01]  /*5cb0*/  PRMT R110, RZ, 0x7610, R110 ;  /* 0x00007610ff6e7816 */ /* 0x000fe2000000006e */
[----:B------:R-:W-:Y:S01]  /*5cc0*/  IMAD.MOV.U32 R141, RZ, RZ, R118 ;  /* 0x000000ffff8d7224 */ /* 0x000fe200078e0076 */
[C---:B------:R-:W-:Y:S01]  /*5cd0*/  LOP3.LUT R118, R31.reuse, 0x35, RZ, 0xfc, !PT ;  /* 0x000000351f767812 */ /* 0x040fe200078efcff */
[----:B------:R-:W-:Y:S01]  /*5ce0*/  IMAD.MOV.U32 R14, RZ, RZ, R109 ;  /* 0x000000ffff0e7224 */ /* 0x000fe200078e006d */
[----:B------:R-:W-:Y:S01]  /*5cf0*/  LOP3.LUT R109, R31, 0x37, RZ, 0xfc, !PT ;  /* 0x000000371f6d7812 */ /* 0x000fe200078efcff */
[----:B------:R-:W-:-:S02]  /*5d00*/  IMAD.MOV.U32 R20, RZ, RZ, R93 ;  /* 0x000000ffff147224 */ /* 0x000fc400078e005d */
[----:B------:R-:W-:Y:S01]  /*5d10*/  IMAD.MOV.U32 R24, RZ, RZ, R103 ;  /* 0x000000ffff187224 */ /* 0x000fe200078e0067 */
[C---:B------:R-:W-:Y:S01]  /*5d20*/  LOP3.LUT R103, R31.reuse, 0x3b, RZ, 0xfc, !PT ;  /* 0x0000003b1f677812 */ /* 0x040fe200078efcff */
[----:B------:R-:W-:Y:S01]  /*5d30*/  IMAD.MOV.U32 R11, RZ, RZ, R101 ;  /* 0x000000ffff0b7224 */ /* 0x000fe200078e0065 */
[C---:B------:R-:W-:Y:S01]  /*5d40*/  LOP3.LUT R101, R31.reuse, 0x3a, RZ, 0xfc, !PT ;  /* 0x0000003a1f657812 */ /* 0x040fe200078efcff */
[----:B------:R-:W-:Y:S01]  /*5d50*/  IMAD.MOV.U32 R17, RZ, RZ, R108 ;  /* 0x000000ffff117224 */ /* 0x000fe200078e006c */
[C---:B------:R-:W-:Y:S01]  /*5d60*/  LOP3.LUT R108, R31.reuse, 0x3c, RZ, 0xfc, !PT ;  /* 0x0000003c1f6c7812 */ /* 0x040fe200078efcff */
[----:B------:R-:W-:Y:S01]  /*5d70*/  IMAD.MOV.U32 R12, RZ, RZ, R98 ;  /* 0x000000ffff0c7224 */ /* 0x000fe200078e0062 */
[----:B------:R-:W-:Y:S01]  /*5d80*/  IABS R98, R103 ;  /* 0x0000006700627213 */ /* 0x000fe20000000000 */
[----:B------:R-:W-:Y:S02]  /*5d90*/  IMAD.MOV.U32 R13, RZ, RZ, R99 ;  /* 0x000000ffff0d7224 */ /* 0x000fe400078e0063 */
[----:B------:R-:W-:Y:S01]  /*5da0*/  IMAD.MOV.U32 R23, RZ, RZ, R104 ;  /* 0x000000ffff177224 */ /* 0x000fe200078e0068 */
[C---:B------:R-:W-:Y:S01]  /*5db0*/  LOP3.LUT R104, R31.reuse, 0x3e, RZ, 0xfc, !PT ;  /* 0x0000003e1f687812 */ /* 0x040fe200078efcff */
[----:B------:R-:W-:Y:S01]  /*5dc0*/  IMAD.MOV.U32 R22, RZ, RZ, R102 ;  /* 0x000000ffff167224 */ /* 0x000fe200078e0066 */
[----:B------:R-:W-:Y:S01]  /*5dd0*/  LOP3.LUT R102, R31, 0x3d, RZ, 0xfc, !PT ;  /* 0x0000003d1f667812 */ /* 0x000fe200078efcff */
[----:B------:R-:W-:-:S02]  /*5de0*/  IMAD.MOV.U32 R19, RZ, RZ, R106 ;  /* 0x000000ffff137224 */ /* 0x000fc400078e006a */
[----:B------:R-:W-:Y:S01]  /*5df0*/  IMAD.MOV.U32 R25, RZ, RZ, R105 ;  /* 0x000000ffff197224 */ /* 0x000fe200078e0069 */
[----:B--2---:R2:W-:Y:S02]  /*5e00*/  STL [R1+0x148], R0 ;  /* 0x0001480001007387 */ /* 0x0045e40000100800 */
[----:B--2---:R-:W-:-:S04]  /*5e10*/  IADD3 R0, P6, PT, R28, R3, RZ ;  /* 0x000000031c007210 */ /* 0x004fc80007fde0ff */
[----:B------:R-:W-:Y:S01]  /*5e20*/  LEA.HI.X.SX32 R5, R28, R2, 0x1, P6 ;  /* 0x000000021c057211 */ /* 0x000fe200030f0eff */
[----:B0-----:R-:W-:Y:S01]  /*5e30*/  @!P1 IMAD.MOV.U32 R26, RZ, RZ, R0 ;  /* 0x000000ffff1a9224 */ /* 0x001fe200078e0000 */
[----:B------:R-:W-:-:S03]  /*5e40*/  IADD3 R4, P6, PT, R29, R3, RZ ;  /* 0x000000031d047210 */ /* 0x000fc60007fde0ff */
[----:B------:R-:W-:Y:S01]  /*5e50*/  @!P1 IMAD.MOV.U32 R27, RZ, RZ, R5 ;  /* 0x000000ffff1b9224 */ /* 0x000fe200078e0005 */
[----:B------:R-:W-:Y:S04]  /*5e60*/  STL [R1+0x398], R6 ;  /* 0x0003980601007387 */ /* 0x000fe80000100800 */
[----:B------:R-:W-:Y:S04]  /*5e70*/  STL [R1+0x3d8], R0 ;  /* 0x0003d80001007387 */ /* 0x000fe80000100800 */
[----:B------:R0:W2:Y:S04]  /*5e80*/  @!P1 LDG.E.U8 R158, desc[UR14][R26.64] ;  /* 0x0000000e1a9e9981 */ /* 0x0000a8000c1e1100 */
[----:B------:R4:W-:Y:S01]  /*5e90*/  STL [R1+0x3d4], R5 ;  /* 0x0003d40501007387 */ /* 0x0009e20000100800 */
[----:B0-----:R-:W-:Y:S01]  /*5ea0*/  VIADD R26, R92, 0xffffff8b ;  /* 0xffffff8b5c1a7836 */ /* 0x001fe20000000000 */
[----:B----4-:R-:W-:-:S04]  /*5eb0*/  LEA.HI.X.SX32 R5, R29, R2, 0x1, P6 ;  /* 0x000000021d057211 */ /* 0x010fc800030f0eff */
[----:B------:R-:W-:Y:S01]  /*5ec0*/  ISETP.GE.U32.AND P1, PT, R26, 0x7fffff0c, PT ;  /* 0x7fffff0c1a00780c */ /* 0x000fe20003f26070 */
[----:B------:R-:W-:Y:S02]  /*5ed0*/  @!P2 IMAD.MOV.U32 R26, RZ, RZ, R4 ;  /* 0x000000ffff1aa224 */ /* 0x000fe400078e0004 */
[----:B------:R-:W-:Y:S02]  /*5ee0*/  @!P2 IMAD.MOV.U32 R27, RZ, RZ, R5 ;  /* 0x000000ffff1ba224 */ /* 0x000fe400078e0005 */
[----:B------:R-:W-:Y:S02]  /*5ef0*/  IMAD R28, R38, 0x5c, RZ ;  /* 0x0000005c261c7824 */ /* 0x000fe400078e02ff */
[----:B------:R-:W-:Y:S01]  /*5f00*/  VIADD R29, R92, 0xffffff83 ;  /* 0xffffff835c1d7836 */ /* 0x000fe20000000000 */
[----:B------:R0:W4:Y:S02]  /*5f10*/  @!P2 LDG.E.U8 R156, desc[UR14][R26.64] ;  /* 0x0000000e1a9ca981 */ /* 0x000124000c1e1100 */
[----:B------:R-:W-:-:S02]  /*5f20*/  IADD3 R0, P6, PT, R28, R3, RZ ;  /* 0x000000031c007210 */ /* 0x000fc40007fde0ff */
[----:B------:R-:W-:Y:S01]  /*5f30*/  ISETP.GE.U32.AND P2, PT, R29, 0x7fffff04, PT ;  /* 0x7fffff041d00780c */ /* 0x000fe20003f46070 */
[----:B------:R-:W-:Y:S01]  /*5f40*/  IMAD R29, R38, 0x64, RZ ;  /* 0x00000064261d7824 */ /* 0x000fe200078e02ff */
[----:B------:R-:W-:Y:S04]  /*5f50*/  STL [R1+0x410], R4 ;  /* 0x0004100401007387 */ /* 0x000fe80000100800 */
[----:B------:R1:W-:Y:S01]  /*5f60*/  STL [R1+0x40c], R5 ;  /* 0x00040c0501007387 */ /* 0x0003e20000100800 */
[----:B0-----:R-:W-:Y:S01]  /*5f70*/  @!P0 IMAD.MOV.U32 R26, RZ, RZ, R0 ;  /* 0x000000ffff1a8224 */ /* 0x001fe200078e0000 */
[-C--:B-1----:R-:W-:Y:S01]  /*5f80*/  LEA.HI.X.SX32 R5, R28, R2.reuse, 0x1, P6 ;  /* 0x000000021c057211 */ /* 0x082fe200030f0eff */
[----:B------:R-:W-:Y:S01]  /*5f90*/  IMAD R28, R38, 0x6c, RZ ;  /* 0x0000006c261c7824 */ /* 0x000fe200078e02ff */
[CC--:B------:R-:W-:Y:S01]  /*5fa0*/  IADD3 R4, P6, PT, R29.reuse, R3.reuse, RZ ;  /* 0x000000031d047210 */ /* 0x0c0fe20007fde0ff */
[----:B------:R0:W-:Y:S02]  /*5fb0*/  STL [R1+0x448], R0 ;  /* 0x0004480001007387 */ /* 0x0001e40000100800 */
[----:B------:R-:W-:Y:S01]  /*5fc0*/  @!P0 IMAD.MOV.U32 R27, RZ, RZ, R5 ;  /* 0x000000ffff1b8224 */ /* 0x000fe200078e0005 */
[----:B------:R-:W-:Y:S01]  /*5fd0*/  LEA.HI.X.SX32 R6, R29, R2, 0x1, P6 ;  /* 0x000000021d067211 */ /* 0x000fe200030f0eff */
[----:B------:R1:W-:Y:S04]  /*5fe0*/  STL [R1+0x444], R5 ;  /* 0x0004440501007387 */ /* 0x0003e80000100800 */
[----:B------:R3:W2:Y:S01]  /*5ff0*/  @!P0 LDG.E.U8 R152, desc[UR14][R26.64] ;  /* 0x0000000e1a988981 */ /* 0x0006a2000c1e1100 */
[----:B0-----:R-:W-:Y:S01]  /*6000*/  IADD3 R0, P6, PT, R28, R3, RZ ;  /* 0x000000031c007210 */ /* 0x001fe20007fde0ff */
[----:B------:R-:W-:-:S03]  /*6010*/  IMAD R29, R38, 0x74, RZ ;  /* 0x00000074261d7824 */ /* 0x000fc600078e02ff */
[----:B-1----:R-:W-:Y:S01]  /*6020*/  LEA.HI.X.SX32 R5, R28, R2, 0x1, P6 ;  /* 0x000000021c057211 */ /* 0x002fe200030f0eff */
[----:B---3--:R-:W-:Y:S02]  /*6030*/  @!P5 IMAD.MOV.U32 R26, RZ, RZ, R4 ;  /* 0x000000ffff1ad224 */ /* 0x008fe400078e0004 */
[----:B------:R-:W-:Y:S01]  /*6040*/  @!P5 IMAD.MOV.U32 R27, RZ, RZ, R6 ;  /* 0x000000ffff1bd224 */ /* 0x000fe200078e0006 */
[----:B------:R0:W-:Y:S04]  /*6050*/  STL [R1+0x480], R4 ;  /* 0x0004800401007387 */ /* 0x0001e80000100800 */
[----:B------:R1:W3:Y:S04]  /*6060*/  @!P5 LDG.E.U8 R147, desc[UR14][R26.64] ;  /* 0x0000000e1a93d981 */ /* 0x0002e8000c1e1100 */
[----:B------:R-:W-:Y:S01]  /*6070*/  STL [R1+0x47c], R6 ;  /* 0x00047c0601007387 */ /* 0x000fe20000100800 */
[----:B0-----:R-:W-:Y:S01]  /*6080*/  IADD3 R4, P6, PT, R29, R3, RZ ;  /* 0x000000031d047210 */ /* 0x001fe20007fde0ff */
[----:B-1----:R-:W-:-:S02]  /*6090*/  @!P4 IMAD.MOV.U32 R26, RZ, RZ, R0 ;  /* 0x000000ffff1ac224 */ /* 0x002fc400078e0000 */
[----:B------:R-:W-:Y:S01]  /*60a0*/  @!P4 IMAD.MOV.U32 R27, RZ, RZ, R5 ;  /* 0x000000ffff1bc224 */ /* 0x000fe200078e0005 */
[----:B------:R-:W-:Y:S01]  /*60b0*/  STL [R1+0x4b8], R0 ;  /* 0x0004b80001007387 */ /* 0x000fe20000100800 */
[----:B------:R-:W-:-:S03]  /*60c0*/  IMAD R28, R38, 0x7c, RZ ;  /* 0x0000007c261c7824 */ /* 0x000fc600078e02ff */
[----:B------:R0:W2:Y:S04]  /*60d0*/  @!P4 LDG.E.U8 R146, desc[UR14][R26.64] ;  /* 0x0000000e1a92c981 */ /* 0x0000a8000c1e1100 */
[----:B------:R1:W-:Y:S01]  /*60e0*/  STL [R1+0x4b4], R5 ;  /* 0x0004b40501007387 */ /* 0x0003e20000100800 */
[----:B0-----:R-:W-:Y:S01]  /*60f0*/  VIADD R26, R92, 0xffffffea ;  /* 0xffffffea5c1a7836 */ /* 0x001fe20000000000 */
[----:B-1----:R-:W-:-:S04]  /*6100*/  LEA.HI.X.SX32 R5, R29, R2, 0x1, P6 ;  /* 0x000000021d057211 */ /* 0x002fc800030f0eff */
[----:B------:R-:W-:Y:S01]  /*6110*/  ISETP.GE.U32.AND P4, PT, R26, 0x7fffff6b, PT ;  /* 0x7fffff6b1a00780c */ /* 0x000fe20003f86070 */
[----:B------:R-:W-:Y:S01]  /*6120*/  @!P1 IMAD.MOV.U32 R26, RZ, RZ, R4 ;  /* 0x000000ffff1a9224 */ /* 0x000fe200078e0004 */
[----:B------:R-:W-:Y:S01]  /*6130*/  IADD3 R0, P6, PT, R28, R3, RZ ;  /* 0x000000031c007210 */ /* 0x000fe20007fde0ff */
[----:B------:R-:W-:Y:S01]  /*6140*/  @!P1 IMAD.MOV.U32 R27, RZ, RZ, R5 ;  /* 0x000000ffff1b9224 */ /* 0x000fe200078e0005 */
[----:B------:R-:W-:Y:S01]  /*6150*/  ISETP.GE.U32.AND P0, PT, R34, 0x7fffff7b, PT ;  /* 0x7fffff7b2200780c */ /* 0x000fe20003f06070 */
[----:B------:R0:W-:Y:S01]  /*6160*/  STL [R1+0x4f8], R4 ;  /* 0x0004f80401007387 */ /* 0x0001e20000100800 */
[C---:B------:R-:W-:Y:S02]  /*6170*/  VIADD R29, R92.reuse, 0xffffffe2 ;  /* 0xffffffe25c1d7836 */ /* 0x040fe40000000000 */
[----:B------:R-:W-:Y:S01]  /*6180*/  VIADD R34, R92, 0xfffffff2 ;  /* 0xfffffff25c227836 */ /* 0x000fe20000000000 */
[----:B------:R1:W2:Y:S02]  /*6190*/  @!P1 LDG.E.U8 R145, desc[UR14][R26.64] ;  /* 0x0000000e1a919981 */ /* 0x0002a4000c1e1100 */
[----:B------:R-:W-:-:S02]  /*61a0*/  ISETP.GE.U32.AND P1, PT, R29, 0x7fffff63, PT ;  /* 0x7fffff631d00780c */ /* 0x000fc40003f26070 */
[----:B0-----:R-:W-:Y:S01]  /*61b0*/  LEA.HI.X.SX32 R4, R28, R2, 0x1, P6 ;  /* 0x000000021c047211 */ /* 0x001fe200030f0eff */
[----:B-1----:R-:W-:Y:S01]  /*61c0*/  IMAD R27, R38, 0x5, RZ ;  /* 0x00000005261b7824 */ /* 0x002fe200078e02ff */
[----:B------:R-:W-:Y:S01]  /*61d0*/  ISETP.GE.U32.AND P5, PT, R34, 0x7fffff73, PT ;  /* 0x7fffff732200780c */ /* 0x000fe20003fa6070 */
[----:B------:R-:W-:Y:S02]  /*61e0*/  @!P2 IMAD.MOV.U32 R28, RZ, RZ, R0 ;  /* 0x000000ffff1ca224 */ /* 0x000fe400078e0000 */
[----:B------:R-:W-:Y:S01]  /*61f0*/  @!P2 IMAD.MOV.U32 R29, RZ, RZ, R4 ;  /* 0x000000ffff1da224 */ /* 0x000fe200078e0004 */
[----:B------:R-:W-:Y:S01]  /*6200*/  IADD3 R26, P6, PT, R27, R3, RZ ;  /* 0x000000031b1a7210 */ /* 0x000fe20007fde0ff */
[----:B------:R-:W-:-:S03]  /*6210*/  IMAD R34, R38, 0xd, RZ ;  /* 0x0000000d26227824 */ /* 0x000fc600078e02ff */
[----:B------:R0:W2:Y:S01]  /*6220*/  @!P2 LDG.E.U8 R139, desc[UR14][R28.64] ;  /* 0x0000000e1c8ba981 */ /* 0x0000a2000c1e1100 */
[----:B------:R-:W-:-:S03]  /*6230*/  LEA.HI.X.SX32 R27, R27, R2, 0x1, P6 ;  /* 0x000000021b1b7211 */ /* 0x000fc600030f0eff */
[----:B------:R-:W-:Y:S01]  /*6240*/  STL [R1+0x4f4], R5 ;  /* 0x0004f40501007387 */ /* 0x000fe20000100800 */
[----:B0-----:R-:W-:-:S03]  /*6250*/  IADD3 R28, P6, PT, R34, R3, RZ ;  /* 0x00000003221c7210 */ /* 0x001fc60007fde0ff */
[----:B------:R-:W2:Y:S01]  /*6260*/  @!P0 LDG.E.U8 R123, desc[UR14][R26.64] ;  /* 0x0000000e1a7b8981 */ /* 0x000ea2000c1e1100 */
[-C--:B------:R-:W-:Y:S02]  /*6270*/  LEA.HI.X.SX32 R29, R34, R2.reuse, 0x1, P6 ;  /* 0x00000002221d7211 */ /* 0x080fe400030f0eff */
[C---:B------:R-:W-:Y:S01]  /*6280*/  IADD3 R126, P6, PT, R124.reuse, R3, RZ ;  /* 0x000000037c7e7210 */ /* 0x040fe20007fde0ff */
[----:B------:R0:W-:Y:S03]  /*6290*/  STL [R1+0x520], R0 ;  /* 0x0005200001007387 */ /* 0x0001e60000100800 */
[----:B------:R-:W-:Y:S01]  /*62a0*/  LEA.HI.X.SX32 R124, R124, R2, 0x1, P6 ;  /* 0x000000027c7c7211 */ /* 0x000fe200030f0eff */
[----:B------:R1:W-:Y:S01]  /*62b0*/  STL [R1+0x51c], R4 ;  /* 0x00051c0401007387 */ /* 0x0003e20000100800 */
[----:B------:R-:W-:Y:S01]  /*62c0*/  ISETP.GE.U32.AND P2, PT, R89, 0x7fffff5b, PT ;  /* 0x7fffff5b5900780c */ /* 0x000fe20003f46070 */
[----:B------:R-:W-:-:S02]  /*62d0*/  VIADD R89, R92, 0xffffffd2 ;  /* 0xffffffd25c597836 */ /* 0x000fc40000000000 */
[C---:B------:R-:W-:Y:S01]  /*62e0*/  IMAD R34, R38.reuse, 0x1d, RZ ;  /* 0x0000001d26227824 */ /* 0x040fe200078e02ff */
[----:B------:R-:W2:Y:S01]  /*62f0*/  @!P5 LDG.E.U8 R119, desc[UR14][R28.64] ;  /* 0x0000000e1c77d981 */ /* 0x000ea2000c1e1100 */
[----:B0-----:R-:W-:Y:S02]  /*6300*/  IMAD.MOV.U32 R0, RZ, RZ, R91 ;  /* 0x000000ffff007224 */ /* 0x001fe400078e005b */
[----:B------:R-:W-:Y:S02]  /*6310*/  @!P4 IMAD.MOV.U32 R91, RZ, RZ, R124 ;  /* 0x000000ffff5bc224 */ /* 0x000fe400078e007c */
[----:B-1----:R-:W-:Y:S02]  /*6320*/  IMAD.MOV.U32 R4, RZ, RZ, R90 ;  /* 0x000000ffff047224 */ /* 0x002fe400078e005a */
[----:B------:R-:W-:Y:S01]  /*6330*/  @!P4 IMAD.MOV.U32 R90, RZ, RZ, R126 ;  /* 0x000000ffff5ac224 */ /* 0x000fe200078e007e */
[----:B------:R-:W-:Y:S01]  /*6340*/  ISETP.GE.U32.AND P0, PT, R89, 0x7fffff53, PT ;  /* 0x7fffff535900780c */ /* 0x000fe20003f06070 */
[----:B------:R-:W-:-:S03]  /*6350*/  IMAD R89, R38, 0x25, RZ ;  /* 0x0000002526597824 */ /* 0x000fc600078e02ff */
[----:B------:R0:W2:Y:S01]  /*6360*/  @!P4 LDG.E.U8 R117, desc[UR14][R90.64] ;  /* 0x0000000e5a75c981 */ /* 0x0000a2000c1e1100 */
[-C--:B------:R-:W-:Y:S01]  /*6370*/  IADD3 R9, P4, PT, R34, R3.reuse, RZ ;  /* 0x0000000322097210 */ /* 0x080fe20007f9e0ff */
[----:B------:R-:W-:Y:S01]  /*6380*/  IMAD R92, R38, 0x2d, RZ ;  /* 0x0000002d265c7824 */ /* 0x000fe200078e02ff */
[CC--:B------:R-:W-:Y:S02]  /*6390*/  IADD3 R7, P5, PT, R89.reuse, R3.reuse, RZ ;  /* 0x0000000359077210 */ /* 0x0c0fe40007fbe0ff */
[-C--:B------:R-:W-:Y:S02]  /*63a0*/  LEA.HI.X.SX32 R10, R34, R2.reuse, 0x1, P4 ;  /* 0x00000002220a7211 */ /* 0x080fe400020f0eff */
[----:B------:R-:W-:Y:S01]  /*63b0*/  LEA.HI.X.SX32 R8, R89, R2, 0x1, P5 ;  /* 0x0000000259087211 */ /* 0x000fe200028f0eff */
[----:B0-----:R-:W-:Y:S02]  /*63c0*/  @!P1 IMAD.MOV.U32 R90, RZ, RZ, R9 ;  /* 0x000000ffff5a9224 */ /* 0x001fe400078e0009 */
[----:B------:R-:W-:Y:S01]  /*63d0*/  @!P1 IMAD.MOV.U32 R91, RZ, RZ, R10 ;  /* 0x000000ffff5b9224 */ /* 0x000fe200078e000a */
[----:B------:R-:W-:Y:S01]  /*63e0*/  STL [R1+0x624], R26 ;  /* 0x0006241a01007387 */ /* 0x000fe20000100800 */
[----:B------:R-:W-:-:S03]  /*63f0*/  IADD3 R5, P6, PT, R92, R3, RZ ;  /* 0x000000035c057210 */ /* 0x000fc60007fde0ff */
[----:B------:R-:W-:Y:S01]  /*6400*/  STL [R1+0x620], R27 ;  /* 0x0006201b01007387 */ /* 0x000fe20000100800 */
[----:B------:R-:W-:-:S03]  /*6410*/  LEA.HI.X.SX32 R6, R92, R2, 0x1, P6 ;  /* 0x000000025c067211 */ /* 0x000fc600030f0eff */
[----:B------:R-:W-:Y:S04]  /*6420*/  STL [R1+0x62c], R28 ;  /* 0x00062c1c01007387 */ /* 0x000fe80000100800 */
[----:B------:R0:W2:Y:S04]  /*6430*/  @!P1 LDG.E.U8 R112, desc[UR14][R90.64] ;  /* 0x0000000e5a709981 */ /* 0x0000a8000c1e1100 */
[----:B------:R-:W-:Y:S04]  /*6440*/  STL [R1+0x628], R29 ;  /* 0x0006281d01007387 */ /* 0x000fe80000100800 */
[----:B------:R1:W-:Y:S01]  /*6450*/  STL [R1+0x634], R126 ;  /* 0x0006347e01007387 */ /* 0x0003e20000100800 */
[----:B0-----:R-:W-:-:S02]  /*6460*/  @!P2 IMAD.MOV.U32 R90, RZ, RZ, R7 ;  /* 0x000000ffff5aa224 */ /* 0x001fc400078e0007 */
[----:B------:R-:W-:Y:S01]  /*6470*/  @!P2 IMAD.MOV.U32 R91, RZ, RZ, R8 ;  /* 0x000000ffff5ba224 */ /* 0x000fe200078e0008 */
[----:B------:R-:W-:Y:S04]  /*6480*/  STL [R1+0x630], R124 ;  /* 0x0006307c01007387 */ /* 0x000fe80000100800 */
[----:B------:R-:W-:Y:S01]  /*6490*/  STL [R1+0xc], R9 ;  /* 0x00000c0901007387 */ /* 0x000fe20000100800 */
[----:B------:R-:W-:Y:S01]  /*64a0*/  IABS R34, R115 ;  /* 0x0000007300227213 */ /* 0x000fe20000000000 */
[----:B------:R-:W-:Y:S01]  /*64b0*/  IMAD.MOV.U32 R18, RZ, RZ, R0 ;  /* 0x000000ffff127224 */ /* 0x000fe200078e0000 */
[----:B-1----:R-:W0:Y:S01]  /*64c0*/  LDC R126, c[0x0][0x3a0] ;  /* 0x0000e800ff7e7b82 */ /* 0x002e220000000800 */
[----:B------:R-:W-:Y:S04]  /*64d0*/  STL [R1+0x4c], R7 ;  /* 0x00004c0701007387 */ /* 0x000fe80000100800 */
[----:B------:R-:W-:Y:S04]  /*64e0*/  STL [R1+0x8], R10 ;  /* 0x0000080a01007387 */ /* 0x000fe80000100800 */
[----:B------:R1:W2:Y:S04]  /*64f0*/  @!P2 LDG.E.U8 R111, desc[UR14][R90.64] ;  /* 0x0000000e5a6fa981 */ /* 0x0002a8000c1e1100 */
[----:B------:R1:W-:Y:S02]  /*6500*/  STL [R1+0x2fc], R5 ;  /* 0x0002fc0501007387 */ /* 0x0003e40000100800 */
[----:B-1----:R-:W-:-:S02]  /*6510*/  @!P0 IMAD.MOV.U32 R90, RZ, RZ, R5 ;  /* 0x000000ffff5a8224 */ /* 0x002fc400078e0005 */
[----:B------:R-:W-:Y:S02]  /*6520*/  @!P0 IMAD.MOV.U32 R91, RZ, RZ, R6 ;  /* 0x000000ffff5b8224 */ /* 0x000fe400078e0006 */
[----:B------:R-:W-:Y:S01]  /*6530*/  IMAD.MOV.U32 R5, RZ, RZ, R120 ;  /* 0x000000ffff057224 */ /* 0x000fe200078e0078 */
[----:B------:R-:W-:Y:S01]  /*6540*/  LOP3.LUT R120, R31, 0x36, RZ, 0xfc, !PT ;  /* 0x000000361f787812 */ /* 0x000fe200078efcff */
[----:B------:R-:W-:Y:S01]  /*6550*/  IMAD.HI.U32 R89, R32, R34, RZ ;  /* 0x0000002220597227 */ /* 0x000fe200078e00ff */
[----:B------:R1:W2:Y:S03]  /*6560*/  @!P0 LDG.E.U8 R110, desc[UR14][R90.64] ;  /* 0x0000000e5a6e8981 */ /* 0x0002a6000c1e1100 */
[----:B------:R-:W-:Y:S01]  /*6570*/  IMAD.MOV R89, RZ, RZ, -R89 ;  /* 0x000000ffff597224 */ /* 0x000fe200078e0a59 */
[----:B-1----:R-:W-:Y:S02]  /*6580*/  IABS R91, R118 ;  /* 0x00000076005b7213 */ /* 0x002fe40000000000 */
[----:B------:R-:W-:-:S03]  /*6590*/  IABS R90, R120 ;  /* 0x00000078005a7213 */ /* 0x000fc60000000000 */
[----:B------:R-:W-:-:S04]  /*65a0*/  IMAD.HI.U32 R92, R32, R91, RZ ;  /* 0x0000005b205c7227 */ /* 0x000fc800078e00ff */
[----:B------:R-:W-:-:S04]  /*65b0*/  IMAD.HI.U32 R93, R32, R90, RZ ;  /* 0x0000005a205d7227 */ /* 0x000fc800078e00ff */
[----:B------:R-:W-:Y:S01]  /*65c0*/  IMAD R34, R30, R89, R34 ;  /* 0x000000591e227224 */ /* 0x000fe200078e0222 */
[----:B------:R-:W-:Y:S01]  /*65d0*/  IABS R89, R109 ;  /* 0x0000006d00597213 */ /* 0x000fe20000000000 */
[----:B------:R-:W-:Y:S01]  /*65e0*/  IMAD.MOV.U32 R0, RZ, RZ, R114 ;  /* 0x000000ffff007224 */ /* 0x000fe200078e0072 */
[C---:B------:R-:W-:Y:S01]  /*65f0*/  LOP3.LUT R114, R31.reuse, 0x39, RZ, 0xfc, !PT ;  /* 0x000000391f727812 */ /* 0x040fe200078efcff */
[----:B------:R-:W-:Y:S01]  /*6600*/  IMAD.MOV.U32 R7, RZ, RZ, R113 ;  /* 0x000000ffff077224 */ /* 0x000fe200078e0071 */
[----:B------:R-:W-:Y:S01]  /*6610*/  LOP3.LUT R113, R31, 0x38, RZ, 0xfc, !PT ;  /* 0x000000381f717812 */ /* 0x000fe200078efcff */
[----:B------:R-:W-:Y:S02]  /*6620*/  IMAD.MOV R92, RZ, RZ, -R92 ;  /* 0x000000ffff5c7224 */ /* 0x000fe400078e0a5c */
[----:B------:R-:W-:Y:S02]  /*6630*/  IMAD.MOV R93, RZ, RZ, -R93 ;  /* 0x000000ffff5d7224 */ /* 0x000fe400078e0a5d */
[----:B------:R-:W-:-:S02]  /*6640*/  IMAD.MOV.U32 R15, RZ, RZ, R4 ;  /* 0x000000ffff0f7224 */ /* 0x000fc400078e0004 */
[----:B------:R-:W-:Y:S01]  /*6650*/  IMAD.MOV.U32 R4, RZ, RZ, R94 ;  /* 0x000000ffff047224 */ /* 0x000fe200078e005e */
[----:B------:R-:W-:Y:S01]  /*6660*/  IABS R94, R113 ;  /* 0x00000071005e7213 */ /* 0x000fe20000000000 */
[C---:B------:R-:W-:Y:S02]  /*6670*/  IMAD R91, R30.reuse, R92, R91 ;  /* 0x0000005c1e5b7224 */ /* 0x040fe400078e025b */
[----:B------:R-:W-:Y:S01]  /*6680*/  IMAD R90, R30, R93, R90 ;  /* 0x0000005d1e5a7224 */ /* 0x000fe200078e025a */
[----:B------:R-:W-:Y:S01]  /*6690*/  IABS R93, R114 ;  /* 0x00000072005d7213 */ /* 0x000fe20000000000 */
[----:B------:R-:W-:Y:S01]  /*66a0*/  IMAD.HI.U32 R92, R32, R89, RZ ;  /* 0x00000059205c7227 */ /* 0x000fe200078e00ff */
[----:B------:R-:W-:Y:S03]  /*66b0*/  STL [R1+0x48], R8 ;  /* 0x0000480801007387 */ /* 0x000fe60000100800 */
[----:B------:R-:W-:Y:S01]  /*66c0*/  IMAD.MOV.U32 R9, RZ, RZ, R96 ;  /* 0x000000ffff097224 */ /* 0x000fe200078e0060 */
[----:B------:R1:W-:Y:S01]  /*66d0*/  STL [R1+0x2f8], R6 ;  /* 0x0002f80601007387 */ /* 0x0003e20000100800 */
[----:B------:R-:W-:-:S02]  /*66e0*/  IMAD.MOV R92, RZ, RZ, -R92 ;  /* 0x000000ffff5c7224 */ /* 0x000fc400078e0a5c */
[----:B------:R-:W-:-:S04]  /*66f0*/  IMAD.HI.U32 R96, R32, R93, RZ ;  /* 0x0000005d20607227 */ /* 0x000fc800078e00ff */
[----:B-1----:R-:W-:Y:S02]  /*6700*/  IMAD.MOV.U32 R6, RZ, RZ, R95 ;  /* 0x000000ffff067224 */ /* 0x002fe400078e005f */
[----:B------:R-:W-:-:S04]  /*6710*/  IMAD.HI.U32 R95, R32, R94, RZ ;  /* 0x0000005e205f7227 */ /* 0x000fc800078e00ff */
[C---:B------:R-:W-:Y:S01]  /*6720*/  IMAD R89, R30.reuse, R92, R89 ;  /* 0x0000005c1e597224 */ /* 0x040fe200078e0259 */
[----:B------:R-:W-:Y:S01]  /*6730*/  IABS R92, R101 ;  /* 0x00000065005c7213 */ /* 0x000fe20000000000 */
[----:B------:R-:W-:Y:S01]  /*6740*/  IMAD.MOV.U32 R10, RZ, RZ, R97 ;  /* 0x000000ffff0a7224 */ /* 0x000fe200078e0061 */
[----:B------:R-:W-:Y:S01]  /*6750*/  IABS R97, R108 ;  /* 0x0000006c00617213 */ /* 0x000fe20000000000 */
[----:B------:R-:W-:Y:S02]  /*6760*/  IMAD.MOV R95, RZ, RZ, -R95 ;  /* 0x000000ffff5f7224 */ /* 0x000fe400078e0a5f */
[----:B------:R-:W-:Y:S02]  /*6770*/  IMAD.MOV R96, RZ, RZ, -R96 ;  /* 0x000000ffff607224 */ /* 0x000fe400078e0a60 */
[C---:B------:R-:W-:Y:S02]  /*6780*/  IMAD R94, R30.reuse, R95, R94 ;  /* 0x0000005f1e5e7224 */ /* 0x040fe400078e025e */
[----:B------:R-:W-:-:S02]  /*6790*/  IMAD R93, R30, R96, R93 ;  /* 0x000000601e5d7224 */ /* 0x000fc400078e025d */
[----:B------:R-:W-:-:S04]  /*67a0*/  IMAD.HI.U32 R95, R32, R92, RZ ;  /* 0x0000005c205f7227 */ /* 0x000fc800078e00ff */
[----:B------:R-:W-:-:S04]  /*67b0*/  IMAD.HI.U32 R96, R32, R98, RZ ;  /* 0x0000006220607227 */ /* 0x000fc800078e00ff */
[----:B------:R-:W-:-:S04]  /*67c0*/  IMAD.HI.U32 R99, R32, R97, RZ ;  /* 0x0000006120637227 */ /* 0x000fc800078e00ff */
[----:B------:R-:W-:Y:S02]  /*67d0*/  IMAD.MOV R95, RZ, RZ, -R95 ;  /* 0x000000ffff5f7224 */ /* 0x000fe400078e0a5f */
[----:B------:R-:W-:Y:S02]  /*67e0*/  IMAD.MOV R96, RZ, RZ, -R96 ;  /* 0x000000ffff607224 */ /* 0x000fe400078e0a60 */
[----:B------:R-:W-:Y:S01]  /*67f0*/  IMAD.MOV.U32 R8, RZ, RZ, R100 ;  /* 0x000000ffff087224 */ /* 0x000fe200078e0064 */
[----:B------:R-:W-:Y:S01]  /*6800*/  LOP3.LUT R100, R31, 0x3f, RZ, 0xfc, !PT ;  /* 0x0000003f1f647812 */ /* 0x000fe200078efcff */
[----:B------:R-:W-:Y:S02]  /*6810*/  IMAD.MOV R99, RZ, RZ, -R99 ;  /* 0x000000ffff637224 */ /* 0x000fe400078e0a63 */
[C---:B------:R-:W-:Y:S01]  /*6820*/  IMAD R92, R30.reuse, R95, R92 ;  /* 0x0000005f1e5c7224 */ /* 0x040fe200078e025c */
[----:B------:R-:W-:Y:S01]  /*6830*/  IABS R95, R104 ;  /* 0x00000068005f7213 */ /* 0x000fe20000000000 */
[C---:B------:R-:W-:Y:S01]  /*6840*/  IMAD R98, R30.reuse, R96, R98 ;  /* 0x000000601e627224 */ /* 0x040fe200078e0262 */
[----:B------:R-:W-:Y:S01]  /*6850*/  IABS R96, R102 ;  /* 0x0000006600607213 */ /* 0x000fe20000000000 */
[----:B------:R-:W-:Y:S01]  /*6860*/  IMAD R97, R30, R99, R97 ;  /* 0x000000631e617224 */ /* 0x000fe200078e0261 */
[----:B------:R-:W-:Y:S01]  /*6870*/  IABS R99, R100 ;  /* 0x0000006400637213 */ /* 0x000fe20000000000 */
[----:B------:R-:W-:-:S04]  /*6880*/  IMAD.HI.U32 R105, R32, R95, RZ ;  /* 0x0000005f20697227 */ /* 0x000fc800078e00ff */
[----:B------:R-:W-:-:S04]  /*6890*/  IMAD.HI.U32 R106, R32, R96, RZ ;  /* 0x00000060206a7227 */ /* 0x000fc800078e00ff */
[----:B------:R-:W-:-:S04]  /*68a0*/  IMAD.HI.U32 R32, R32, R99, RZ ;  /* 0x0000006320207227 */ /* 0x000fc800078e00ff */
[----:B------:R-:W-:-:S04]  /*68b0*/  IMAD.MOV R32, RZ, RZ, -R32 ;  /* 0x000000ffff207224 */ /* 0x000fc800078e0a20 */
[----:B------:R-:W-:Y:S02]  /*68c0*/  IMAD R32, R30, R32, R99 ;  /* 0x000000201e207224 */ /* 0x000fe400078e0263 */
[----:B0-----:R-:W-:-:S05]  /*68d0*/  VIADD R99, R126, 0xffffffca ;  /* 0xffffffca7e637836 */ /* 0x001fca0000000000 */
[----:B------:R-:W-:Y:S01]  /*68e0*/  ISETP.GE.U32.AND P0, PT, R99, 0x7fffff4b, PT ;  /* 0x7fffff4b6300780c */ /* 0x000fe20003f06070 */
[----:B------:R-:W-:-:S05]  /*68f0*/  IMAD R99, R38, 0x35, RZ ;  /* 0x0000003526637824 */ /* 0x000fca00078e02ff */
[----:B------:R-:W-:-:S04]  /*6900*/  IADD3 R26, P1, PT, R99, R3, RZ ;  /* 0x00000003631a7210 */ /* 0x000fc80007f3e0ff */
[----:B------:R-:W-:Y:S02]  /*6910*/  LEA.HI.X.SX32 R27, R99, R2, 0x1, P1 ;  /* 0x00000002631b7211 */ /* 0x000fe400008f0eff */
[C---:B------:R-:W-:Y:S01]  /*6920*/  ISETP.GT.U32.AND P1, PT, R30.reuse, R36, PT ;  /* 0x000000241e00720c */ /* 0x040fe20003f24070 */
[----:B------:R-:W-:Y:S01]  /*6930*/  IMAD.MOV R106, RZ, RZ, -R106 ;  /* 0x000000ffff6a7224 */ /* 0x000fe200078e0a6a */
[C---:B------:R-:W-:Y:S01]  /*6940*/  ISETP.GT.U32.AND P5, PT, R30.reuse, R32, PT ;  /* 0x000000201e00720c */ /* 0x040fe20003fa4070 */
[----:B------:R-:W-:Y:S01]  /*6950*/  IMAD.MOV.U32 R16, RZ, RZ, R107 ;  /* 0x000000ffff107224 */ /* 0x000fe200078e006b */
[C---:B------:R-:W-:Y:S01]  /*6960*/  ISETP.GT.U32.AND P4, PT, R30.reuse, R33, PT ;  /* 0x000000211e00720c */ /* 0x040fe20003f84070 */
[----:B------:R-:W-:Y:S02]  /*6970*/  IMAD R96, R30, R106, R96 ;  /* 0x0000006a1e607224 */ /* 0x000fe400078e0260 */
[----:B------:R-:W-:-:S06]  /*6980*/  @!P0 IMAD.MOV.U32 R106, RZ, RZ, R26 ;  /* 0x000000ffff6a8224 */ /* 0x000fcc00078e001a */
[--C-:B------:R-:W-:Y:S01]  /*6990*/  @!P1 IMAD.IADD R36, R36, 0x1, -R30.reuse ;  /* 0x0000000124249824 */ /* 0x100fe200078e0a1e */
[----:B------:R-:W-:Y:S01]  /*69a0*/  ISETP.GT.U32.AND P1, PT, R30, R37, PT ;  /* 0x000000251e00720c */ /* 0x000fe20003f24070 */
[----:B------:R-:W-:Y:S02]  /*69b0*/  @!P0 IMAD.MOV.U32 R107, RZ, RZ, R27 ;  /* 0x000000ffff6b8224 */ /* 0x000fe400078e001b */
[----:B------:R-:W-:-:S03]  /*69c0*/  @!P5 IMAD.IADD R32, R32, 0x1, -R30 ;  /* 0x000000012020d824 */ /* 0x000fc600078e0a1e */
[----:B------:R0:W2:Y:S01]  /*69d0*/  @!P0 LDG.E.U8 R157, desc[UR14][R106.64] ;  /* 0x0000000e6a9d8981 */ /* 0x0000a2000c1e1100 */
[C---:B------:R-:W-:Y:S02]  /*69e0*/  ISETP.GT.U32.AND P0, PT, R30.reuse, R40, PT ;  /* 0x000000281e00720c */ /* 0x040fe40003f04070 */
[----:B------:R-:W-:-:S04]  /*69f0*/  ISETP.GT.U32.AND P5, PT, R30, R44, PT ;  /* 0x0000002c1e00720c */ /* 0x000fc80003fa4070 */
[--C-:B------:R-:W-:Y:S01]  /*6a00*/  @!P1 IMAD.IADD R37, R37, 0x1, -R30.reuse ;  /* 0x0000000125259824 */ /* 0x100fe200078e0a1e */
[C---:B------:R-:W-:Y:S01]  /*6a10*/  ISETP.GT.U32.AND P1, PT, R30.reuse, R46, PT ;  /* 0x0000002e1e00720c */ /* 0x040fe20003f24070 */
[----:B------:R-:W-:Y:S01]  /*6a20*/  @!P4 IMAD.IADD R33, R33, 0x1, -R30 ;  /* 0x000000012121c824 */ /* 0x000fe200078e0a1e */
[----:B------:R-:W-:-:S04]  /*6a30*/  ISETP.GT.U32.AND P4, PT, R30, R43, PT ;  /* 0x0000002b1e00720c */ /* 0x000fc80003f84070 */
[--C-:B------:R-:W-:Y:S01]  /*6a40*/  @!P0 IMAD.IADD R40, R40, 0x1, -R30.reuse ;  /* 0x0000000128288824 */ /* 0x100fe200078e0a1e */
[----:B------:R-:W-:Y:S01]  /*6a50*/  ISETP.GT.U32.AND P0, PT, R30, R47, PT ;  /* 0x0000002f1e00720c */ /* 0x000fe20003f04070 */
[--C-:B------:R-:W-:Y:S01]  /*6a60*/  @!P5 IMAD.IADD R44, R44, 0x1, -R30.reuse ;  /* 0x000000012c2cd824 */ /* 0x100fe200078e0a1e */
[C---:B------:R-:W-:Y:S02]  /*6a70*/  ISETP.GT.U32.AND P2, PT, R30.reuse, R41, PT ;  /* 0x000000291e00720c */ /* 0x040fe40003f44070 */
[----:B------:R-:W-:Y:S02]  /*6a80*/  ISETP.GT.U32.AND P5, PT, R30, R45, PT ;  /* 0x0000002d1e00720c */ /* 0x000fe40003fa4070 */
[--C-:B------:R-:W-:Y:S01]  /*6a90*/  @!P1 IMAD.IADD R46, R46, 0x1, -R30.reuse ;  /* 0x000000012e2e9824 */ /* 0x100fe200078e0a1e */
[C---:B------:R-:W-:Y:S01]  /*6aa0*/  ISETP.GT.U32.AND P1, PT, R30.reuse, R53, PT ;  /* 0x000000351e00720c */ /* 0x040fe20003f24070 */
[----:B------:R-:W-:Y:S01]  /*6ab0*/  @!P4 IMAD.IADD R43, R43, 0x1, -R30 ;  /* 0x000000012b2bc824 */ /* 0x000fe200078e0a1e */
[----:B------:R-:W-:-:S04]  /*6ac0*/  ISETP.GT.U32.AND P4, PT, R30, R50, PT ;  /* 0x000000321e00720c */ /* 0x000fc80003f84070 */
[--C-:B------:R-:W-:Y:S01]  /*6ad0*/  @!P0 IMAD.IADD R47, R47, 0x1, -R30.reuse ;  /* 0x000000012f2f8824 */ /* 0x100fe200078e0a1e */
[C---:B------:R-:W-:Y:S01]  /*6ae0*/  ISETP.GT.U32.AND P0, PT, R30.reuse, R48, PT ;  /* 0x000000301e00720c */ /* 0x040fe20003f04070 */
[--C-:B------:R-:W-:Y:S01]  /*6af0*/  @!P2 IMAD.IADD R41, R41, 0x1, -R30.reuse ;  /* 0x000000012929a824 */ /* 0x100fe200078e0a1e */
[C---:B------:R-:W-:Y:S01]  /*6b00*/  ISETP.GT.U32.AND P2, PT, R30.reuse, R42, PT ;  /* 0x0000002a1e00720c */ /* 0x040fe20003f44070 */
[--C-:B------:R-:W-:Y:S01]  /*6b10*/  @!P5 IMAD.IADD R45, R45, 0x1, -R30.reuse ;  /* 0x000000012d2dd824 */ /* 0x100fe200078e0a1e */
[C---:B------:R-:W-:Y:S02]  /*6b20*/  ISETP.GT.U32.AND P5, PT, R30.reuse, R52, PT ;  /* 0x000000341e00720c */ /* 0x040fe40003fa4070 */
[--C-:B------:R-:W-:Y:S01]  /*6b30*/  @!P1 IMAD.IADD R53, R53, 0x1, -R30.reuse ;  /* 0x0000000135359824 */ /* 0x100fe200078e0a1e */
[----:B------:R-:W-:Y:S01]  /*6b40*/  ISETP.GT.U32.AND P1, PT, R30, R54, PT ;  /* 0x000000361e00720c */ /* 0x000fe20003f24070 */
[----:B------:R-:W-:Y:S01]  /*6b50*/  @!P4 IMAD.IADD R50, R50, 0x1, -R30 ;  /* 0x000000013232c824 */ /* 0x000fe200078e0a1e */
[----:B------:R-:W-:-:S04]  /*6b60*/  ISETP.GT.U32.AND P4, PT, R30, R51, PT ;  /* 0x000000331e00720c */ /* 0x000fc80003f84070 */
[--C-:B------:R-:W-:Y:S01]  /*6b70*/  @!P0 IMAD.IADD R48, R48, 0x1, -R30.reuse ;  /* 0x0000000130308824 */ /* 0x100fe200078e0a1e */
[----:B------:R-:W-:Y:S01]  /*6b80*/  ISETP.GT.U32.AND P0, PT, R30, R55, PT ;  /* 0x000000371e00720c */ /* 0x000fe20003f04070 */
[--C-:B------:R-:W-:Y:S01]  /*6b90*/  @!P2 IMAD.IADD R42, R42, 0x1, -R30.reuse ;  /* 0x000000012a2aa824 */ /* 0x100fe200078e0a1e */
[----:B------:R-:W-:Y:S01]  /*6ba0*/  ISETP.GT.U32.AND P2, PT, R30, R49, PT ;  /* 0x000000311e00720c */ /* 0x000fe20003f44070 */
[--C-:B------:R-:W-:Y:S01]  /*6bb0*/  @!P5 IMAD.IADD R52, R52, 0x1, -R30.reuse ;  /* 0x000000013434d824 */ /* 0x100fe200078e0a1e */
        /* <DEDUP_REMOVED lines=76> */
[----:B------:R-:W-:Y:S01]  /*7080*/  ISETP.GT.U32.AND P0, PT, R30, R92, PT ;  /* 0x0000005c1e00720c */ /* 0x000fe20003f04070 */
[--C-:B------:R-:W-:Y:S01]  /*7090*/  @!P2 IMAD.IADD R86, R86, 0x1, -R30.reuse ;  /* 0x000000015656a824 */ /* 0x100fe200078e0a1e */
[C---:B------:R-:W-:Y:S01]  /*70a0*/  ISETP.GT.U32.AND P2, PT, R30.reuse, R34, PT ;  /* 0x000000221e00720c */ /* 0x040fe20003f44070 */
[--C-:B------:R-:W-:Y:S01]  /*70b0*/  @!P5 IMAD.IADD R89, R89, 0x1, -R30.reuse ;  /* 0x000000015959d824 */ /* 0x100fe200078e0a1e */
[----:B------:R-:W-:Y:S02]  /*70c0*/  ISETP.GT.U32.AND P5, PT, R30, R97, PT ;  /* 0x000000611e00720c */ /* 0x000fe40003fa4070 */
[--C-:B------:R-:W-:Y:S01]  /*70d0*/  @!P1 IMAD.IADD R98, R98, 0x1, -R30.reuse ;  /* 0x0000000162629824 */ /* 0x100fe200078e0a1e */
[----:B------:R-:W-:Y:S01]  /*70e0*/  ISETP.GT.U32.AND P1, PT, R30, R32, PT ;  /* 0x000000201e00720c */ /* 0x000fe20003f24070 */
        /* <DEDUP_REMOVED lines=11> */
[----:B------:R-:W-:Y:S01]  /*71a0*/  ISETP.GT.U32.AND P4, PT, R30, R41, PT ;  /* 0x000000291e00720c */ /* 0x000fe20003f84070 */
[----:B------:R-:W-:-:S03]  /*71b0*/  IMAD.MOV R105, RZ, RZ, -R105 ;  /* 0x000000ffff697224 */ /* 0x000fc600078e0a69 */
[--C-:B------:R-:W-:Y:S02]  /*71c0*/  @!P0 IMAD.IADD R36, R36, 0x1, -R30.reuse ;  /* 0x0000000124248824 */ /* 0x100fe400078e0a1e */
[C---:B------:R-:W-:Y:S01]  /*71d0*/  IMAD R95, R30.reuse, R105, R95 ;  /* 0x000000691e5f7224 */ /* 0x040fe200078e025f */
[C---:B------:R-:W-:Y:S01]  /*71e0*/  ISETP.GT.U32.AND P0, PT, R30.reuse, R37, PT ;  /* 0x000000251e00720c */ /* 0x040fe20003f04070 */
[--C-:B------:R-:W-:Y:S02]  /*71f0*/  @!P2 IMAD.IADD R93, R93, 0x1, -R30.reuse ;  /* 0x000000015d5da824 */ /* 0x100fe400078e0a1e */
[--C-:B------:R-:W-:Y:S01]  /*7200*/  @!P5 IMAD.IADD R33, R33, 0x1, -R30.reuse ;  /* 0x000000012121d824 */ /* 0x100fe200078e0a1e */
[----:B------:R-:W-:Y:S01]  /*7210*/  ISETP.GT.U32.AND P2, PT, R30, R95, PT ;  /* 0x0000005f1e00720c */ /* 0x000fe20003f44070 */
[--C-:B------:R-:W-:Y:S01]  /*7220*/  @!P1 IMAD.IADD R44, R44, 0x1, -R30.reuse ;  /* 0x000000012c2c9824 */ /* 0x100fe200078e0a1e */
[C---:B------:R-:W-:Y:S02]  /*7230*/  ISETP.GT.U32.AND P5, PT, R30.reuse, R43, PT ;  /* 0x0000002b1e00720c */ /* 0x040fe40003fa4070 */
[C---:B------:R-:W-:Y:S01]  /*7240*/  ISETP.GT.U32.AND P1, PT, R30.reuse, R45, PT ;  /* 0x0000002d1e00720c */ /* 0x040fe20003f24070 */
[----:B------:R-:W-:Y:S01]  /*7250*/  @!P4 IMAD.IADD R41, R41, 0x1, -R30 ;  /* 0x000000012929c824 */ /* 0x000fe200078e0a1e */
[----:B------:R-:W-:-:S03]  /*7260*/  ISETP.GT.U32.AND P4, PT, R30, R42, PT ;  /* 0x0000002a1e00720c */ /* 0x000fc60003f84070 */
[----:B------:R-:W-:Y:S01]  /*7270*/  @!P0 IMAD.IADD R37, R37, 0x1, -R30 ;  /* 0x0000000125258824 */ /* 0x000fe200078e0a1e */
[----:B------:R-:W-:-:S03]  /*7280*/  ISETP.GT.U32.AND P0, PT, R30, R46, PT ;  /* 0x0000002e1e00720c */ /* 0x000fc60003f04070 */
[--C-:B------:R-:W-:Y:S01]  /*7290*/  @!P2 IMAD.IADD R95, R95, 0x1, -R30.reuse ;  /* 0x000000015f5fa824 */ /* 0x100fe200078e0a1e */
[C---:B------:R-:W-:Y:S01]  /*72a0*/  ISETP.GT.U32.AND P2, PT, R30.reuse, R40, PT ;  /* 0x000000281e00720c */ /* 0x040fe20003f44070 */
[--C-:B------:R-:W-:Y:S01]  /*72b0*/  @!P5 IMAD.IADD R43, R43, 0x1, -R30.reuse ;  /* 0x000000012b2bd824 */ /* 0x100fe200078e0a1e */
[C---:B------:R-:W-:Y:S01]  /*72c0*/  ISETP.GT.U32.AND P5, PT, R30.reuse, R50, PT ;  /* 0x000000321e00720c */ /* 0x040fe20003fa4070 */
[--C-:B------:R-:W-:Y:S01]  /*72d0*/  @!P1 IMAD.IADD R45, R45, 0x1, -R30.reuse ;  /* 0x000000012d2d9824 */ /* 0x100fe200078e0a1e */
[----:B------:R-:W-:Y:S01]  /*72e0*/  ISETP.GT.U32.AND P1, PT, R30, R52, PT ;  /* 0x000000341e00720c */ /* 0x000fe20003f24070 */
[----:B------:R-:W-:Y:S01]  /*72f0*/  @!P4 IMAD.IADD R42, R42, 0x1, -R30 ;  /* 0x000000012a2ac824 */ /* 0x000fe200078e0a1e */
[----:B------:R-:W-:-:S03]  /*7300*/  ISETP.GT.U32.AND P4, PT, R30, R49, PT ;  /* 0x000000311e00720c */ /* 0x000fc60003f84070 */
[----:B------:R-:W-:Y:S01]  /*7310*/  @!P0 IMAD.IADD R46, R46, 0x1, -R30 ;  /* 0x000000012e2e8824 */ /* 0x000fe200078e0a1e */
[----:B------:R-:W-:-:S03]  /*7320*/  ISETP.GT.U32.AND P0, PT, R30, R53, PT ;  /* 0x000000351e00720c */ /* 0x000fc60003f04070 */
[--C-:B------:R-:W-:Y:S01]  /*7330*/  @!P2 IMAD.IADD R40, R40, 0x1, -R30.reuse ;  /* 0x000000012828a824 */ /* 0x100fe200078e0a1e */
[----:B------:R-:W-:Y:S01]  /*7340*/  ISETP.GT.U32.AND P2, PT, R30, R47, PT ;  /* 0x0000002f1e00720c */ /* 0x000fe20003f44070 */
[--C-:B------:R-:W-:Y:S01]  /*7350*/  @!P5 IMAD.IADD R50, R50, 0x1, -R30.reuse ;  /* 0x000000013232d824 */ /* 0x100fe200078e0a1e */
[----:B------:R-:W-:Y:S01]  /*7360*/  ISETP.GT.U32.AND P5, PT, R30, R51, PT ;  /* 0x000000331e00720c */ /* 0x000fe20003fa4070 */
[--C-:B------:R-:W-:Y:S01]  /*7370*/  @!P1 IMAD.IADD R52, R52, 0x1, -R30.reuse ;  /* 0x0000000134349824 */ /* 0x100fe200078e0a1e */
        /* <DEDUP_REMOVED lines=68> */
[----:B------:R-:W-:Y:S01]  /*77c0*/  ISETP.GT.U32.AND P5, PT, R30, R87, PT ;  /* 0x000000571e00720c */ /* 0x000fe20003fa4070 */
[--C-:B------:R-:W-:Y:S01]  /*77d0*/  @!P1 IMAD.IADD R88, R88, 0x1, -R30.reuse ;  /* 0x0000000158589824 */ /* 0x100fe200078e0a1e */
[----:B------:R-:W-:Y:S01]  /*77e0*/  ISETP.GT.U32.AND P1, PT, R30, R89, PT ;  /* 0x000000591e00720c */ /* 0x000fe20003f24070 */
        /* <DEDUP_REMOVED lines=12> */
[--C-:B------:R-:W-:Y:S01]  /*78b0*/  @!P0 IMAD.IADD R90, R90, 0x1, -R30.reuse ;  /* 0x000000015a5a8824 */ /* 0x100fe200078e0a1e */
[C---:B------:R-:W-:Y:S02]  /*78c0*/  ISETP.GT.U32.AND P0, PT, R30.reuse, R92, PT ;  /* 0x0000005c1e00720c */ /* 0x040fe40003f04070 */
[C---:B------:R-:W-:Y:S01]  /*78d0*/  ISETP.GT.U32.AND P6, PT, R30.reuse, R95, PT ;  /* 0x0000005f1e00720c */ /* 0x040fe20003fc4070 */
[--C-:B------:R-:W-:Y:S01]  /*78e0*/  @!P2 IMAD.IADD R85, R85, 0x1, -R30.reuse ;  /* 0x000000015555a824 */ /* 0x100fe200078e0a1e */
[----:B------:R-:W-:Y:S01]  /*78f0*/  ISETP.GT.U32.AND P2, PT, R30, R91, PT ;  /* 0x0000005b1e00720c */ /* 0x000fe20003f44070 */
[--C-:B------:R-:W-:Y:S01]  /*7900*/  @!P5 IMAD.IADD R94, R94, 0x1, -R30.reuse ;  /* 0x000000015e5ed824 */ /* 0x100fe200078e0a1e */
[----:B------:R-:W-:Y:S01]  /*7910*/  ISETP.GT.U32.AND P5, PT, R30, R97, PT ;  /* 0x000000611e00720c */ /* 0x000fe20003fa4070 */
[--C-:B------:R-:W-:Y:S01]  /*7920*/  @!P1 IMAD.IADD R98, R98, 0x1, -R30.reuse ;  /* 0x0000000162629824 */ /* 0x100fe200078e0a1e */
[----:B------:R-:W-:Y:S01]  /*7930*/  ISETP.GT.U32.AND P1, PT, R30, R96, PT ;  /* 0x000000601e00720c */ /* 0x000fe20003f24070 */
[----:B------:R-:W-:Y:S01]  /*7940*/  @!P4 IMAD.IADD R93, R93, 0x1, -R30 ;  /* 0x000000015d5dc824 */ /* 0x000fe200078e0a1e */
[----:B------:R-:W-:Y:S01]  /*7950*/  ISETP.GE.AND P4, PT, R31, RZ, PT ;  /* 0x000000ff1f00720c */ /* 0x000fe20003f86270 */
[----:B------:R-:W-:-:S02]  /*7960*/  VIADD R31, R126, 0xffffffc2 ;  /* 0xffffffc27e1f7836 */ /* 0x000fc40000000000 */
[----:B------:R-:W-:-:S03]  /*7970*/  @!P0 IMAD.IADD R92, R92, 0x1, -R30 ;  /* 0x000000015c5c8824 */ /* 0x000fc600078e0a1e */
[----:B------:R-:W-:Y:S01]  /*7980*/  ISETP.GE.U32.AND P0, PT, R31, 0x7fffff43, PT ;  /* 0x7fffff431f00780c */ /* 0x000fe20003f06070 */
[--C-:B------:R-:W-:Y:S02]  /*7990*/  @!P2 IMAD.IADD R91, R91, 0x1, -R30.reuse ;  /* 0x000000015b5ba824 */ /* 0x100fe400078e0a1e */
[--C-:B------:R-:W-:Y:S02]  /*79a0*/  @!P5 IMAD.IADD R97, R97, 0x1, -R30.reuse ;  /* 0x000000016161d824 */ /* 0x100fe400078e0a1e */
[--C-:B------:R-:W-:Y:S02]  /*79b0*/  @!P1 IMAD.IADD R96, R96, 0x1, -R30.reuse ;  /* 0x0000000160609824 */ /* 0x100fe400078e0a1e */
[----:B------:R-:W-:Y:S02]  /*79c0*/  @!P6 IMAD.IADD R95, R95, 0x1, -R30 ;  /* 0x000000015f5fe824 */ /* 0x000fe400078e0a1e */
[----:B------:R-:W-:Y:S02]  /*79d0*/  IMAD R31, R38, 0x3d, RZ ;  /* 0x0000003d261f7824 */ /* 0x000fe400078e02ff */
[----:B------:R-:W-:Y:S01]  /*79e0*/  VIADD R30, R126, 0xffffffba ;  /* 0xffffffba7e1e7836 */ /* 0x000fe20000000000 */
[----:B------:R1:W-:Y:S04]  /*79f0*/  STL [R1+0x334], R26 ;  /* 0x0003341a01007387 */ /* 0x0003e80000100800 */
[----:B------:R-:W-:Y:S01]  /*7a00*/  ISETP.GE.U32.AND P6, PT, R30, 0x7fffff3b, PT ;  /* 0x7fffff3b1e00780c */ /* 0x000fe20003fc6070 */
[----:B------:R-:W-:Y:S01]  /*7a10*/  IMAD R30, R38, 0x45, RZ ;  /* 0x00000045261e7824 */ /* 0x000fe200078e02ff */
[----:B------:R0:W-:Y:S01]  /*7a20*/  STL [R1+0x330], R27 ;  /* 0x0003301b01007387 */ /* 0x0001e20000100800 */
[----:B-1----:R-:W-:-:S05]  /*7a30*/  IADD3 R26, P5, PT, R31, R3, RZ ;  /* 0x000000031f1a7210 */ /* 0x002fca0007fbe0ff */
[----:B------:R1:W-:Y:S01]  /*7a40*/  STL [R1+0x36c], R26 ;  /* 0x00036c1a01007387 */ /* 0x0003e20000100800 */
[----:B0-----:R-:W-:Y:S01]  /*7a50*/  LEA.HI.X.SX32 R27, R31, R2, 0x1, P5 ;  /* 0x000000021f1b7211 */ /* 0x001fe200028f0eff */
[----:B------:R-:W-:-:S04]  /*7a60*/  @!P0 IMAD.MOV.U32 R106, RZ, RZ, R26 ;  /* 0x000000ffff6a8224 */ /* 0x000fc800078e001a */
[----:B------:R0:W-:Y:S01]  /*7a70*/  STL [R1+0x368], R27 ;  /* 0x0003681b01007387 */ /* 0x0001e20000100800 */
[----:B------:R-:W-:Y:S01]  /*7a80*/  @!P0 IMAD.MOV.U32 R107, RZ, RZ, R27 ;  /* 0x000000ffff6b8224 */ /* 0x000fe200078e001b */
[----:B-1----:R-:W-:Y:S02]  /*7a90*/  IADD3 R26, P1, PT, R30, R3, RZ ;  /* 0x000000031e1a7210 */ /* 0x002fe40007f3e0ff */
[----:B------:R-:W-:Y:S01]  /*7aa0*/  ISETP.GE.AND P5, PT, R116, RZ, PT ;  /* 0x000000ff7400720c */ /* 0x000fe20003fa6270 */
[----:B------:R-:W-:Y:S01]  /*7ab0*/  IMAD.MOV.U32 R99, RZ, RZ, R32 ;  /* 0x000000ffff637224 */ /* 0x000fe200078e0020 */
[----:B------:R-:W2:Y:S01]  /*7ac0*/  @!P0 LDG.E.U8 R154, desc[UR14][R106.64] ;  /* 0x0000000e6a9a8981 */ /* 0x000ea2000c1e1100 */
[----:B0-----:R-:W-:Y:S01]  /*7ad0*/  LEA.HI.X.SX32 R27, R30, R2, 0x1, P1 ;  /* 0x000000021e1b7211 */ /* 0x001fe200008f0eff */
[----:B------:R-:W-:-:S04]  /*7ae0*/  @!P6 IMAD.MOV.U32 R30, RZ, RZ, R26 ;  /* 0x000000ffff1ee224 */ /* 0x000fc800078e001a */
[----:B------:R-:W-:-:S05]  /*7af0*/  @!P6 IMAD.MOV.U32 R31, RZ, RZ, R27 ;  /* 0x000000ffff1fe224 */ /* 0x000fca00078e001b */
[----:B------:R0:W2:Y:S01]  /*7b00*/  @!P6 LDG.E.U8 R150, desc[UR14][R30.64] ;  /* 0x0000000e1e96e981 */ /* 0x0000a2000c1e1100 */
[----:B------:R-:W-:Y:S01]  /*7b10*/  ISETP.GE.AND P1, PT, R100, RZ, PT ;  /* 0x000000ff6400720c */ /* 0x000fe20003f26270 */
[----:B------:R-:W-:Y:S02]  /*7b20*/  IMAD.MOV.U32 R100, RZ, RZ, R36 ;  /* 0x000000ffff647224 */ /* 0x000fe400078e0024 */
[----:B------:R-:W-:Y:S02]  /*7b30*/  IMAD.MOV.U32 R36, RZ, RZ, R33 ;  /* 0x000000ffff247224 */ /* 0x000fe400078e0021 */
[----:B0-----:R-:W-:-:S05]  /*7b40*/  VIADD R30, R126, 0xffffffb2 ;  /* 0xffffffb27e1e7836 */ /* 0x001fca0000000000 */
[----:B------:R-:W-:Y:S01]  /*7b50*/  ISETP.GE.U32.AND P6, PT, R30, 0x7fffff33, PT ;  /* 0x7fffff331e00780c */ /* 0x000fe20003fc6070 */
[----:B------:R-:W-:Y:S01]  /*7b60*/  IMAD R30, R38, 0x4d, RZ ;  /* 0x0000004d261e7824 */ /* 0x000fe200078e02ff */
[----:B------:R0:W-:Y:S01]  /*7b70*/  STL [R1+0x3a4], R26 ;  /* 0x0003a41a01007387 */ /* 0x0001e20000100800 */
[----:B------:R-:W-:-:S03]  /*7b80*/  @!P5 IMAD.MOV R36, RZ, RZ, -R36 ;  /* 0x000000ffff24d224 */ /* 0x000fc600078e0a24 */
[----:B------:R1:W-:Y:S01]  /*7b90*/  STL [R1+0x3a0], R27 ;  /* 0x0003a01b01007387 */ /* 0x0003e20000100800 */
[----:B0-----:R-:W-:-:S04]  /*7ba0*/  IADD3 R26, P5, PT, R30, R3, RZ ;  /* 0x000000031e1a7210 */ /* 0x001fc80007fbe0ff */
[----:B-1----:R-:W-:Y:S02]  /*7bb0*/  LEA.HI.X.SX32 R27, R30, R2, 0x1, P5 ;  /* 0x000000021e1b7211 */ /* 0x002fe400028f0eff */
[----:B------:R-:W-:Y:S02]  /*7bc0*/  @!P6 IMAD.MOV.U32 R30, RZ, RZ, R26 ;  /* 0x000000ffff1ee224 */ /* 0x000fe400078e001a */
[----:B------:R-:W-:Y:S02]  /*7bd0*/  @!P1 IMAD.MOV R99, RZ, RZ, -R99 ;  /* 0x000000ffff639224 */ /* 0x000fe400078e0a63 */
[----:B------:R-:W-:Y:S01]  /*7be0*/  @!P6 IMAD.MOV.U32 R31, RZ, RZ, R27 ;  /* 0x000000ffff1fe224 */ /* 0x000fe200078e001b */
[----:B------:R-:W-:-:S04]  /*7bf0*/  ISETP.GE.AND P1, PT, R122, RZ, PT ;  /* 0x000000ff7a00720c */ /* 0x000fc80003f26270 */
[----:B------:R0:W2:Y:S01]  /*7c00*/  @!P6 LDG.E.U8 R149, desc[UR14][R30.64] ;  /* 0x0000000e1e95e981 */ /* 0x0000a2000c1e1100 */
[----:B------:R-:W-:Y:S02]  /*7c10*/  @!P4 IMAD.MOV R100, RZ, RZ, -R100 ;  /* 0x000000ffff64c224 */ /* 0x000fe400078e0a64 */
[----:B0-----:R-:W-:Y:S01]  /*7c20*/  VIADD R30, R126, 0xffffffaa ;  /* 0xffffffaa7e1e7836 */ /* 0x001fe20000000000 */
[----:B------:R-:W-:-:S04]  /*7c30*/  ISETP.GE.AND P4, PT, R125, RZ, PT ;  /* 0x000000ff7d00720c */ /* 0x000fc80003f86270 */
[----:B------:R-:W-:Y:S01]  /*7c40*/  ISETP.GE.U32.AND P6, PT, R30, 0x7fffff2b, PT ;  /* 0x7fffff2b1e00780c */ /* 0x000fe20003fc6070 */
[----:B------:R-:W-:Y:S01]  /*7c50*/  IMAD R30, R38, 0x55, RZ ;  /* 0x00000055261e7824 */ /* 0x000fe200078e02ff */
[----:B------:R0:W-:Y:S01]  /*7c60*/  STL [R1+0x3e0], R26 ;  /* 0x0003e01a01007387 */ /* 0x0001e20000100800 */
[----:B------:R-:W-:-:S03]  /*7c70*/  @!P1 IMAD.MOV R37, RZ, RZ, -R37 ;  /* 0x000000ffff259224 */ /* 0x000fc600078e0a25 */
[----:B------:R1:W-:Y:S01]  /*7c80*/  STL [R1+0x3dc], R27 ;  /* 0x0003dc1b01007387 */ /* 0x0003e20000100800 */
[----:B0-----:R-:W-:-:S04]  /*7c90*/  IADD3 R26, P1, PT, R30, R3, RZ ;  /* 0x000000031e1a7210 */ /* 0x001fc80007f3e0ff */
[----:B-1----:R-:W-:Y:S02]  /*7ca0*/  LEA.HI.X.SX32 R27, R30, R2, 0x1, P1 ;  /* 0x000000021e1b7211 */ /* 0x002fe400008f0eff */
[----:B------:R-:W-:Y:S01]  /*7cb0*/  @!P6 IMAD.MOV.U32 R30, RZ, RZ, R26 ;  /* 0x000000ffff1ee224 */ /* 0x000fe200078e001a */
[----:B------:R-:W-:Y:S01]  /*7cc0*/  ISETP.GE.AND P0, PT, R121, RZ, PT ;  /* 0x000000ff7900720c */ /* 0x000fe20003f06270 */
[----:B------:R-:W-:Y:S02]  /*7cd0*/  @!P4 IMAD.MOV R40, RZ, RZ, -R40 ;  /* 0x000000ffff28c224 */ /* 0x000fe400078e0a28 */
[----:B------:R-:W-:Y:S01]  /*7ce0*/  @!P6 IMAD.MOV.U32 R31, RZ, RZ, R27 ;  /* 0x000000ffff1fe224 */ /* 0x000fe200078e001b */
[----:B------:R-:W-:-:S04]  /*7cf0*/  ISETP.GE.AND P4, PT, R128, RZ, PT ;  /* 0x000000ff8000720c */ /* 0x000fc80003f86270 */
[----:B------:R0:W2:Y:S02]  /*7d00*/  @!P6 LDG.E.U8 R148, desc[UR14][R30.64] ;  /* 0x0000000e1e94e981 */ /* 0x0000a4000c1e1100 */
[----:B0-----:R-:W-:-:S03]  /*7d10*/  VIADD R30, R126, 0xffffffa2 ;  /* 0xffffffa27e1e7836 */ /* 0x001fc60000000000 */
[----:B------:R-:W-:Y:S02]  /*7d20*/  @!P0 IMAD.MOV R41, RZ, RZ, -R41 ;  /* 0x000000ffff298224 */ /* 0x000fe400078e0a29 */
[----:B------:R-:W-:Y:S01]  /*7d30*/  ISETP.GE.U32.AND P6, PT, R30, 0x7fffff23, PT ;  /* 0x7fffff231e00780c */ /* 0x000fe20003fc6070 */
[----:B------:R-:W-:Y:S01]  /*7d40*/  IMAD R30, R38, 0x5d, RZ ;  /* 0x0000005d261e7824 */ /* 0x000fe200078e02ff */
[----:B------:R-:W-:Y:S01]  /*7d50*/  ISETP.GE.AND P0, PT, R129, RZ, PT ;  /* 0x000000ff8100720c */ /* 0x000fe20003f06270 */
[----:B------:R0:W-:Y:S01]  /*7d60*/  STL [R1+0x418], R26 ;  /* 0x0004181a01007387 */ /* 0x0001e20000100800 */
[----:B------:R-:W-:-:S03]  /*7d70*/  @!P4 IMAD.MOV R42, RZ, RZ, -R42 ;  /* 0x000000ffff2ac224 */ /* 0x000fc600078e0a2a */
[----:B------:R1:W-:Y:S01]  /*7d80*/  STL [R1+0x414], R27 ;  /* 0x0004141b01007387 */ /* 0x0003e20000100800 */
[----:B0-----:R-:W-:-:S04]  /*7d90*/  IADD3 R26, P4, PT, R30, R3, RZ ;  /* 0x000000031e1a7210 */ /* 0x001fc80007f9e0ff */
[----:B-1----:R-:W-:Y:S01]  /*7da0*/  LEA.HI.X.SX32 R27, R30, R2, 0x1, P4 ;  /* 0x000000021e1b7211 */ /* 0x002fe200020f0eff */
        /* <DEDUP_REMOVED lines=12> */
[----:B------:R-:W-:Y:S01]  /*7e70*/  @!P0 IMAD.MOV R45, RZ, RZ, -R45 ;  /* 0x000000ffff2d8224 */ /* 0x000fe200078e0a2d */
[----:B------:R-:W1:Y:S01]  /*7e80*/  S2R R142, SR_CgaCtaId ;  /* 0x00000000008e7919 */ /* 0x000e620000008800 */
[----:B0-----:R-:W-:Y:S01]  /*7e90*/  IADD3 R26, P0, PT, R30, R3, RZ ;  /* 0x000000031e1a7210 */ /* 0x001fe20007f1e0ff */
[----:B------:R0:W-:Y:S01]  /*7ea0*/  STL [R1+0x44c], R27 ;  /* 0x00044c1b01007387 */ /* 0x0001e20000100800 */
[----:B------:R-:W-:-:S07]  /*7eb0*/  ISETP.GE.AND P1, PT, R130, RZ, PT ;  /* 0x000000ff8200720c */ /* 0x000fce0003f26270 */
[----:B------:R-:W-:Y:S01]  /*7ec0*/  @!P5 IMAD.MOV R46, RZ, RZ, -R46 ;  /* 0x000000ffff2ed224 */ /* 0x000fe200078e0a2e */
[----:B0-----:R-:W-:Y:S01]  /*7ed0*/  LEA.HI.X.SX32 R27, R30, R2, 0x1, P0 ;  /* 0x000000021e1b7211 */ /* 0x001fe200000f0eff */
[----:B------:R-:W-:Y:S01]  /*7ee0*/  @!P6 IMAD.MOV.U32 R30, RZ, RZ, R26 ;  /* 0x000000ffff1ee224 */ /* 0x000fe200078e001a */
[----:B------:R-:W-:-:S03]  /*7ef0*/  ISETP.GE.AND P5, PT, R134, RZ, PT ;  /* 0x000000ff8600720c */ /* 0x000fc60003fa6270 */
[----:B------:R-:W-:-:S05]  /*7f00*/  @!P6 IMAD.MOV.U32 R31, RZ, RZ, R27 ;  /* 0x000000ffff1fe224 */ /* 0x000fca00078e001b */
        /* <DEDUP_REMOVED lines=11> */
[----:B------:R-:W-:Y:S01]  /*7fc0*/  LOP3.LUT P2, RZ, R142, UR9, RZ, 0xfc, !PT ;  /* 0x000000098eff7c12 */ /* 0x000fe2000f84fcff */
[----:B------:R-:W-:Y:S01]  /*7fd0*/  @!P6 IMAD.MOV.U32 R30, RZ, RZ, R26 ;  /* 0x000000ffff1ee224 */ /* 0x000fe200078e001a */
[----:B------:R-:W-:Y:S01]  /*7fe0*/  PRMT R142, RZ, 0x7610, R142 ;  /* 0x00007610ff8e7816 */ /* 0x000fe2000000008e */
[----:B------:R-:W-:Y:S01]  /*7ff0*/  @!P6 IMAD.MOV.U32 R31, RZ, RZ, R27 ;  /* 0x000000ffff1fe224 */ /* 0x000fe200078e001b */
[----:B------:R-:W-:Y:S01]  /*8000*/  ISETP.GE.AND P4, PT, R133, RZ, PT ;  /* 0x000000ff8500720c */ /* 0x000fe20003f86270 */
[----:B------:R-:W-:Y:S01]  /*8010*/  @!P1 IMAD.MOV R49, RZ, RZ, -R49 ;  /* 0x000000ffff319224 */ /* 0x000fe200078e0a31 */
[----:B------:R-:W-:Y:S01]  /*8020*/  ISETP.GE.AND P1, PT, R137, RZ, PT ;  /* 0x000000ff8900720c */ /* 0x000fe20003f26270 */
[----:B------:R0:W-:Y:S01]  /*8030*/  STL [R1+0x4c0], R26 ;  /* 0x0004c01a01007387 */ /* 0x0001e20000100800 */
[----:B------:R-:W-:Y:S01]  /*8040*/  ISETP.GE.AND P0, PT, R136, RZ, PT ;  /* 0x000000ff8800720c */ /* 0x000fe20003f06270 */
[----:B------:R-:W-:Y:S01]  /*8050*/  VIADD R32, R126, 0xfffffff9 ;  /* 0xfffffff97e207836 */ /* 0x000fe20000000000 */
[----:B------:R-:W-:Y:S01]  /*8060*/  ISETP.GE.AND P5, PT, R140, RZ, PT ;  /* 0x000000ff8c00720c */ /* 0x000fe20003fa6270 */
[----:B------:R1:W2:Y:S01]  /*8070*/  @!P6 LDG.E.U8 R142, desc[UR14][R30.64] ;  /* 0x0000000e1e8ee981 */ /* 0x0002a2000c1e1100 */
[----:B------:R-:W-:Y:S01]  /*8080*/  IMAD R33, R38, 0xe, RZ ;  /* 0x0000000e26217824 */ /* 0x000fe200078e02ff */
[----:B------:R-:W-:Y:S01]  /*8090*/  PRMT R135, RZ, 0x7610, R135 ;  /* 0x00007610ff877816 */ /* 0x000fe20000000087 */
[----:B------:R-:W-:-:S02]  /*80a0*/  VIADD R105, R126, 0xffffffe9 ;  /* 0xffffffe97e697836 */ /* 0x000fc40000000000 */
[----:B------:R-:W-:Y:S01]  /*80b0*/  IMAD R130, R38, 0x16, RZ ;  /* 0x0000001626827824 */ /* 0x000fe200078e02ff */
[----:B------:R-:W-:Y:S01]  /*80c0*/  PRMT R134, RZ, 0x7610, R134 ;  /* 0x00007610ff867816 */ /* 0x000fe20000000086 */
[----:B------:R-:W-:-:S04]  /*80d0*/  @!UP1 UIADD3 UR4, UPT, UPT, -UR5, 0x100000, URZ ;  /* 0x0010000005049890 */ /* 0x000fc8000fffe1ff */
[----:B------:R-:W-:Y:S02]  /*80e0*/  @!UP1 USHF.L.U32 UR5, UR4, 0xb, URZ ;  /* 0x0000000b04059899 */ /* 0x000fe400080006ff */
[----:B------:R-:W-:Y:S01]  /*80f0*/  @!UP1 USHF.L.U32 UR4, UR4, 0x1, URZ ;  /* 0x0000000104049899 */ /* 0x000fe200080006ff */
[----:B------:R-:W-:Y:S01]  /*8100*/  VOTEU.ALL UP2, P3 ;  /* 0x0000000000ff7886 */ /* 0x000fe20001840000 */
[----:B-1----:R-:W-:Y:S01]  /*8110*/  VIADD R30, R126, 0xffffff8a ;  /* 0xffffff8a7e1e7836 */ /* 0x002fe20000000000 */
[----:B------:R-:W-:Y:S01]  /*8120*/  PRMT R127, RZ, 0x7610, R127 ;  /* 0x00007610ff7f7816 */ /* 0x000fe2000000007f */
[----:B------:R-:W-:Y:S01]  /*8130*/  @!P4 IMAD.MOV R50, RZ, RZ, -R50 ;  /* 0x000000ffff32c224 */ /* 0x000fe200078e0a32 */
[----:B------:R-:W-:Y:S01]  /*8140*/  PRMT R125, RZ, 0x7610, R125 ;  /* 0x00007610ff7d7816 */ /* 0x000fe2000000007d */
[----:B------:R-:W1:Y:S01]  /*8150*/  LDCU UR9, c[0x0][0x3b0] ;  /* 0x00007600ff0977ac */ /* 0x000e620008000800 */
[----:B------:R-:W-:Y:S01]  /*8160*/  ISETP.GE.U32.AND P6, PT, R30, 0x7fffff0b, PT ;  /* 0x7fffff0b1e00780c */ /* 0x000fe20003fc6070 */
[----:B------:R-:W-:Y:S01]  /*8170*/  IMAD R30, R38, 0x75, RZ ;  /* 0x00000075261e7824 */ /* 0x000fe200078e02ff */
[----:B------:R-:W-:Y:S01]  /*8180*/  ISETP.GE.AND P4, PT, R138, RZ, PT ;  /* 0x000000ff8a00720c */ /* 0x000fe20003f86270 */
[----:B------:R-:W-:Y:S01]  /*8190*/  @!P1 IMAD.MOV R51, RZ, RZ, -R51 ;  /* 0x000000ffff339224 */ /* 0x000fe200078e0a33 */
[----:B------:R3:W-:Y:S01]  /*81a0*/  STL [R1+0x4bc], R27 ;  /* 0x0004bc1b01007387 */ /* 0x0007e20000100800 */
[----:B------:R-:W-:Y:S01]  /*81b0*/  PRMT R140, RZ, 0x7610, R140 ;  /* 0x00007610ff8c7816 */ /* 0x000fe2000000008c */
[----:B------:R-:W-:Y:S01]  /*81c0*/  @!P0 IMAD.MOV R53, RZ, RZ, -R53 ;  /* 0x000000ffff358224 */ /* 0x000fe200078e0a35 */
[C---:B0-----:R-:W-:Y:S01]  /*81d0*/  IADD3 R26, P1, PT, R30.reuse, R3, RZ ;  /* 0x000000031e1a7210 */ /* 0x041fe20007f3e0ff */
[----:B------:R-:W-:Y:S01]  /*81e0*/  @!P5 IMAD.MOV R56, RZ, RZ, -R56 ;  /* 0x000000ffff38d224 */ /* 0x000fe200078e0a38 */
[----:B------:R-:W-:Y:S01]  /*81f0*/  PRMT R137, RZ, 0x7610, R137 ;  /* 0x00007610ff897816 */ /* 0x000fe20000000089 */
[----:B------:R0:W1:Y:S01]  /*8200*/  @!UP2 SYNCS.EXCH.64 URZ, [UR6+0xc008], UR4 ;  /* 0x00c0080406ffa5b2 */ /* 0x0000620008000100 */
[----:B---3--:R-:W-:-:S02]  /*8210*/  LEA.HI.X.SX32 R27, R30, R2, 0x1, P1 ;  /* 0x000000021e1b7211 */ /* 0x008fc400008f0eff */
[----:B------:R-:W-:Y:S02]  /*8220*/  @!P6 IMAD.MOV.U32 R30, RZ, RZ, R26 ;  /* 0x000000ffff1ee224 */ /* 0x000fe400078e001a */
[----:B------:R-:W-:Y:S02]  /*8230*/  @!P4 IMAD.MOV R52, RZ, RZ, -R52 ;  /* 0x000000ffff34c224 */ /* 0x000fe400078e0a34 */
[----:B------:R-:W-:Y:S01]  /*8240*/  @!P6 IMAD.MOV.U32 R31, RZ, RZ, R27 ;  /* 0x000000ffff1fe224 */ /* 0x000fe200078e001b */
[----:B------:R-:W-:Y:S02]  /*8250*/  ISETP.GE.AND P4, PT, R151, RZ, PT ;  /* 0x000000ff9700720c */ /* 0x000fe40003f86270 */
[----:B------:R-:W-:Y:S01]  /*8260*/  ISETP.GE.AND P0, PT, R153, RZ, PT ;  /* 0x000000ff9900720c */ /* 0x000fe20003f06270 */
[----:B------:R3:W-:Y:S01]  /*8270*/  STL [R1+0x4d4], R26 ;  /* 0x0004d41a01007387 */ /* 0x0007e20000100800 */
[----:B------:R-:W-:Y:S01]  /*8280*/  ISETP.GE.AND P5, PT, R160, RZ, PT ;  /* 0x000000ffa000720c */ /* 0x000fe20003fa6270 */
[----:B0-----:R-:W0:Y:S02]  /*8290*/  LDCU UR4, c[0x0][0x3b0] ;  /* 0x00007600ff0477ac */ /* 0x001e240008000800 */
[----:B------:R1:W2:Y:S01]  /*82a0*/  @!P6 LDG.E.U8 R140, desc[UR14][R30.64] ;  /* 0x0000000e1e8ce981 */ /* 0x0002a2000c1e1100 */
[----:B------:R-:W-:Y:S01]  /*82b0*/  PRMT R138, RZ, 0x7610, R138 ;  /* 0x00007610ff8a7816 */ /* 0x000fe2000000008a */
[----:B------:R-:W0:Y:S01]  /*82c0*/  LDCU UR5, c[0x0][0x3b0] ;  /* 0x00007600ff0577ac */ /* 0x000e220008000800 */
[----:B-1----:R-:W-:-:S05]  /*82d0*/  VIADD R30, R126, 0xffffff82 ;  /* 0xffffff827e1e7836 */ /* 0x002fca0000000000 */
[----:B------:R-:W-:Y:S01]  /*82e0*/  ISETP.GE.U32.AND P6, PT, R30, 0x7fffff03, PT ;  /* 0x7fffff031e00780c */ /* 0x000fe20003fc6070 */
[----:B------:R-:W-:Y:S02]  /*82f0*/  IMAD R30, R38, 0x7d, RZ ;  /* 0x0000007d261e7824 */ /* 0x000fe400078e02ff */
[----:B------:R-:W-:-:S03]  /*8300*/  @!P4 IMAD.MOV R54, RZ, RZ, -R54 ;  /* 0x000000ffff36c224 */ /* 0x000fc600078e0a36 */
[C---:B---3--:R-:W-:Y:S01]  /*8310*/  IADD3 R26, P4, PT, R30.reuse, R3, RZ ;  /* 0x000000031e1a7210 */ /* 0x048fe20007f9e0ff */
[----:B------:R1:W-:Y:S01]  /*8320*/  STL [R1+0x4d0], R27 ;  /* 0x0004d01b01007387 */ /* 0x0003e20000100800 */
[----:B------:R-:W-:Y:S01]  /*8330*/  @!P0 IMAD.MOV R55, RZ, RZ, -R55 ;  /* 0x000000ffff378224 */ /* 0x000fe200078e0a37 */
[----:B------:R-:W-:Y:S02]  /*8340*/  ISETP.GE.AND P1, PT, R155, RZ, PT ;  /* 0x000000ff9b00720c */ /* 0x000fe40003f26270 */
[----:B------:R-:W-:Y:S02]  /*8350*/  ISETP.GE.AND P0, PT, R159, RZ, PT ;  /* 0x000000ff9f00720c */ /* 0x000fe40003f06270 */
[----:B-1----:R-:W-:Y:S01]  /*8360*/  LEA.HI.X.SX32 R27, R30, R2, 0x1, P4 ;  /* 0x000000021e1b7211 */ /* 0x002fe200020f0eff */
[----:B------:R-:W-:-:S04]  /*8370*/  @!P6 IMAD.MOV.U32 R30, RZ, RZ, R26 ;  /* 0x000000ffff1ee224 */ /* 0x000fc800078e001a */
[----:B------:R-:W-:-:S05]  /*8380*/  @!P6 IMAD.MOV.U32 R31, RZ, RZ, R27 ;  /* 0x000000ffff1fe224 */ /* 0x000fca00078e001b */
[----:B------:R1:W3:Y:S01]  /*8390*/  @!P6 LDG.E.U8 R138, desc[UR14][R30.64] ;  /* 0x0000000e1e8ae981 */ /* 0x0002e2000c1e1100 */
[----:B------:R-:W-:Y:S01]  /*83a0*/  ISETP.GE.U32.AND P6, PT, R32, 0x7fffff7a, PT ;  /* 0x7fffff7a2000780c */ /* 0x000fe20003fc6070 */
[----:B------:R-:W-:Y:S01]  /*83b0*/  @!P1 IMAD.MOV R59, RZ, RZ, -R59 ;  /* 0x000000ffff3b9224 */ /* 0x000fe200078e0a3b */
[----:B------:R-:W-:Y:S01]  /*83c0*/  ISETP.GE.AND P1, PT, R163, RZ, PT ;  /* 0x000000ffa300720c */ /* 0x000fe20003f26270 */
[----:B------:R-:W-:Y:S01]  /*83d0*/  @!P5 IMAD.MOV R58, RZ, RZ, -R58 ;  /* 0x000000ffff3ad224 */ /* 0x000fe200078e0a3a */
[----:B------:R-:W-:Y:S01]  /*83e0*/  ISETP.GE.AND P5, PT, R162, RZ, PT ;  /* 0x000000ffa200720c */ /* 0x000fe20003fa6270 */
[----:B------:R-:W-:Y:S02]  /*83f0*/  @!P0 IMAD.MOV R57, RZ, RZ, -R57 ;  /* 0x000000ffff398224 */ /* 0x000fe400078e0a39 */
[----:B-1----:R-:W-:-:S05]  /*8400*/  IMAD R31, R38, 0x6, RZ ;  /* 0x00000006261f7824 */ /* 0x002fca00078e02ff */
[----:B------:R-:W-:Y:S01]  /*8410*/  IADD3 R30, P0, PT, R31, R3, RZ ;  /* 0x000000031f1e7210 */ /* 0x000fe20007f1e0ff */
[----:B------:R-:W-:-:S03]  /*8420*/  VIADD R32, R126, 0xfffffff1 ;  /* 0xfffffff17e207836 */ /* 0x000fc60000000000 */
[----:B------:R-:W-:Y:S02]  /*8430*/  LEA.HI.X.SX32 R31, R31, R2, 0x1, P0 ;  /* 0x000000021f1f7211 */ /* 0x000fe400000f0eff */
[----:B------:R-:W-:-:S03]  /*8440*/  ISETP.GE.AND P4, PT, R161, RZ, PT ;  /* 0x000000ffa100720c */ /* 0x000fc60003f86270 */
[----:B------:R-:W2:Y:S01]  /*8450*/  @!P6 LDG.E.U8 R137, desc[UR14][R30.64] ;  /* 0x0000000e1e89e981 */ /* 0x000ea2000c1e1100 */
[----:B------:R-:W-:Y:S01]  /*8460*/  ISETP.GE.U32.AND P6, PT, R32, 0x7fffff72, PT ;  /* 0x7fffff722000780c */ /* 0x000fe20003fc6070 */
[----:B------:R-:W-:Y:S01]  /*8470*/  @!P1 IMAD.MOV R61, RZ, RZ, -R61 ;  /* 0x000000ffff3d9224 */ /* 0x000fe200078e0a3d */
[----:B------:R-:W-:Y:S01]  /*8480*/  ISETP.GE.AND P1, PT, R165, RZ, PT ;  /* 0x000000ffa500720c */ /* 0x000fe20003f26270 */
[----:B------:R-:W-:Y:S01]  /*8490*/  @!P5 IMAD.MOV R60, RZ, RZ, -R60 ;  /* 0x000000ffff3cd224 */ /* 0x000fe200078e0a3c */
[C---:B------:R-:W-:Y:S02]  /*84a0*/  IADD3 R32, P5, PT, R33.reuse, R3, RZ ;  /* 0x0000000321207210 */ /* 0x040fe40007fbe0ff */
[----:B------:R-:W-:Y:S02]  /*84b0*/  ISETP.GE.AND P0, PT, R164, RZ, PT ;  /* 0x000000ffa400720c */ /* 0x000fe40003f06270 */
[----:B------:R-:W-:Y:S01]  /*84c0*/  LEA.HI.X.SX32 R33, R33, R2, 0x1, P5 ;  /* 0x0000000221217211 */ /* 0x000fe200028f0eff */
[----:B------:R-:W-:Y:S01]  /*84d0*/  @!P4 IMAD.MOV R62, RZ, RZ, -R62 ;  /* 0x000000ffff3ec224 */ /* 0x000fe200078e0a3e */
[----:B------:R-:W-:-:S03]  /*84e0*/  ISETP.GE.AND P4, PT, R25, RZ, PT ;  /* 0x000000ff1900720c */ /* 0x000fc60003f86270 */
[----:B------:R-:W2:Y:S01]  /*84f0*/  @!P6 LDG.E.U8 R135, desc[UR14][R32.64] ;  /* 0x0000000e2087e981 */ /* 0x000ea2000c1e1100 */
[----:B------:R-:W-:Y:S01]  /*8500*/  ISETP.GE.U32.AND P6, PT, R105, 0x7fffff6a, PT ;  /* 0x7fffff6a6900780c */ /* 0x000fe20003fc6070 */
[----:B------:R-:W-:Y:S01]  /*8510*/  @!P1 IMAD.MOV R63, RZ, RZ, -R63 ;  /* 0x000000ffff3f9224 */ /* 0x000fe200078e0a3f */
[----:B------:R-:W-:-:S03]  /*8520*/  IADD3 R131, P1, PT, R130, R3, RZ ;  /* 0x0000000382837210 */ /* 0x000fc60007f3e0ff */
[----:B------:R-:W-:Y:S01]  /*8530*/  @!P0 IMAD.MOV R65, RZ, RZ, -R65 ;  /* 0x000000ffff418224 */ /* 0x000fe200078e0a41 */
[----:B------:R-:W-:Y:S02]  /*8540*/  LEA.HI.X.SX32 R130, R130, R2, 0x1, P1 ;  /* 0x0000000282827211 */ /* 0x000fe400008f0eff */
[----:B------:R-:W-:Y:S01]  /*8550*/  ISETP.GE.AND P0, PT, R23, RZ, PT ;  /* 0x000000ff1700720c */ /* 0x000fe20003f06270 */
[----:B------:R-:W-:Y:S01]  /*8560*/  @!P4 IMAD.MOV R64, RZ, RZ, -R64 ;  /* 0x000000ffff40c224 */ /* 0x000fe200078e0a40 */
[----:B------:R-:W-:Y:S01]  /*8570*/  ISETP.GE.AND P4, PT, R22, RZ, PT ;  /* 0x000000ff1600720c */ /* 0x000fe20003f86270 */
[----:B------:R-:W-:Y:S01]  /*8580*/  VIADD R105, R126, 0xffffffe1 ;  /* 0xffffffe17e697836 */ /* 0x000fe20000000000 */
[----:B------:R-:W-:Y:S01]  /*8590*/  ISETP.GE.AND P5, PT, R24, RZ, PT ;  /* 0x000000ff1800720c */ /* 0x000fe20003fa6270 */
[----:B------:R-:W-:Y:S02]  /*85a0*/  @!P6 IMAD.MOV.U32 R106, RZ, RZ, R131 ;  /* 0x000000ffff6ae224 */ /* 0x000fe400078e0083 */
[----:B------:R-:W-:-:S05]  /*85b0*/  @!P6 IMAD.MOV.U32 R107, RZ, RZ, R130 ;  /* 0x000000ffff6be224 */ /* 0x000fca00078e0082 */
[----:B------:R1:W2:Y:S01]  /*85c0*/  @!P6 LDG.E.U8 R134, desc[UR14][R106.64] ;  /* 0x0000000e6a86e981 */ /* 0x0002a2000c1e1100 */
[----:B------:R-:W-:Y:S01]  /*85d0*/  ISETP.GE.U32.AND P6, PT, R105, 0x7fffff62, PT ;  /* 0x7fffff626900780c */ /* 0x000fe20003fc6070 */
[----:B------:R-:W-:Y:S02]  /*85e0*/  IMAD R105, R38, 0x1e, RZ ;  /* 0x0000001e26697824 */ /* 0x000fe400078e02ff */
[----:B------:R-:W-:Y:S01]  /*85f0*/  @!P0 IMAD.MOV R67, RZ, RZ, -R67 ;  /* 0x000000ffff438224 */ /* 0x000fe200078e0a43 */
[----:B------:R-:W-:Y:S01]  /*8600*/  ISETP.GE.AND P0, PT, R18, RZ, PT ;  /* 0x000000ff1200720c */ /* 0x000fe20003f06270 */
[----:B------:R-:W-:Y:S01]  /*8610*/  @!P4 IMAD.MOV R66, RZ, RZ, -R66 ;  /* 0x000000ffff42c224 */ /* 0x000fe200078e0a42 */
[----:B------:R-:W-:Y:S01]  /*8620*/  IADD3 R18, P4, PT, R105, R3, RZ ;  /* 0x0000000369127210 */ /* 0x000fe20007f9e0ff */
[----:B------:R-:W-:Y:S01]  /*8630*/  @!P5 IMAD.MOV R68, RZ, RZ, -R68 ;  /* 0x000000ffff44d224 */ /* 0x000fe200078e0a44 */
[----:B------:R-:W-:Y:S02]  /*8640*/  ISETP.GE.AND P5, PT, R19, RZ, PT ;  /* 0x000000ff1300720c */ /* 0x000fe40003fa6270 */
[----:B------:R-:W-:-:S02]  /*8650*/  LEA.HI.X.SX32 R19, R105, R2, 0x1, P4 ;  /* 0x0000000269137211 */ /* 0x000fc400020f0eff */
[----:B------:R-:W-:Y:S01]  /*8660*/  PRMT R133, RZ, 0x7610, R133 ;  /* 0x00007610ff857816 */ /* 0x000fe20000000085 */
[----:B-1----:R-:W-:Y:S01]  /*8670*/  @!P6 IMAD.MOV.U32 R106, RZ, RZ, R18 ;  /* 0x000000ffff6ae224 */ /* 0x002fe200078e0012 */
[----:B------:R-:W-:Y:S01]  /*8680*/  ISETP.GE.AND P1, PT, R21, RZ, PT ;  /* 0x000000ff1500720c */ /* 0x000fe20003f26270 */
[----:B------:R-:W-:Y:S02]  /*8690*/  @!P6 IMAD.MOV.U32 R107, RZ, RZ, R19 ;  /* 0x000000ffff6be224 */ /* 0x000fe400078e0013 */
[----:B------:R-:W-:-:S03]  /*86a0*/  VIADD R105, R126, 0xffffffd9 ;  /* 0xffffffd97e697836 */ /* 0x000fc60000000000 */
[----:B------:R1:W2:Y:S02]  /*86b0*/  @!P6 LDG.E.U8 R133, desc[UR14][R106.64] ;  /* 0x0000000e6a85e981 */ /* 0x0002a4000c1e1100 */
[----:B------:R-:W-:Y:S01]  /*86c0*/  ISETP.GE.U32.AND P6, PT, R105, 0x7fffff5a, PT ;  /* 0x7fffff5a6900780c */ /* 0x000fe20003fc6070 */
[----:B------:R-:W-:Y:S02]  /*86d0*/  IMAD R105, R38, 0x26, RZ ;  /* 0x0000002626697824 */ /* 0x000fe400078e02ff */
[----:B------:R-:W-:Y:S01]  /*86e0*/  @!P5 IMAD.MOV R70, RZ, RZ, -R70 ;  /* 0x000000ffff46d224 */ /* 0x000fe200078e0a46 */
[----:B------:R-:W-:Y:S01]  /*86f0*/  ISETP.GE.AND P5, PT, R15, RZ, PT ;  /* 0x000000ff0f00720c */ /* 0x000fe20003fa6270 */
[----:B------:R-:W-:Y:S01]  /*8700*/  @!P0 IMAD.MOV R69, RZ, RZ, -R69 ;  /* 0x000000ffff458224 */ /* 0x000fe200078e0a45 */
[----:B------:R-:W-:Y:S01]  /*8710*/  IADD3 R15, P0, PT, R105, R3, RZ ;  /* 0x00000003690f7210 */ /* 0x000fe20007f1e0ff */
[----:B------:R-:W-:Y:S01]  /*8720*/  @!P1 IMAD.MOV R71, RZ, RZ, -R71 ;  /* 0x000000ffff479224 */ /* 0x000fe200078e0a47 */
[----:B------:R-:W-:-:S02]  /*8730*/  ISETP.GE.AND P1, PT, R16, RZ, PT ;  /* 0x000000ff1000720c */ /* 0x000fc40003f26270 */
[----:B------:R-:W-:Y:S01]  /*8740*/  LEA.HI.X.SX32 R16, R105, R2, 0x1, P0 ;  /* 0x0000000269107211 */ /* 0x000fe200000f0eff */
[----:B------:R-:W-:Y:S01]  /*8750*/  VIADD R105, R126, 0xffffffd1 ;  /* 0xffffffd17e697836 */ /* 0x000fe20000000000 */
[----:B------:R-:W-:Y:S01]  /*8760*/  ISETP.GE.AND P4, PT, R20, RZ, PT ;  /* 0x000000ff1400720c */ /* 0x000fe20003f86270 */
[----:B-1----:R-:W-:Y:S02]  /*8770*/  @!P6 IMAD.MOV.U32 R106, RZ, RZ, R15 ;  /* 0x000000ffff6ae224 */ /* 0x002fe400078e000f */
        /* <DEDUP_REMOVED lines=10> */
[----:B------:R-:W-:Y:S01]  /*8820*/  LEA.HI.X.SX32 R13, R105, R2, 0x1, P5 ;  /* 0x00000002690d7211 */ /* 0x000fe200028f0eff */
[----:B------:R-:W-:Y:S01]  /*8830*/  VIADD R105, R126, 0xffffffc9 ;  /* 0xffffffc97e697836 */ /* 0x000fe20000000000 */
[----:B------:R-:W-:Y:S01]  /*8840*/  ISETP.GE.AND P0, PT, R17, RZ, PT ;  /* 0x000000ff1100720c */ /* 0x000fe20003f06270 */
[----:B-1----:R-:W-:-:S02]  /*8850*/  @!P6 IMAD.MOV.U32 R106, RZ, RZ, R12 ;  /* 0x000000ffff6ae224 */ /* 0x002fc400078e000c */
[----:B------:R-:W-:-:S05]  /*8860*/  @!P6 IMAD.MOV.U32 R107, RZ, RZ, R13 ;  /* 0x000000ffff6be224 */ /* 0x000fca00078e000d */
[----:B------:R1:W2:Y:S01]  /*8870*/  @!P6 LDG.E.U8 R125, desc[UR14][R106.64] ;  /* 0x0000000e6a7de981 */ /* 0x0002a2000c1e1100 */
[----:B------:R-:W-:Y:S01]  /*8880*/  ISETP.GE.U32.AND P6, PT, R105, 0x7fffff4a, PT ;  /* 0x7fffff4a6900780c */ /* 0x000fe20003fc6070 */
[----:B------:R-:W-:Y:S02]  /*8890*/  IMAD R105, R38, 0x36, RZ ;  /* 0x0000003626697824 */ /* 0x000fe400078e02ff */
[----:B------:R-:W-:Y:S01]  /*88a0*/  @!P4 IMAD.MOV R76, RZ, RZ, -R76 ;  /* 0x000000ffff4cc224 */ /* 0x000fe200078e0a4c */
[----:B------:R-:W-:Y:S01]  /*88b0*/  ISETP.GE.AND P4, PT, R9, RZ, PT ;  /* 0x000000ff0900720c */ /* 0x000fe20003f86270 */
[----:B------:R-:W-:Y:S01]  /*88c0*/  @!P1 IMAD.MOV R75, RZ, RZ, -R75 ;  /* 0x000000ffff4b9224 */ /* 0x000fe200078e0a4b */
[C---:B------:R-:W-:Y:S01]  /*88d0*/  IADD3 R9, P1, PT, R105.reuse, R3, RZ ;  /* 0x0000000369097210 */ /* 0x040fe20007f3e0ff */
        /* <DEDUP_REMOVED lines=17> */
[----:B------:R-:W-:Y:S02]  /*89f0*/  LEA.HI.X.SX32 R8, R105, R2, 0x1, P4 ;  /* 0x0000000269087211 */ /* 0x000fe400020f0eff */
        /* <DEDUP_REMOVED lines=15> */
[----:B------:R-:W-:Y:S01]  /*8af0*/  STL [R1+0x4dc], R26 ;  /* 0x0004dc1a01007387 */ /* 0x000fe20000100800 */
[----:B------:R-:W-:Y:S01]  /*8b00*/  ISETP.GE.AND P4, PT, R141, RZ, PT ;  /* 0x000000ff8d00720c */ /* 0x000fe20003f86270 */
[----:B------:R-:W-:Y:S01]  /*8b10*/  @!P6 IMAD.MOV.U32 R128, RZ, RZ, R4 ;  /* 0x000000ffff80e224 */ /* 0x000fe200078e0004 */
[----:B-1----:R-:W-:Y:S01]  /*8b20*/  PRMT R107, RZ, 0x7610, R107 ;  /* 0x00007610ff6b7816 */ /* 0x002fe2000000006b */
[----:B------:R-:W-:Y:S01]  /*8b30*/  STL [R1+0x4d8], R27 ;  /* 0x0004d81b01007387 */ /* 0x000fe20000100800 */
[----:B------:R-:W-:-:S03]  /*8b40*/  @!P6 IMAD.MOV.U32 R129, RZ, RZ, R5 ;  /* 0x000000ffff81e224 */ /* 0x000fc600078e0005 */
[----:B------:R-:W-:Y:S01]  /*8b50*/  STL [R1+0x63c], R30 ;  /* 0x00063c1e01007387 */ /* 0x000fe20000100800 */
[----:B------:R-:W-:-:S03]  /*8b60*/  VIADD R105, R126, 0xffffffb1 ;  /* 0xffffffb17e697836 */ /* 0x000fc60000000000 */
[----:B------:R-:W-:Y:S04]  /*8b70*/  STL [R1+0x638], R31 ;  /* 0x0006381f01007387 */ /* 0x000fe80000100800 */
[----:B------:R-:W-:Y:S04]  /*8b80*/  STL [R1+0x644], R32 ;  /* 0x0006442001007387 */ /* 0x000fe80000100800 */
[----:B------:R-:W-:Y:S04]  /*8b90*/  STL [R1+0x640], R33 ;  /* 0x0006402101007387 */ /* 0x000fe80000100800 */
[----:B------:R-:W-:Y:S04]  /*8ba0*/  STL [R1+0x64c], R131 ;  /* 0x00064c8301007387 */ /* 0x000fe80000100800 */
[----:B------:R-:W-:Y:S04]  /*8bb0*/  STL [R1+0x648], R130 ;  /* 0x0006488201007387 */ /* 0x000fe80000100800 */
[----:B------:R-:W-:Y:S04]  /*8bc0*/  STL [R1+0x14], R18 ;  /* 0x0000141201007387 */ /* 0x000fe80000100800 */
[----:B------:R1:W2:Y:S01]  /*8bd0*/  @!P6 LDG.E.U8 R107, desc[UR14][R128.64] ;  /* 0x0000000e806be981 */ /* 0x0002a2000c1e1100 */
[----:B------:R-:W-:Y:S01]  /*8be0*/  ISETP.GE.U32.AND P6, PT, R105, 0x7fffff32, PT ;  /* 0x7fffff326900780c */ /* 0x000fe20003fc6070 */
[----:B------:R-:W-:-:S02]  /*8bf0*/  IMAD R105, R38, 0x4e, RZ ;  /* 0x0000004e26697824 */ /* 0x000fc400078e02ff */
[----:B------:R-:W-:Y:S01]  /*8c00*/  STL [R1+0x10], R19 ;  /* 0x0000101301007387 */ /* 0x000fe20000100800 */
[----:B------:R-:W-:-:S03]  /*8c10*/  @!P4 IMAD.MOV R86, RZ, RZ, -R86 ;  /* 0x000000ffff56c224 */ /* 0x000fc600078e0a56 */
[----:B------:R-:W-:Y:S01]  /*8c20*/  STL [R1+0x54], R15 ;  /* 0x0000540f01007387 */ /* 0x000fe20000100800 */
[----:B------:R-:W-:-:S03]  /*8c30*/  ISETP.GE.AND P4, PT, R0, RZ, PT ;  /* 0x000000ff0000720c */ /* 0x000fc60003f86270 */
[----:B------:R-:W-:Y:S01]  /*8c40*/  STL [R1+0x50], R16 ;  /* 0x0000501001007387 */ /* 0x000fe20000100800 */
[----:B------:R-:W-:-:S03]  /*8c50*/  @!P5 IMAD.MOV R84, RZ, RZ, -R84 ;  /* 0x000000ffff54d224 */ /* 0x000fc600078e0a54 */
[----:B------:R-:W-:Y:S01]  /*8c60*/  STL [R1+0x304], R12 ;  /* 0x0003040c01007387 */ /* 0x000fe20000100800 */
[----:B------:R-:W-:-:S03]  /*8c70*/  IADD3 R0, P5, PT, R105, R3, RZ ;  /* 0x0000000369007210 */ /* 0x000fc60007fbe0ff */
[----:B------:R-:W-:Y:S01]  /*8c80*/  STL [R1+0x300], R13 ;  /* 0x0003000d01007387 */ /* 0x000fe20000100800 */
[----:B------:R-:W-:-:S03]  /*8c90*/  ISETP.GE.AND P0, PT, R6, RZ, PT ;  /* 0x000000ff0600720c */ /* 0x000fc60003f06270 */
[----:B------:R-:W-:Y:S04]  /*8ca0*/  STL [R1+0x33c], R9 ;  /* 0x00033c0901007387 */ /* 0x000fe80000100800 */
[----:B------:R-:W-:Y:S04]  /*8cb0*/  STL [R1+0x338], R10 ;  /* 0x0003380a01007387 */ /* 0x000fe80000100800 */
[----:B------:R-:W-:Y:S04]  /*8cc0*/  STL [R1+0x374], R7 ;  /* 0x0003740701007387 */ /* 0x000fe80000100800 */
[----:B------:R-:W-:Y:S01]  /*8cd0*/  STL [R1+0x370], R8 ;  /* 0x0003700801007387 */ /* 0x000fe20000100800 */
[----:B------:R-:W-:-:S03]  /*8ce0*/  @!P1 IMAD.MOV R85, RZ, RZ, -R85 ;  /* 0x000000ffff559224 */ /* 0x000fc600078e0a55 */
[----:B------:R0:W-:Y:S01]  /*8cf0*/  STL [R1+0x3b0], R4 ;  /* 0x0003b00401007387 */ /* 0x0001e20000100800 */
[----:B------:R-:W-:Y:S01]  /*8d00*/  ISETP.GE.AND P1, PT, R115, RZ, PT ;  /* 0x000000ff7300720c */ /* 0x000fe20003f26270 */
[----:B-1----:R-:W-:Y:S01]  /*8d10*/  @!P6 IMAD.MOV.U32 R128, RZ, RZ, R0 ;  /* 0x000000ffff80e224 */ /* 0x002fe200078e0000 */
[----:B------:R-:W-:Y:S02]  /*8d20*/  PRMT R106, RZ, 0x7610, R106 ;  /* 0x00007610ff6a7816 */ /* 0x000fe4000000006a */
[----:B0-----:R-:W-:Y:S01]  /*8d30*/  LEA.HI.X.SX32 R4, R105, R2, 0x1, P5 ;  /* 0x0000000269047211 */ /* 0x001fe200028f0eff */
[----:B------:R-:W-:-:S04]  /*8d40*/  VIADD R105, R126, 0xffffffa9 ;  /* 0xffffffa97e697836 */ /* 0x000fc80000000000 */
[----:B------:R-:W-:Y:S02]  /*8d50*/  @!P6 IMAD.MOV.U32 R129, RZ, RZ, R4 ;  /* 0x000000ffff81e224 */ /* 0x000fe400078e0004 */
[----:B------:R-:W-:Y:S01]  /*8d60*/  @!P0 IMAD.MOV R88, RZ, RZ, -R88 ;  /* 0x000000ffff588224 */ /* 0x000fe200078e0a58 */
[----:B------:R-:W-:Y:S02]  /*8d70*/  ISETP.GE.AND P0, PT, R120, RZ, PT ;  /* 0x000000ff7800720c */ /* 0x000fe40003f06270 */
[----:B------:R0:W2:Y:S01]  /*8d80*/  @!P6 LDG.E.U8 R106, desc[UR14][R128.64] ;  /* 0x0000000e806ae981 */ /* 0x0000a2000c1e1100 */
[----:B------:R-:W-:Y:S01]  /*8d90*/  ISETP.GE.U32.AND P6, PT, R105, 0x7fffff2a, PT ;  /* 0x7fffff2a6900780c */ /* 0x000fe20003fc6070 */
[----:B------:R-:W-:Y:S02]  /*8da0*/  IMAD R105, R38, 0x56, RZ ;  /* 0x0000005626697824 */ /* 0x000fe400078e02ff */
[----:B------:R-:W-:Y:S01]  /*8db0*/  STL [R1+0x3a8], R5 ;  /* 0x0003a80501007387 */ /* 0x000fe20000100800 */
[----:B------:R-:W-:-:S03]  /*8dc0*/  @!P1 IMAD.MOV R34, RZ, RZ, -R34 ;  /* 0x000000ffff229224 */ /* 0x000fc600078e0a22 */
[----:B------:R1:W-:Y:S01]  /*8dd0*/  STL [R1+0x3e8], R0 ;  /* 0x0003e80001007387 */ /* 0x0003e20000100800 */
[----:B------:R-:W-:-:S03]  /*8de0*/  @!P4 IMAD.MOV R87, RZ, RZ, -R87 ;  /* 0x000000ffff57c224 */ /* 0x000fc600078e0a57 */
[----:B------:R0:W-:Y:S01]  /*8df0*/  STL [R1+0x3e4], R4 ;  /* 0x0003e40401007387 */ /* 0x0001e20000100800 */
[----:B-1----:R-:W-:-:S04]  /*8e00*/  IADD3 R0, P1, PT, R105, R3, RZ ;  /* 0x0000000369007210 */ /* 0x002fc80007f3e0ff */
[----:B0-----:R-:W-:Y:S01]  /*8e10*/  LEA.HI.X.SX32 R4, R105, R2, 0x1, P1 ;  /* 0x0000000269047211 */ /* 0x001fe200008f0eff */
[----:B------:R-:W-:Y:S01]  /*8e20*/  @!P0 IMAD.MOV R90, RZ, RZ, -R90 ;  /* 0x000000ffff5a8224 */ /* 0x000fe200078e0a5a */
[----:B------:R-:W-:Y:S01]  /*8e30*/  ISETP.GE.AND P4, PT, R109, RZ, PT ;  /* 0x000000ff6d00720c */ /* 0x000fe20003f86270 */
[----:B------:R-:W-:Y:S01]  /*8e40*/  @!P6 IMAD.MOV.U32 R120, RZ, RZ, R0 ;  /* 0x000000ffff78e224 */ /* 0x000fe200078e0000 */
[----:B------:R-:W-:Y:S01]  /*8e50*/  PRMT R105, RZ, 0x7610, R105 ;  /* 0x00007610ff697816 */ /* 0x000fe20000000069 */
[----:B------:R-:W-:Y:S01]  /*8e60*/  @!P6 IMAD.MOV.U32 R121, RZ, RZ, R4 ;  /* 0x000000ffff79e224 */ /* 0x000fe200078e0004 */
[----:B------:R-:W-:Y:S01]  /*8e70*/  ISETP.GE.AND P0, PT, R101, RZ, PT ;  /* 0x000000ff6500720c */ /* 0x000fe20003f06270 */
[----:B------:R-:W-:Y:S01]  /*8e80*/  VIADD R101, R126, 0xffffffa1 ;  /* 0xffffffa17e657836 */ /* 0x000fe20000000000 */
[----:B------:R-:W-:Y:S02]  /*8e90*/  ISETP.GE.AND P5, PT, R118, RZ, PT ;  /* 0x000000ff7600720c */ /* 0x000fe40003fa6270 */
[----:B------:R0:W2:Y:S02]  /*8ea0*/  @!P6 LDG.E.U8 R105, desc[UR14][R120.64] ;  /* 0x0000000e7869e981 */ /* 0x0000a4000c1e1100 */
[----:B------:R-:W-:Y:S01]  /*8eb0*/  ISETP.GE.U32.AND P6, PT, R101, 0x7fffff22, PT ;  /* 0x7fffff226500780c */ /* 0x000fe20003fc6070 */
[----:B------:R-:W-:Y:S01]  /*8ec0*/  IMAD R101, R38, 0x5e, RZ ;  /* 0x0000005e26657824 */ /* 0x000fe200078e02ff */
[----:B------:R1:W-:Y:S01]  /*8ed0*/  STL [R1+0x420], R0 ;  /* 0x0004200001007387 */ /* 0x0003e20000100800 */
[----:B------:R-:W-:-:S03]  /*8ee0*/  @!P4 IMAD.MOV R89, RZ, RZ, -R89 ;  /* 0x000000ffff59c224 */ /* 0x000fc600078e0a59 */
[----:B------:R0:W-:Y:S01]  /*8ef0*/  STL [R1+0x41c], R4 ;  /* 0x00041c0401007387 */ /* 0x0001e20000100800 */
[C---:B-1----:R-:W-:Y:S02]  /*8f00*/  IADD3 R0, P4, PT, R101.reuse, R3, RZ ;  /* 0x0000000365007210 */ /* 0x042fe40007f9e0ff */
[----:B------:R-:W-:Y:S02]  /*8f10*/  @!P5 IMAD.MOV R91, RZ, RZ, -R91 ;  /* 0x000000ffff5bd224 */ /* 0x000fe400078e0a5b */
[----:B0-----:R-:W-:Y:S02]  /*8f20*/  LEA.HI.X.SX32 R4, R101, R2, 0x1, P4 ;  /* 0x0000000265047211 */ /* 0x001fe400020f0eff */
[----:B------:R-:W-:Y:S02]  /*8f30*/  ISETP.GE.AND P4, PT, R103, RZ, PT ;  /* 0x000000ff6700720c */ /* 0x000fe40003f86270 */
[----:B------:R-:W-:Y:S01]  /*8f40*/  ISETP.GE.AND P5, PT, R114, RZ, PT ;  /* 0x000000ff7200720c */ /* 0x000fe20003fa6270 */
[----:B------:R-:W-:Y:S01]  /*8f50*/  @!P6 IMAD.MOV.U32 R114, RZ, RZ, R0 ;  /* 0x000000ffff72e224 */ /* 0x000fe200078e0000 */
[----:B------:R-:W-:Y:S01]  /*8f60*/  PRMT R103, RZ, 0x7610, R103 ;  /* 0x00007610ff677816 */ /* 0x000fe20000000067 */
[----:B------:R-:W-:-:S02]  /*8f70*/  @!P6 IMAD.MOV.U32 R115, RZ, RZ, R4 ;  /* 0x000000ffff73e224 */ /* 0x000fc400078e0004 */
[----:B------:R-:W-:-:S03]  /*8f80*/  VIADD R101, R126, 0xffffff99 ;  /* 0xffffff997e657836 */ /* 0x000fc60000000000 */
[----:B------:R0:W2:Y:S02]  /*8f90*/  @!P6 LDG.E.U8 R103, desc[UR14][R114.64] ;  /* 0x0000000e7267e981 */ /* 0x0000a4000c1e1100 */
[----:B------:R-:W-:Y:S01]  /*8fa0*/  ISETP.GE.U32.AND P6, PT, R101, 0x7fffff1a, PT ;  /* 0x7fffff1a6500780c */ /* 0x000fe20003fc6070 */
[----:B------:R-:W-:Y:S01]  /*8fb0*/  IMAD R101, R38, 0x66, RZ ;  /* 0x0000006626657824 */ /* 0x000fe200078e02ff */
[----:B------:R1:W-:Y:S01]  /*8fc0*/  STL [R1+0x458], R0 ;  /* 0x0004580001007387 */ /* 0x0003e20000100800 */
[----:B------:R-:W-:-:S03]  /*8fd0*/  @!P0 IMAD.MOV R92, RZ, RZ, -R92 ;  /* 0x000000ffff5c8224 */ /* 0x000fc600078e0a5c */
[----:B------:R0:W-:Y:S01]  /*8fe0*/  STL [R1+0x454], R4 ;  /* 0x0004540401007387 */ /* 0x0001e20000100800 */
[----:B-1----:R-:W-:-:S04]  /*8ff0*/  IADD3 R0, P0, PT, R101, R3, RZ ;  /* 0x0000000365007210 */ /* 0x002fc80007f1e0ff */
[----:B0-----:R-:W-:Y:S01]  /*9000*/  LEA.HI.X.SX32 R4, R101, R2, 0x1, P0 ;  /* 0x0000000265047211 */ /* 0x001fe200000f0eff */
[----:B------:R-:W-:Y:S04]  /*9010*/  STL [R1+0x490], R0 ;  /* 0x0004900001007387 */ /* 0x000fe80000100800 */
[----:B------:R0:W-:Y:S04]  /*9020*/  STL [R1+0x48c], R4 ;  /* 0x00048c0401007387 */ /* 0x0001e80000100800 */
[----:B------:R-:W2:Y:S04]  /*9030*/  LDL.LU R132, [R1+0xc8] ;  /* 0x0000c80001847983 */ /* 0x000ea80000300800 */
[----:B------:R-:W3:Y:S01]  /*9040*/  LDL.LU R124, [R1+0xc4] ;  /* 0x0000c400017c7983 */ /* 0x000ee20000300800 */
[----:B------:R-:W-:Y:S01]  /*9050*/  @!P4 IMAD.MOV R98, RZ, RZ, -R98 ;  /* 0x000000ffff62c224 */ /* 0x000fe200078e0a62 */
[----:B------:R-:W-:-:S02]  /*9060*/  ISETP.NE.AND P4, PT, R35, RZ, PT ;  /* 0x000000ff2300720c */ /* 0x000fc40003f85270 */
[----:B------:R-:W4:Y:S01]  /*9070*/  LDL.LU R131, [R1+0xd8] ;  /* 0x0000d80001837983 */ /* 0x000f220000300800 */
[----:B------:R-:W-:-:S03]  /*9080*/  LOP3.LUT R35, RZ, R35, RZ, 0x33, !PT ;  /* 0x00000023ff237212 */ /* 0x000fc600078e33ff */
[----:B------:R-:W4:Y:S01]  /*9090*/  LDL.LU R33, [R1+0xd4] ;  /* 0x0000d40001217983 */ /* 0x000f220000300800 */
[----:B------:R-:W-:-:S03]  /*90a0*/  SEL R29, R35, R36, !P4 ;  /* 0x00000024231d7207 */ /* 0x000fc60006000000 */
[----:B------:R-:W4:Y:S04]  /*90b0*/  LDL.LU R32, [R1+0x1f8] ;  /* 0x0001f80001207983 */ /* 0x000f280000300800 */
[----:B------:R-:W4:Y:S04]  /*90c0*/  LDL.LU R31, [R1+0xe8] ;  /* 0x0000e800011f7983 */ /* 0x000f280000300800 */
[----:B------:R-:W4:Y:S04]  /*90d0*/  LDL.LU R136, [R1+0xe4] ;  /* 0x0000e40001887983 */ /* 0x000f280000300800 */
[----:B------:R-:W4:Y:S01]  /*90e0*/  LDL.LU R36, [R1+0x1fc] ;  /* 0x0001fc0001247983 */ /* 0x000f220000300800 */
[----:B------:R-:W-:Y:S01]  /*90f0*/  ISETP.GE.AND P1, PT, R113, RZ, PT ;  /* 0x000000ff7100720c */ /* 0x000fe20003f26270 */
[----:B------:R-:W1:Y:S01]  /*9100*/  S2R R141, SR_TID.X ;  /* 0x00000000008d7919 */ /* 0x000e620000002100 */
[----:B------:R-:W-:Y:S01]  /*9110*/  @!P5 IMAD.MOV R93, RZ, RZ, -R93 ;  /* 0x000000ffff5dd224 */ /* 0x000fe200078e0a5d */
[----:B------:R-:W-:-:S02]  /*9120*/  ISETP.GE.AND P0, PT, R104, RZ, PT ;  /* 0x000000ff6800720c */ /* 0x000fc40003f06270 */
[----:B------:R-:W-:-:S08]  /*9130*/  ISETP.GE.AND P5, PT, R102, RZ, PT ;  /* 0x000000ff6600720c */ /* 0x000fd00003fa6270 */
[----:B------:R-:W-:Y:S01]  /*9140*/  @!P1 IMAD.MOV R94, RZ, RZ, -R94 ;  /* 0x000000ffff5e9224 */ /* 0x000fe200078e0a5e */
[----:B------:R-:W-:Y:S02]  /*9150*/  ISETP.GE.AND P1, PT, R108, RZ, PT ;  /* 0x000000ff6c00720c */ /* 0x000fe40003f26270 */
[C---:B------:R-:W-:Y:S02]  /*9160*/  SEL R104, R35.reuse, R82, !P4 ;  /* 0x0000005223687207 */ /* 0x040fe40006000000 */
[----:B------:R-:W-:Y:S01]  /*9170*/  SEL R82, R35, R34, !P4 ;  /* 0x0000002223527207 */ /* 0x000fe20006000000 */
[----:B------:R-:W-:Y:S01]  /*9180*/  VIADD R34, R126, 0xffffff91 ;  /* 0xffffff917e227836 */ /* 0x000fe20000000000 */
[----:B------:R-:W-:Y:S01]  /*9190*/  PRMT R101, RZ, 0x7610, R101 ;  /* 0x00007610ff657816 */ /* 0x000fe20000000065 */
[----:B------:R-:W-:Y:S02]  /*91a0*/  @!P6 IMAD.MOV.U32 R108, RZ, RZ, R0 ;  /* 0x000000ffff6ce224 */ /* 0x000fe400078e0000 */
[----:B------:R-:W-:-:S02]  /*91b0*/  @!P6 IMAD.MOV.U32 R109, RZ, RZ, R4 ;  /* 0x000000ffff6de224 */ /* 0x000fc400078e0004 */
[----:B------:R-:W-:Y:S01]  /*91c0*/  @!P0 IMAD.MOV R95, RZ, RZ, -R95 ;  /* 0x000000ffff5f8224 */ /* 0x000fe200078e0a5f */
[----:B------:R-:W-:Y:S01]  /*91d0*/  ISETP.GE.U32.AND P0, PT, R34, 0x7fffff12, PT ;  /* 0x7fffff122200780c */ /* 0x000fe20003f06070 */
[----:B------:R-:W-:Y:S01]  /*91e0*/  @!P1 IMAD.MOV R97, RZ, RZ, -R97 ;  /* 0x000000ffff619224 */ /* 0x000fe200078e0a61 */
[C---:B------:R-:W-:Y:S01]  /*91f0*/  SEL R30, R35.reuse, R100, !P4 ;  /* 0x00000064231e7207 */ /* 0x040fe20006000000 */
[----:B------:R-:W-:Y:S01]  /*9200*/  @!P5 IMAD.MOV R96, RZ, RZ, -R96 ;  /* 0x000000ffff60d224 */ /* 0x000fe200078e0a60 */
[----:B------:R0:W4:Y:S01]  /*9210*/  @!P6 LDG.E.U8 R101, desc[UR14][R108.64] ;  /* 0x0000000e6c65e981 */ /* 0x000122000c1e1100 */
[----:B------:R-:W-:Y:S01]  /*9220*/  IMAD R34, R38, 0x6e, RZ ;  /* 0x0000006e26227824 */ /* 0x000fe200078e02ff */
[C---:B------:R-:W-:Y:S02]  /*9230*/  SEL R100, R35.reuse, R86, !P4 ;  /* 0x0000005623647207 */ /* 0x040fe40006000000 */
[C---:B------:R-:W-:Y:S02]  /*9240*/  SEL R28, R35.reuse, R41, !P4 ;  /* 0x00000029231c7207 */ /* 0x040fe40006000000 */
[----:B------:R-:W-:-:S02]  /*9250*/  SEL R27, R35, R40, !P4 ;  /* 0x00000028231b7207 */ /* 0x000fc40006000000 */
[C---:B------:R-:W-:Y:S02]  /*9260*/  SEL R26, R35.reuse, R37, !P4 ;  /* 0x00000025231a7207 */ /* 0x040fe40006000000 */
[C---:B------:R-:W-:Y:S02]  /*9270*/  SEL R25, R35.reuse, R44, !P4 ;  /* 0x0000002c23197207 */ /* 0x040fe40006000000 */
[C---:B------:R-:W-:Y:S02]  /*9280*/  SEL R24, R35.reuse, R43, !P4 ;  /* 0x0000002b23187207 */ /* 0x040fe40006000000 */
        /* <DEDUP_REMOVED lines=36> */
[C---:B0-----:R-:W-:Y:S02]  /*94d0*/  SEL R109, R35.reuse, R78, !P4 ;  /* 0x0000004e236d7207 */ /* 0x041fe40006000000 */
        /* <DEDUP_REMOVED lines=16> */
[----:B------:R-:W-:Y:S02]  /*95e0*/  SEL R0, R35, R99, !P4 ;  /* 0x0000006323007207 */ /* 0x000fe40006000000 */
[C---:B------:R-:W-:Y:S02]  /*95f0*/  IADD3 R35, P1, PT, R34.reuse, R3, RZ ;  /* 0x0000000322237210 */ /* 0x040fe40007f3e0ff */
[----:B-1----:R-:W-:Y:S02]  /*9600*/  LOP3.LUT R141, R141, 0x7f, RZ, 0xc0, !PT ;  /* 0x0000007f8d8d7812 */ /* 0x002fe400078ec0ff */
[----:B------:R-:W-:Y:S01]  /*9610*/  LEA.HI.X.SX32 R37, R34, R2, 0x1, P1 ;  /* 0x0000000222257211 */ /* 0x000fe200008f0eff */
[----:B------:R-:W-:Y:S04]  /*9620*/  STL [R1+0xc8], R35 ;  /* 0x0000c82301007387 */ /* 0x000fe80000100800 */
[----:B------:R-:W-:Y:S04]  /*9630*/  STL [R1+0xc4], R37 ;  /* 0x0000c42501007387 */ /* 0x000fe80000100800 */
[----:B------:R-:W4:Y:S04]  /*9640*/  LDL.LU R130, [R1+0x1f4] ;  /* 0x0001f40001827983 */ /* 0x000f280000300800 */
[----:B--2---:R0:W-:Y:S04]  /*9650*/  STS.U8 [R141+UR6], R132 ;  /* 0x000000848d007988 */ /* 0x0041e80008000006 */
[----:B---3--:R1:W-:Y:S04]  /*9660*/  STS.U8 [R141+UR6+0x400], R124 ;  /* 0x0004007c8d007988 */ /* 0x0083e80008000006 */
[----:B0-----:R-:W2:Y:S04]  /*9670*/  LDL.LU R132, [R1+0x1e4] ;  /* 0x0001e40001847983 */ /* 0x001ea80000300800 */
[----:B-1----:R-:W3:Y:S01]  /*9680*/  LDL.LU R124, [R1+0x1e0] ;  /* 0x0001e000017c7983 */ /* 0x002ee20000300800 */
[----:B------:R-:W-:Y:S01]  /*9690*/  PRMT R45, RZ, 0x7610, R45 ;  /* 0x00007610ff2d7816 */ /* 0x000fe2000000002d */
[----:B------:R-:W-:-:S02]  /*96a0*/  @!P0 IMAD.MOV.U32 R34, RZ, RZ, R35 ;  /* 0x000000ffff228224 */ /* 0x000fc400078e0023 */
[----:B------:R-:W-:-:S05]  /*96b0*/  @!P0 IMAD.MOV.U32 R35, RZ, RZ, R37 ;  /* 0x000000ffff238224 */ /* 0x000fca00078e0025 */
[----:B------:R0:W3:Y:S02]  /*96c0*/  @!P0 LDG.E.U8 R45, desc[UR14][R34.64] ;  /* 0x0000000e222d8981 */ /* 0x0000e4000c1e1100 */
[----:B0-----:R-:W-:Y:S02]  /*96d0*/  VIADD R34, R126, 0xffffff89 ;  /* 0xffffff897e227836 */ /* 0x001fe40000000000 */
[----:B----4-:R-:W-:Y:S03]  /*96e0*/  STS.U8 [R141+UR6+0x800], R36 ;  /* 0x000800248d007988 */ /* 0x010fe60008000006 */
[----:B------:R-:W-:Y:S01]  /*96f0*/  ISETP.GE.U32.AND P0, PT, R34, 0x7fffff0a, PT ;  /* 0x7fffff0a2200780c */ /* 0x000fe20003f06070 */
[----:B------:R-:W-:Y:S01]  /*9700*/  IMAD R34, R38, 0x76, RZ ;  /* 0x0000007626227824 */ /* 0x000fe200078e02ff */
[----:B------:R-:W-:Y:S04]  /*9710*/  STS.U8 [R141+UR6+0xc00], R131 ;  /* 0x000c00838d007988 */ /* 0x000fe80008000006 */
[----:B------:R0:W-:Y:S02]  /*9720*/  STS.U8 [R141+UR6+0x1000], R33 ;  /* 0x001000218d007988 */ /* 0x0001e40008000006 */
[----:B0-----:R-:W-:-:S04]  /*9730*/  IADD3 R33, P1, PT, R34, R3, RZ ;  /* 0x0000000322217210 */ /* 0x001fc80007f3e0ff */
[----:B------:R-:W-:Y:S01]  /*9740*/  LEA.HI.X.SX32 R35, R34, R2, 0x1, P1 ;  /* 0x0000000222237211 */ /* 0x000fe200008f0eff */
[----:B------:R0:W-:Y:S04]  /*9750*/  STL [R1+0xd8], R33 ;  /* 0x0000d82101007387 */ /* 0x0001e80000100800 */
[----:B------:R-:W-:Y:S04]  /*9760*/  STL [R1+0xd4], R35 ;  /* 0x0000d42301007387 */ /* 0x000fe80000100800 */
[----:B------:R-:W4:Y:S01]  /*9770*/  LDL.LU R131, [R1+0x1ec] ;  /* 0x0001ec0001837983 */ /* 0x000f220000300800 */
[----:B------:R-:W-:-:S03]  /*9780*/  @!P0 IMAD.MOV.U32 R34, RZ, RZ, R33 ;  /* 0x000000ffff228224 */ /* 0x000fc600078e0021 */
[----:B0-----:R-:W4:Y:S01]  /*9790*/  LDL.LU R33, [R1+0x1dc] ;  /* 0x0001dc0001217983 */ /* 0x001f220000300800 */
[----:B------:R-:W-:-:S03]  /*97a0*/  PRMT R43, RZ, 0x7610, R43 ;  /* 0x00007610ff2b7816 */ /* 0x000fc6000000002b */
[----:B------:R0:W-:Y:S04]  /*97b0*/  STS.U8 [R141+UR6+0x1400], R32 ;  /* 0x001400208d007988 */ /* 0x0001e80008000006 */
[----:B------:R1:W4:Y:S04]  /*97c0*/  @!P0 LDG.E.U8 R43, desc[UR14][R34.64] ;  /* 0x0000000e222b8981 */ /* 0x000328000c1e1100 */
[----:B0-----:R-:W4:Y:S01]  /*97d0*/  LDL.LU R32, [R1+0x1c8] ;  /* 0x0001c80001207983 */ /* 0x001f220000300800 */
[----:B-1----:R-:W-:-:S05]  /*97e0*/  VIADD R34, R126, 0xffffff81 ;  /* 0xffffff817e227836 */ /* 0x002fca0000000000 */
[----:B------:R-:W-:Y:S01]  /*97f0*/  ISETP.GE.U32.AND P0, PT, R34, 0x7fffff02, PT ;  /* 0x7fffff022200780c */ /* 0x000fe20003f06070 */
[----:B------:R-:W-:Y:S01]  /*9800*/  IMAD R34, R38, 0x7e, RZ ;  /* 0x0000007e26227824 */ /* 0x000fe200078e02ff */
[----:B------:R0:W-:Y:S04]  /*9810*/  STS.U8 [R141+UR6+0x1800], R31 ;  /* 0x0018001f8d007988 */ /* 0x0001e80008000006 */
[----:B0-----:R-:W-:-:S04]  /*9820*/  IADD3 R31, P1, PT, R34, R3, RZ ;  /* 0x00000003221f7210 */ /* 0x001fc80007f3e0ff */
[----:B------:R-:W-:Y:S01]  /*9830*/  LEA.HI.X.SX32 R35, R34, R2, 0x1, P1 ;  /* 0x0000000222237211 */ /* 0x000fe200008f0eff */
[----:B------:R0:W-:Y:S02]  /*9840*/  STL [R1+0xe8], R31 ;  /* 0x0000e81f01007387 */ /* 0x0001e40000100800 */
[----:B------:R-:W-:Y:S02]  /*9850*/  @!P0 IMAD.MOV.U32 R34, RZ, RZ, R31 ;  /* 0x000000ffff228224 */ /* 0x000fe400078e001f */
[----:B------:R-:W-:Y:S04]  /*9860*/  STL [R1+0xe4], R35 ;  /* 0x0000e42301007387 */ /* 0x000fe80000100800 */
[----:B0-----:R-:W4:Y:S04]  /*9870*/  LDL.LU R31, [R1+0x1f0] ;  /* 0x0001f000011f7983 */ /* 0x001f280000300800 */
[----:B------:R0:W-:Y:S04]  /*9880*/  STS.U8 [R141+UR6+0x1c00], R136 ;  /* 0x001c00888d007988 */ /* 0x0001e80008000006 */
[----:B0-----:R-:W4:Y:S04]  /*9890*/  LDL.LU R136, [R1+0x1d8] ;  /* 0x0001d80001887983 */ /* 0x001f280000300800 */
[----:B------:R-:W-:Y:S04]  /*98a0*/  STS.U8 [R141+UR6+0x2000], R130 ;  /* 0x002000828d007988 */ /* 0x000fe80008000006 */
[----:B--2---:R0:W-:Y:S04]  /*98b0*/  STS.U8 [R141+UR6+0x2400], R132 ;  /* 0x002400848d007988 */ /* 0x0041e80008000006 */
[----:B---3--:R1:W-:Y:S04]  /*98c0*/  STS.U8 [R141+UR6+0x2800], R124 ;  /* 0x0028007c8d007988 */ /* 0x0083e80008000006 */
[----:B0-----:R-:W2:Y:S04]  /*98d0*/  LDL.LU R132, [R1+0x1d4] ;  /* 0x0001d40001847983 */ /* 0x001ea80000300800 */
[----:B-1----:R-:W3:Y:S01]  /*98e0*/  LDL.LU R124, [R1+0x1c0] ;  /* 0x0001c000017c7983 */ /* 0x002ee20000300800 */
[----:B------:R-:W-:-:S06]  /*98f0*/  PRMT R42, RZ, 0x7610, R42 ;  /* 0x00007610ff2a7816 */ /* 0x000fcc000000002a */
[----:B------:R0:W3:Y:S02]  /*9900*/  @!P0 LDG.E.U8 R42, desc[UR14][R34.64] ;  /* 0x0000000e222a8981 */ /* 0x0000e4000c1e1100 */
[----:B0-----:R-:W-:Y:S02]  /*9910*/  VIADD R34, R126, 0xfffffff8 ;  /* 0xfffffff87e227836 */ /* 0x001fe40000000000 */
[----:B------:R-:W-:-:S03]  /*9920*/  IMAD R35, R38, 0x7, RZ ;  /* 0x0000000726237824 */ /* 0x000fc600078e02ff */
[----:B------:R-:W-:Y:S02]  /*9930*/  ISETP.GE.U32.AND P0, PT, R34, 0x7fffff79, PT ;  /* 0x7fffff792200780c */ /* 0x000fe40003f06070 */
[----:B------:R-:W-:-:S04]  /*9940*/  IADD3 R34, P1, PT, R35, R3, RZ ;  /* 0x0000000323227210 */ /* 0x000fc80007f3e0ff */
[----:B------:R-:W-:-:S05]  /*9950*/  LEA.HI.X.SX32 R35, R35, R2, 0x1, P1 ;  /* 0x0000000223237211 */ /* 0x000fca00008f0eff */
[----:B------:R-:W-:Y:S04]  /*9960*/  STL [R1+0x650], R35 ;  /* 0x0006502301007387 */ /* 0x000fe80000100800 */
[----:B------:R-:W3:Y:S04]  /*9970*/  LDL.LU R62, [R1+0x1e8] ;  /* 0x0001e800013e7983 */ /* 0x000ee80000300800 */
[----:B------:R-:W3:Y:S04]  /*9980*/  LDL.LU R130, [R1+0x1c4] ;  /* 0x0001c40001827983 */ /* 0x000ee80000300800 */
[----:B----4-:R0:W-:Y:S04]  /*9990*/  STS.U8 [R141+UR6+0x2c00], R131 ;  /* 0x002c00838d007988 */ /* 0x0101e80008000006 */
[----:B------:R1:W-:Y:S04]  /*99a0*/  STS.U8 [R141+UR6+0x3000], R33 ;  /* 0x003000218d007988 */ /* 0x0003e80008000006 */
[----:B0-----:R-:W4:Y:S04]  /*99b0*/  LDL.LU R131, [R1+0x1bc] ;  /* 0x0001bc0001837983 */ /* 0x001f280000300800 */
[----:B------:R-:W4:Y:S04]  /*99c0*/  LDL.LU R61, [R1+0x1d0] ;  /* 0x0001d000013d7983 */ /* 0x000f280000300800 */
[----:B-1----:R-:W4:Y:S04]  /*99d0*/  LDL.LU R33, [R1+0x1cc] ;  /* 0x0001cc0001217983 */ /* 0x002f280000300800 */
[----:B------:R0:W-:Y:S04]  /*99e0*/  STS.U8 [R141+UR6+0x3400], R32 ;  /* 0x003400208d007988 */ /* 0x0001e80008000006 */
[----:B0-----:R-:W4:Y:S01]  /*99f0*/  LDL.LU R32, [R1+0x1b4] ;  /* 0x0001b40001207983 */ /* 0x001f220000300800 */
[----:B------:R-:W-:-:S06]  /*9a00*/  PRMT R58, RZ, 0x7610, R58 ;  /* 0x00007610ff3a7816 */ /* 0x000fcc000000003a */
[----:B------:R0:W4:Y:S04]  /*9a10*/  @!P0 LDG.E.U8 R58, desc[UR14][R34.64] ;  /* 0x0000000e223a8981 */ /* 0x000128000c1e1100 */
[----:B------:R1:W-:Y:S01]  /*9a20*/  STS.U8 [R141+UR6+0x3800], R31 ;  /* 0x0038001f8d007988 */ /* 0x0003e20008000006 */
[----:B0-----:R-:W-:-:S03]  /*9a30*/  LOP3.LUT R35, R141, 0x10, RZ, 0x3c, !PT ;  /* 0x000000108d237812 */ /* 0x001fc600078e3cff */
[----:B-1----:R-:W4:Y:S04]  /*9a40*/  LDL.LU R31, [R1+0x1b8] ;  /* 0x0001b800011f7983 */ /* 0x002f280000300800 */
[----:B------:R-:W-:Y:S04]  /*9a50*/  STS.U8 [R141+UR6+0x3c00], R136 ;  /* 0x003c00888d007988 */ /* 0x000fe80008000006 */
[----:B--2---:R-:W-:Y:S04]  /*9a60*/  STS.U8 [R35+UR6+0x480], R132 ;  /* 0x0004808423007988 */ /* 0x004fe80008000006 */
[----:B---3--:R0:W-:Y:S04]  /*9a70*/  STS.U8 [R35+UR6+0x880], R124 ;  /* 0x0008807c23007988 */ /* 0x0081e80008000006 */
[----:B0-----:R-:W2:Y:S01]  /*9a80*/  LDL.LU R124, [R1+0x1b0] ;  /* 0x0001b000017c7983 */ /* 0x001ea20000300800 */
[----:B------:R-:W-:-:S02]  /*9a90*/  VIADD R36, R126, 0xfffffff0 ;  /* 0xfffffff07e247836 */ /* 0x000fc40000000000 */
[----:B------:R-:W-:-:S03]  /*9aa0*/  IMAD R37, R38, 0xf, RZ ;  /* 0x0000000f26257824 */ /* 0x000fc600078e02ff */
[----:B------:R-:W-:Y:S02]  /*9ab0*/  ISETP.GE.U32.AND P0, PT, R36, 0x7fffff71, PT ;  /* 0x7fffff712400780c */ /* 0x000fe40003f06070 */
[C---:B------:R-:W-:Y:S02]  /*9ac0*/  IADD3 R36, P1, PT, R37.reuse, R3, RZ ;  /* 0x0000000325247210 */ /* 0x040fe40007f3e0ff */
[----:B------:R-:W-:Y:S01]  /*9ad0*/  PRMT R57, RZ, 0x7610, R57 ;  /* 0x00007610ff397816 */ /* 0x000fe20000000039 */
[----:B------:R-:W-:Y:S01]  /*9ae0*/  VIADD R40, R126, 0xffffffe8 ;  /* 0xffffffe87e287836 */ /* 0x000fe20000000000 */
[----:B------:R-:W-:Y:S01]  /*9af0*/  LEA.HI.X.SX32 R37, R37, R2, 0x1, P1 ;  /* 0x0000000225257211 */ /* 0x000fe200008f0eff */
[----:B------:R-:W-:-:S06]  /*9b00*/  IMAD R132, R38, 0x17, RZ ;  /* 0x0000001726847824 */ /* 0x000fcc00078e02ff */
[----:B------:R-:W3:Y:S01]  /*9b10*/  @!P0 LDG.E.U8 R57, desc[UR14][R36.64] ;  /* 0x0000000e24398981 */ /* 0x000ee2000c1e1100 */
[----:B------:R-:W-:Y:S02]  /*9b20*/  ISETP.GE.U32.AND P0, PT, R40, 0x7fffff69, PT ;  /* 0x7fffff692800780c */ /* 0x000fe40003f06070 */
[----:B------:R-:W-:-:S04]  /*9b30*/  IADD3 R136, P1, PT, R132, R3, RZ ;  /* 0x0000000384887210 */ /* 0x000fc80007f3e0ff */
[----:B------:R-:W-:Y:S02]  /*9b40*/  LEA.HI.X.SX32 R132, R132, R2, 0x1, P1 ;  /* 0x0000000284847211 */ /* 0x000fe400008f0eff */
[----:B------:R-:W-:Y:S01]  /*9b50*/  PRMT R56, RZ, 0x7610, R56 ;  /* 0x00007610ff387816 */ /* 0x000fe20000000038 */
[----:B------:R0:W-:Y:S04]  /*9b60*/  STS.U8 [R35+UR6+0xc80], R62 ;  /* 0x000c803e23007988 */ /* 0x0001e80008000006 */
[----:B------:R-:W-:Y:S02]  /*9b70*/  @!P0 IMAD.MOV.U32 R40, RZ, RZ, R136 ;  /* 0x000000ffff288224 */ /* 0x000fe400078e0088 */
[----:B------:R-:W-:Y:S01]  /*9b80*/  @!P0 IMAD.MOV.U32 R41, RZ, RZ, R132 ;  /* 0x000000ffff298224 */ /* 0x000fe200078e0084 */
[----:B0-----:R-:W3:Y:S04]  /*9b90*/  LDL.LU R62, [R1+0x1ac] ;  /* 0x0001ac00013e7983 */ /* 0x001ee80000300800 */
[----:B------:R0:W3:Y:S02]  /*9ba0*/  @!P0 LDG.E.U8 R56, desc[UR14][R40.64] ;  /* 0x0000000e28388981 */ /* 0x0000e4000c1e1100 */
[----:B0-----:R-:W-:-:S05]  /*9bb0*/  VIADD R40, R126, 0xffffffe0 ;  /* 0xffffffe07e287836 */ /* 0x001fca0000000000 */
[----:B------:R-:W-:Y:S01]  /*9bc0*/  ISETP.GE.U32.AND P0, PT, R40, 0x7fffff61, PT ;  /* 0x7fffff612800780c */ /* 0x000fe20003f06070 */
[----:B------:R-:W-:-:S05]  /*9bd0*/  IMAD R40, R38, 0x1f, RZ ;  /* 0x0000001f26287824 */ /* 0x000fca00078e02ff */
[C---:B------:R-:W-:Y:S01]  /*9be0*/  IADD3 R41, P1, PT, R40.reuse, R3, RZ ;  /* 0x0000000328297210 */ /* 0x040fe20007f3e0ff */
[----:B------:R0:W-:Y:S03]  /*9bf0*/  STS.U8 [R35+UR6+0x1080], R130 ;  /* 0x0010808223007988 */ /* 0x0001e60008000006 */
[----:B------:R-:W-:Y:S01]  /*9c00*/  LEA.HI.X.SX32 R63, R40, R2, 0x1, P1 ;  /* 0x00000002283f7211 */ /* 0x000fe200008f0eff */
[----:B----4-:R1:W-:Y:S01]  /*9c10*/  STS.U8 [R35+UR6+0x1480], R131 ;  /* 0x0014808323007988 */ /* 0x0103e20008000006 */
[----:B------:R-:W-:Y:S01]  /*9c20*/  PRMT R55, RZ, 0x7610, R55 ;  /* 0x00007610ff377816 */ /* 0x000fe20000000037 */
[----:B------:R-:W-:Y:S02]  /*9c30*/  @!P0 IMAD.MOV.U32 R40, RZ, RZ, R41 ;  /* 0x000000ffff288224 */ /* 0x000fe400078e0029 */
[----:B0-----:R-:W4:Y:S04]  /*9c40*/  LDL.LU R130, [R1+0x1a8] ;  /* 0x0001a80001827983 */ /* 0x001f280000300800 */
[----:B------:R0:W-:Y:S04]  /*9c50*/  STL [R1+0x1c], R41 ;  /* 0x00001c2901007387 */ /* 0x0001e80000100800 */
[----:B------:R-:W-:Y:S04]  /*9c60*/  STL [R1+0x18], R63 ;  /* 0x0000183f01007387 */ /* 0x000fe80000100800 */
[----:B-1----:R-:W4:Y:S01]  /*9c70*/  LDL.LU R131, [R1+0x90] ;  /* 0x0000900001837983 */ /* 0x002f220000300800 */
[----:B0-----:R-:W-:-:S03]  /*9c80*/  @!P0 IMAD.MOV.U32 R41, RZ, RZ, R63 ;  /* 0x000000ffff298224 */ /* 0x001fc600078e003f */
[----:B------:R0:W-:Y:S04]  /*9c90*/  STS.U8 [R35+UR6+0x1880], R61 ;  /* 0x0018803d23007988 */ /* 0x0001e80008000006 */
[----:B------:R1:W4:Y:S04]  /*9ca0*/  @!P0 LDG.E.U8 R55, desc[UR14][R40.64] ;  /* 0x0000000e28378981 */ /* 0x000328000c1e1100 */
[----:B0-----:R-:W4:Y:S01]  /*9cb0*/  LDL.LU R61, [R1+0x8c] ;  /* 0x00008c00013d7983 */ /* 0x001f220000300800 */
[----:B-1----:R-:W-:-:S03]  /*9cc0*/  VIADD R40, R126, 0xffffffd8 ;  /* 0xffffffd87e287836 */ /* 0x002fc60000000000 */
[----:B------:R0:W-:Y:S02]  /*9cd0*/  STS.U8 [R35+UR6+0x1c80], R33 ;  /* 0x001c802123007988 */ /* 0x0001e40008000006 */
[----:B------:R-:W-:Y:S01]  /*9ce0*/  ISETP.GE.U32.AND P0, PT, R40, 0x7fffff59, PT ;  /* 0x7fffff592800780c */ /* 0x000fe20003f06070 */
[----:B------:R-:W-:Y:S01]  /*9cf0*/  IMAD R40, R38, 0x27, RZ ;  /* 0x0000002726287824 */ /* 0x000fe200078e02ff */
[----:B0-----:R-:W4:Y:S04]  /*9d00*/  LDL.LU R33, [R1+0x1a4] ;  /* 0x0001a40001217983 */ /* 0x001f280000300800 */
[----:B------:R0:W-:Y:S02]  /*9d10*/  STS.U8 [R35+UR6+0x2080], R32 ;  /* 0x0020802023007988 */ /* 0x0001e40008000006 */
[----:B0-----:R-:W-:-:S04]  /*9d20*/  IADD3 R32, P1, PT, R40, R3, RZ ;  /* 0x0000000328207210 */ /* 0x001fc80007f3e0ff */
[----:B------:R-:W-:Y:S01]  /*9d30*/  LEA.HI.X.SX32 R41, R40, R2, 0x1, P1 ;  /* 0x0000000228297211 */ /* 0x000fe200008f0eff */
[----:B------:R0:W-:Y:S01]  /*9d40*/  STL [R1+0x5c], R32 ;  /* 0x00005c2001007387 */ /* 0x0001e20000100800 */
[----:B------:R-:W-:-:S03]  /*9d50*/  @!P0 IMAD.MOV.U32 R40, RZ, RZ, R32 ;  /* 0x000000ffff288224 */ /* 0x000fc600078e0020 */
[----:B------:R-:W-:Y:S04]  /*9d60*/  STL [R1+0x58], R41 ;  /* 0x0000582901007387 */ /* 0x000fe80000100800 */
[----:B0-----:R-:W4:Y:S04]  /*9d70*/  LDL.LU R32, [R1+0x1a0] ;  /* 0x0001a00001207983 */ /* 0x001f280000300800 */
[----:B------:R0:W-:Y:S04]  /*9d80*/  STS.U8 [R35+UR6+0x2480], R31 ;  /* 0x0024801f23007988 */ /* 0x0001e80008000006 */
[----:B0-----:R-:W4:Y:S04]  /*9d90*/  LDL.LU R31, [R1+0x98] ;  /* 0x00009800011f7983 */ /* 0x001f280000300800 */
[----:B--2---:R0:W-:Y:S04]  /*9da0*/  STS.U8 [R35+UR6+0x2880], R124 ;  /* 0x0028807c23007988 */ /* 0x0041e80008000006 */
[----:B0-----:R-:W2:Y:S01]  /*9db0*/  LDL.LU R124, [R1+0x94] ;  /* 0x00009400017c7983 */ /* 0x001ea20000300800 */
[----:B------:R-:W-:-:S06]  /*9dc0*/  PRMT R54, RZ, 0x7610, R54 ;  /* 0x00007610ff367816 */ /* 0x000fcc0000000036 */
[----:B------:R0:W2:Y:S02]  /*9dd0*/  @!P0 LDG.E.U8 R54, desc[UR14][R40.64] ;  /* 0x0000000e28368981 */ /* 0x0000a4000c1e1100 */
[----:B0-----:R-:W-:-:S05]  /*9de0*/  VIADD R40, R126, 0xffffffd0 ;  /* 0xffffffd07e287836 */ /* 0x001fca0000000000 */
[----:B------:R-:W-:Y:S01]  /*9df0*/  ISETP.GE.U32.AND P0, PT, R40, 0x7fffff51, PT ;  /* 0x7fffff512800780c */ /* 0x000fe20003f06070 */
[----:B------:R-:W-:-:S05]  /*9e00*/  IMAD R40, R38, 0x2f, RZ ;  /* 0x0000002f26287824 */ /* 0x000fca00078e02ff */
[----:B------:R-:W-:Y:S01]  /*9e10*/  IADD3 R41, P1, PT, R40, R3, RZ ;  /* 0x0000000328297210 */ /* 0x000fe20007f3e0ff */
[----:B---3--:R0:W-:Y:S01]  /*9e20*/  STS.U8 [R35+UR6+0x2c80], R62 ;  /* 0x002c803e23007988 */ /* 0x0081e20008000006 */
[----:B------:R-:W-:-:S03]  /*9e30*/  PRMT R53, RZ, 0x7610, R53 ;  /* 0x00007610ff357816 */ /* 0x000fc60000000035 */
[----:B------:R1:W-:Y:S01]  /*9e40*/  STL [R1+0x88], R41 ;  /* 0x0000882901007387 */ /* 0x0003e20000100800 */
[----:B0-----:R-:W-:Y:S01]  /*9e50*/  LEA.HI.X.SX32 R62, R40, R2, 0x1, P1 ;  /* 0x00000002283e7211 */ /* 0x001fe200008f0eff */
[----:B------:R-:W-:-:S04]  /*9e60*/  @!P0 IMAD.MOV.U32 R40, RZ, RZ, R41 ;  /* 0x000000ffff288224 */ /* 0x000fc800078e0029 */
[----:B-1----:R-:W-:-:S05]  /*9e70*/  @!P0 IMAD.MOV.U32 R41, RZ, RZ, R62 ;  /* 0x000000ffff298224 */ /* 0x002fca00078e003e */
[----:B------:R0:W3:Y:S02]  /*9e80*/  @!P0 LDG.E.U8 R53, desc[UR14][R40.64] ;  /* 0x0000000e28358981 */ /* 0x0000e4000c1e1100 */
[----:B0-----:R-:W-:-:S05]  /*9e90*/  VIADD R40, R126, 0xffffffc8 ;  /* 0xffffffc87e287836 */ /* 0x001fca0000000000 */
[----:B------:R-:W-:Y:S01]  /*9ea0*/  ISETP.GE.U32.AND P0, PT, R40, 0x7fffff49, PT ;  /* 0x7fffff492800780c */ /* 0x000fe20003f06070 */
[----:B------:R-:W-:Y:S01]  /*9eb0*/  IMAD R40, R38, 0x37, RZ ;  /* 0x0000003726287824 */ /* 0x000fe200078e02ff */
[----:B----4-:R-:W-:Y:S04]  /*9ec0*/  STS.U8 [R35+UR6+0x3080], R130 ;  /* 0x0030808223007988 */ /* 0x010fe80008000006 */
[C---:B------:R-:W-:Y:S01]  /*9ed0*/  IADD3 R41, P1, PT, R40.reuse, R3, RZ ;  /* 0x0000000328297210 */ /* 0x040fe20007f3e0ff */
[----:B------:R0:W-:Y:S04]  /*9ee0*/  STL [R1+0x84], R62 ;  /* 0x0000843e01007387 */ /* 0x0001e80000100800 */
[----:B------:R1:W-:Y:S04]  /*9ef0*/  STS.U8 [R35+UR6+0x3480], R131 ;  /* 0x0034808323007988 */ /* 0x0003e80008000006 */
[----:B0-----:R-:W4:Y:S04]  /*9f00*/  LDL.LU R62, [R1+0x19c] ;  /* 0x00019c00013e7983 */ /* 0x001f280000300800 */
[----:B------:R-:W3:Y:S04]  /*9f10*/  LDL.LU R130, [R1+0xa0] ;  /* 0x0000a00001827983 */ /* 0x000ee80000300800 */
[----:B-1----:R-:W3:Y:S04]  /*9f20*/  LDL.LU R131, [R1+0x9c] ;  /* 0x00009c0001837983 */ /* 0x002ee80000300800 */
[----:B------:R0:W-:Y:S04]  /*9f30*/  STS.U8 [R35+UR6+0x3880], R61 ;  /* 0x0038803d23007988 */ /* 0x0001e80008000006 */
[----:B------:R-:W-:Y:S01]  /*9f40*/  STL [R1+0x90], R41 ;  /* 0x0000902901007387 */ /* 0x000fe20000100800 */
[----:B0-----:R-:W-:-:S03]  /*9f50*/  LEA.HI.X.SX32 R61, R40, R2, 0x1, P1 ;  /* 0x00000002283d7211 */ /* 0x001fc600008f0eff */
[----:B------:R0:W-:Y:S04]  /*9f60*/  STS.U8 [R35+UR6+0x3c80], R33 ;  /* 0x003c802123007988 */ /* 0x0001e80008000006 */
[----:B------:R1:W-:Y:S04]  /*9f70*/  STL [R1+0x8c], R61 ;  /* 0x00008c3d01007387 */ /* 0x0003e80000100800 */
[----:B0-----:R-:W3:Y:S01]  /*9f80*/  LDL.LU R33, [R1+0x198] ;  /* 0x0001980001217983 */ /* 0x001ee20000300800 */
[----:B------:R-:W-:Y:S02]  /*9f90*/  @!P0 IMAD.MOV.U32 R40, RZ, RZ, R41 ;  /* 0x000000ffff288224 */ /* 0x000fe400078e0029 */
[----:B------:R-:W-:-:S02]  /*9fa0*/  @!P0 IMAD.MOV.U32 R41, RZ, RZ, R61 ;  /* 0x000000ffff298224 */ /* 0x000fc400078e003d */
[----:B-1----:R-:W3:Y:S01]  /*9fb0*/  LDL.LU R61, [R1+0xa8] ;  /* 0x0000a800013d7983 */ /* 0x002ee20000300800 */
[----:B------:R-:W-:-:S06]  /*9fc0*/  PRMT R52, RZ, 0x7610, R52 ;  /* 0x00007610ff347816 */ /* 0x000fcc0000000034 */
[----:B------:R0:W3:Y:S04]  /*9fd0*/  @!P0 LDG.E.U8 R52, desc[UR14][R40.64] ;  /* 0x0000000e28348981 */ /* 0x0000e8000c1e1100 */
[----:B------:R1:W-:Y:S04]  /*9fe0*/  STS.U8 [R35+UR6+0x80], R32 ;  /* 0x0000802023007988 */ /* 0x0003e80008000006 */
[----:B-1----:R-:W3:Y:S01]  /*9ff0*/  LDL.LU R32, [R1+0xa4] ;  /* 0x0000a40001207983 */ /* 0x002ee20000300800 */
[----:B0-----:R-:W-:Y:S01]  /*a000*/  VIADD R40, R126, 0xffffffc0 ;  /* 0xffffffc07e287836 */ /* 0x001fe20000000000 */
[----:B------:R-:W-:-:S04]  /*a010*/  LOP3.LUT R35, R141, 0x20, RZ, 0x3c, !PT ;  /* 0x000000208d237812 */ /* 0x000fc800078e3cff */
[----:B------:R-:W-:Y:S01]  /*a020*/  ISETP.GE.U32.AND P0, PT, R40, 0x7fffff41, PT ;  /* 0x7fffff412800780c */ /* 0x000fe20003f06070 */
[----:B------:R-:W-:Y:S01]  /*a030*/  IMAD R40, R38, 0x3f, RZ ;  /* 0x0000003f26287824 */ /* 0x000fe200078e02ff */
[----:B------:R0:W-:Y:S04]  /*a040*/  STS.U8 [R35+UR6+0x100], R31 ;  /* 0x0001001f23007988 */ /* 0x0001e80008000006 */
[C---:B------:R-:W-:Y:S01]  /*a050*/  IADD3 R41, P1, PT, R40.reuse, R3, RZ ;  /* 0x0000000328297210 */ /* 0x040fe20007f3e0ff */
[----:B0-----:R-:W3:Y:S03]  /*a060*/  LDL.LU R31, [R1+0x194] ;  /* 0x00019400011f7983 */ /* 0x001ee60000300800 */
[----:B------:R-:W-:Y:S01]  /*a070*/  LEA.HI.X.SX32 R63, R40, R2, 0x1, P1 ;  /* 0x00000002283f7211 */ /* 0x000fe200008f0eff */
[----:B------:R-:W-:Y:S04]  /*a080*/  STL [R1+0x98], R41 ;  /* 0x0000982901007387 */ /* 0x000fe80000100800 */
[----:B------:R-:W-:Y:S04]  /*a090*/  STL [R1+0x94], R63 ;  /* 0x0000943f01007387 */ /* 0x000fe80000100800 */
[----:B--2---:R0:W-:Y:S04]  /*a0a0*/  STS.U8 [R35+UR6+0x500], R124 ;  /* 0x0005007c23007988 */ /* 0x0041e80008000006 */
[----:B0-----:R-:W2:Y:S01]  /*a0b0*/  LDL.LU R124, [R1+0xb0] ;  /* 0x0000b000017c7983 */ /* 0x001ea20000300800 */
[----:B------:R-:W-:Y:S01]  /*a0c0*/  PRMT R51, RZ, 0x7610, R51 ;  /* 0x00007610ff337816 */ /* 0x000fe20000000033 */
[----:B------:R-:W-:-:S02]  /*a0d0*/  @!P0 IMAD.MOV.U32 R40, RZ, RZ, R41 ;  /* 0x000000ffff288224 */ /* 0x000fc400078e0029 */
[----:B------:R-:W-:-:S05]  /*a0e0*/  @!P0 IMAD.MOV.U32 R41, RZ, RZ, R63 ;  /* 0x000000ffff298224 */ /* 0x000fca00078e003f */
[----:B------:R0:W2:Y:S02]  /*a0f0*/  @!P0 LDG.E.U8 R51, desc[UR14][R40.64] ;  /* 0x0000000e28338981 */ /* 0x0000a4000c1e1100 */
[----:B0-----:R-:W-:-:S05]  /*a100*/  VIADD R40, R126, 0xffffffb8 ;  /* 0xffffffb87e287836 */ /* 0x001fca0000000000 */
[----:B------:R-:W-:Y:S01]  /*a110*/  ISETP.GE.U32.AND P0, PT, R40, 0x7fffff39, PT ;  /* 0x7fffff392800780c */ /* 0x000fe20003f06070 */
[----:B------:R-:W-:-:S05]  /*a120*/  IMAD R40, R38, 0x47, RZ ;  /* 0x0000004726287824 */ /* 0x000fca00078e02ff */
[----:B------:R-:W-:-:S04]  /*a130*/  IADD3 R41, P1, PT, R40, R3, RZ ;  /* 0x0000000328297210 */ /* 0x000fc80007f3e0ff */
[----:B------:R-:W-:Y:S02]  /*a140*/  LEA.HI.X.SX32 R63, R40, R2, 0x1, P1 ;  /* 0x00000002283f7211 */ /* 0x000fe400008f0eff */
[----:B------:R-:W-:Y:S01]  /*a150*/  PRMT R50, RZ, 0x7610, R50 ;  /* 0x00007610ff327816 */ /* 0x000fe20000000032 */
[----:B------:R-:W-:Y:S01]  /*a160*/  @!P0 IMAD.MOV.U32 R40, RZ, RZ, R41 ;  /* 0x000000ffff288224 */ /* 0x000fe200078e0029 */
[----:B----4-:R0:W-:Y:S04]  /*a170*/  STS.U8 [R35+UR6+0x900], R62 ;  /* 0x0009003e23007988 */ /* 0x0101e80008000006 */
[----:B---3--:R1:W-:Y:S04]  /*a180*/  STS.U8 [R35+UR6+0xd00], R130 ;  /* 0x000d008223007988 */ /* 0x0083e80008000006 */
[----:B------:R3:W-:Y:S04]  /*a190*/  STS.U8 [R35+UR6+0x1100], R131 ;  /* 0x0011008323007988 */ /* 0x0007e80008000006 */
[----:B0-----:R-:W4:Y:S04]  /*a1a0*/  LDL.LU R62, [R1+0xac] ;  /* 0x0000ac00013e7983 */ /* 0x001f280000300800 */
[----:B-1----:R-:W4:Y:S04]  /*a1b0*/  LDL.LU R130, [R1+0x190] ;  /* 0x0001900001827983 */ /* 0x002f280000300800 */
[----:B---3--:R-:W3:Y:S04]  /*a1c0*/  LDL.LU R131, [R1+0xb8] ;  /* 0x0000b80001837983 */ /* 0x008ee80000300800 */
[----:B------:R0:W-:Y:S04]  /*a1d0*/  STL [R1+0xa0], R41 ;  /* 0x0000a02901007387 */ /* 0x0001e80000100800 */
[----:B------:R-:W-:Y:S04]  /*a1e0*/  STL [R1+0x9c], R63 ;  /* 0x00009c3f01007387 */ /* 0x000fe80000100800 */
[----:B------:R1:W-:Y:S01]  /*a1f0*/  STS.U8 [R35+UR6+0x1500], R33 ;  /* 0x0015002123007988 */ /* 0x0003e20008000006 */
[----:B0-----:R-:W-:-:S05]  /*a200*/  @!P0 IMAD.MOV.U32 R41, RZ, RZ, R63 ;  /* 0x000000ffff298224 */ /* 0x001fca00078e003f */
[----:B------:R0:W3:Y:S04]  /*a210*/  @!P0 LDG.E.U8 R50, desc[UR14][R40.64] ;  /* 0x0000000e28328981 */ /* 0x0000e8000c1e1100 */
[----:B-1----:R-:W3:Y:S01]  /*a220*/  LDL.LU R33, [R1+0xb4] ;  /* 0x0000b40001217983 */ /* 0x002ee20000300800 */
[----:B0-----:R-:W-:-:S03]  /*a230*/  VIADD R40, R126, 0xffffffb0 ;  /* 0xffffffb07e287836 */ /* 0x001fc60000000000 */
[----:B------:R-:W-:Y:S02]  /*a240*/  STS.U8 [R35+UR6+0x1900], R61 ;  /* 0x0019003d23007988 */ /* 0x000fe40008000006 */
        /* <DEDUP_REMOVED lines=8> */
[----:B------:R-:W3:Y:S04]  /*a2d0*/  LDL.LU R64, [R1+0x18c] ;  /* 0x00018c0001407983 */ /* 0x000ee80000300800 */
[----:B0-----:R-:W3:Y:S04]  /*a2e0*/  LDL.LU R32, [R1+0x188] ;  /* 0x0001880001207983 */ /* 0x001ee80000300800 */
[----:B------:R0:W-:Y:S04]  /*a2f0*/  STS.U8 [R35+UR6+0x2100], R31 ;  /* 0x0021001f23007988 */ /* 0x0001e80008000006 */
[----:B0-----:R-:W3:Y:S04]  /*a300*/  LDL.LU R31, [R1+0xc0] ;  /* 0x0000c000011f7983 */ /* 0x001ee80000300800 */
[----:B--2---:R0:W-:Y:S04]  /*a310*/  STS.U8 [R35+UR6+0x2500], R124 ;  /* 0x0025007c23007988 */ /* 0x0041e80008000006 */
[----:B0-----:R-:W2:Y:S01]  /*a320*/  LDL.LU R124, [R1+0xbc] ;  /* 0x0000bc00017c7983 */ /* 0x001ea20000300800 */
[----:B------:R-:W-:-:S06]  /*a330*/  PRMT R49, RZ, 0x7610, R49 ;  /* 0x00007610ff317816 */ /* 0x000fcc0000000031 */
[----:B------:R0:W2:Y:S02]  /*a340*/  @!P0 LDG.E.U8 R49, desc[UR14][R40.64] ;  /* 0x0000000e28318981 */ /* 0x0000a4000c1e1100 */
[----:B0-----:R-:W-:-:S05]  /*a350*/  VIADD R40, R126, 0xffffffa8 ;  /* 0xffffffa87e287836 */ /* 0x001fca0000000000 */
[----:B------:R-:W-:Y:S01]  /*a360*/  ISETP.GE.U32.AND P0, PT, R40, 0x7fffff29, PT ;  /* 0x7fffff292800780c */ /* 0x000fe20003f06070 */
[----:B------:R-:W-:-:S05]  /*a370*/  IMAD R40, R38, 0x57, RZ ;  /* 0x0000005726287824 */ /* 0x000fca00078e02ff */
[----:B------:R-:W-:-:S04]  /*a380*/  IADD3 R41, P1, PT, R40, R3, RZ ;  /* 0x0000000328297210 */ /* 0x000fc80007f3e0ff */
[----:B------:R-:W-:Y:S01]  /*a390*/  LEA.HI.X.SX32 R61, R40, R2, 0x1, P1 ;  /* 0x00000002283d7211 */ /* 0x000fe200008f0eff */
[----:B------:R0:W-:Y:S01]  /*a3a0*/  STL [R1+0xb0], R41 ;  /* 0x0000b02901007387 */ /* 0x0001e20000100800 */
[----:B------:R-:W-:Y:S01]  /*a3b0*/  PRMT R48, RZ, 0x7610, R48 ;  /* 0x00007610ff307816 */ /* 0x000fe20000000030 */
[----:B------:R-:W-:Y:S02]  /*a3c0*/  @!P0 IMAD.MOV.U32 R40, RZ, RZ, R41 ;  /* 0x000000ffff288224 */ /* 0x000fe400078e0029 */
[----:B------:R1:W-:Y:S04]  /*a3d0*/  STL [R1+0xac], R61 ;  /* 0x0000ac3d01007387 */ /* 0x0003e80000100800 */
[----:B------:R-:W2:Y:S01]  /*a3e0*/  LDL.LU R65, [R1+0x184] ;  /* 0x0001840001417983 */ /* 0x000ea20000300800 */
[----:B0-----:R-:W-:-:S03]  /*a3f0*/  @!P0 IMAD.MOV.U32 R41, RZ, RZ, R61 ;  /* 0x000000ffff298224 */ /* 0x001fc600078e003d */
[----:B-1----:R-:W2:Y:S04]  /*a400*/  LDL.LU R61, [R1+0xd0] ;  /* 0x0000d000013d7983 */ /* 0x002ea80000300800 */
[----:B------:R0:W2:Y:S02]  /*a410*/  @!P0 LDG.E.U8 R48, desc[UR14][R40.64] ;  /* 0x0000000e28308981 */ /* 0x0000a4000c1e1100 */
[----:B0-----:R-:W-:-:S05]  /*a420*/  VIADD R40, R126, 0xffffffa0 ;  /* 0xffffffa07e287836 */ /* 0x001fca0000000000 */
[----:B------:R-:W-:Y:S01]  /*a430*/  ISETP.GE.U32.AND P0, PT, R40, 0x7fffff21, PT ;  /* 0x7fffff212800780c */ /* 0x000fe20003f06070 */
[----:B------:R-:W-:Y:S01]  /*a440*/  IMAD R40, R38, 0x5f, RZ ;  /* 0x0000005f26287824 */ /* 0x000fe200078e02ff */
[----:B----4-:R0:W-:Y:S04]  /*a450*/  STS.U8 [R35+UR6+0x2900], R62 ;  /* 0x0029003e23007988 */ /* 0x0101e80008000006 */
[----:B------:R-:W-:Y:S04]  /*a460*/  STS.U8 [R35+UR6+0x2d00], R130 ;  /* 0x002d008223007988 */ /* 0x000fe80008000006 */
[----:B---3--:R-:W-:Y:S04]  /*a470*/  STS.U8 [R35+UR6+0x3100], R131 ;  /* 0x0031008323007988 */ /* 0x008fe80008000006 */
[----:B0-----:R-:W3:Y:S04]  /*a480*/  LDL.LU R62, [R1+0xcc] ;  /* 0x0000cc00013e7983 */ /* 0x001ee80000300800 */
[----:B------:R0:W-:Y:S02]  /*a490*/  STS.U8 [R35+UR6+0x3500], R33 ;  /* 0x0035002123007988 */ /* 0x0001e40008000006 */
[----:B0-----:R-:W-:-:S04]  /*a4a0*/  IADD3 R33, P1, PT, R40, R3, RZ ;  /* 0x0000000328217210 */ /* 0x001fc80007f3e0ff */
[----:B------:R-:W-:Y:S01]  /*a4b0*/  LEA.HI.X.SX32 R41, R40, R2, 0x1, P1 ;  /* 0x0000000228297211 */ /* 0x000fe200008f0eff */
[----:B------:R0:W-:Y:S01]  /*a4c0*/  STL [R1+0xb8], R33 ;  /* 0x0000b82101007387 */ /* 0x0001e20000100800 */
[----:B------:R-:W-:-:S03]  /*a4d0*/  @!P0 IMAD.MOV.U32 R40, RZ, RZ, R33 ;  /* 0x000000ffff288224 */ /* 0x000fc600078e0021 */
[----:B------:R-:W-:Y:S04]  /*a4e0*/  STL [R1+0xb4], R41 ;  /* 0x0000b42901007387 */ /* 0x000fe80000100800 */
[----:B------:R-:W4:Y:S04]  /*a4f0*/  LDL.LU R130, [R1+0x180] ;  /* 0x0001800001827983 */ /* 0x000f280000300800 */
[----:B------:R-:W4:Y:S04]  /*a500*/  LDL.LU R131, [R1+0xe0] ;  /* 0x0000e00001837983 */ /* 0x000f280000300800 */
[----:B0-----:R-:W4:Y:S04]  /*a510*/  LDL.LU R33, [R1+0xdc] ;  /* 0x0000dc0001217983 */ /* 0x001f280000300800 */
[----:B------:R-:W-:Y:S04]  /*a520*/  STS.U8 [R35+UR6+0x3900], R64 ;  /* 0x0039004023007988 */ /* 0x000fe80008000006 */
[----:B------:R0:W-:Y:S02]  /*a530*/  STS.U8 [R35+UR6+0x3d00], R32 ;  /* 0x003d002023007988 */ /* 0x0001e40008000006 */
[----:B0-----:R-:W-:-:S02]  /*a540*/  LOP3.LUT R35, R141, 0x30, RZ, 0x3c, !PT ;  /* 0x000000308d237812 */ /* 0x001fc400078e3cff */
[----:B------:R-:W4:Y:S04]  /*a550*/  LDL.LU R32, [R1+0x17c] ;  /* 0x00017c0001207983 */ /* 0x000f280000300800 */
        /* <DEDUP_REMOVED lines=14> */
[----:B0-----:R-:W-:-:S05]  /*a640*/  @!P0 IMAD.MOV.U32 R41, RZ, RZ, R63 ;  /* 0x000000ffff298224 */ /* 0x001fca00078e003f */
[----:B------:R0:W2:Y:S02]  /*a650*/  @!P0 LDG.E.U8 R46, desc[UR14][R40.64] ;  /* 0x0000000e282e8981 */ /* 0x0000a4000c1e1100 */
[----:B0-----:R-:W-:-:S05]  /*a660*/  VIADD R40, R126, 0xffffff90 ;  /* 0xffffff907e287836 */ /* 0x001fca0000000000 */
[----:B------:R-:W-:Y:S01]  /*a670*/  ISETP.GE.U32.AND P0, PT, R40, 0x7fffff11, PT ;  /* 0x7fffff112800780c */ /* 0x000fe20003f06070 */
[----:B------:R-:W-:Y:S01]  /*a680*/  IMAD R40, R38, 0x6f, RZ ;  /* 0x0000006f26287824 */ /* 0x000fe200078e02ff */
[----:B------:R-:W-:Y:S04]  /*a690*/  STS.U8 [R35+UR6+0x980], R65 ;  /* 0x0009804123007988 */ /* 0x000fe80008000006 */
[----:B------:R-:W-:Y:S01]  /*a6a0*/  IADD3 R41, P1, PT, R40, R3, RZ ;  /* 0x0000000328297210 */ /* 0x000fe20007f3e0ff */
[----:B------:R0:W-:Y:S01]  /*a6b0*/  STS.U8 [R35+UR6+0xd80], R61 ;  /* 0x000d803d23007988 */ /* 0x0001e20008000006 */
[----:B------:R-:W-:-:S03]  /*a6c0*/  PRMT R44, RZ, 0x7610, R44 ;  /* 0x00007610ff2c7816 */ /* 0x000fc6000000002c */
[----:B------:R-:W-:Y:S01]  /*a6d0*/  STL [R1+0xbc], R63 ;  /* 0x0000bc3f01007387 */ /* 0x000fe20000100800 */
[----:B0-----:R-:W-:-:S03]  /*a6e0*/  LEA.HI.X.SX32 R61, R40, R2, 0x1, P1 ;  /* 0x00000002283d7211 */ /* 0x001fc600008f0eff */
[----:B------:R0:W-:Y:S01]  /*a6f0*/  STL [R1+0xd0], R41 ;  /* 0x0000d02901007387 */ /* 0x0001e20000100800 */
[----:B------:R-:W-:Y:S02]  /*a700*/  @!P0 IMAD.MOV.U32 R40, RZ, RZ, R41 ;  /* 0x000000ffff288224 */ /* 0x000fe400078e0029 */
[----:B0-----:R-:W-:-:S05]  /*a710*/  @!P0 IMAD.MOV.U32 R41, RZ, RZ, R61 ;  /* 0x000000ffff298224 */ /* 0x001fca00078e003d */
[----:B------:R0:W2:Y:S02]  /*a720*/  @!P0 LDG.E.U8 R44, desc[UR14][R40.64] ;  /* 0x0000000e282c8981 */ /* 0x0000a4000c1e1100 */
[----:B0-----:R-:W-:Y:S02]  /*a730*/  VIADD R40, R126, 0xffffff88 ;  /* 0xffffff887e287836 */ /* 0x001fe40000000000 */
[----:B---3--:R-:W-:Y:S03]  /*a740*/  STS.U8 [R35+UR6+0x1180], R62 ;  /* 0x0011803e23007988 */ /* 0x008fe60008000006 */
[----:B------:R-:W-:Y:S01]  /*a750*/  ISETP.GE.U32.AND P0, PT, R40, 0x7fffff09, PT ;  /* 0x7fffff092800780c */ /* 0x000fe20003f06070 */
[----:B------:R-:W-:Y:S01]  /*a760*/  IMAD R40, R38, 0x77, RZ ;  /* 0x0000007726287824 */ /* 0x000fe200078e02ff */
[----:B----4-:R-:W-:Y:S04]  /*a770*/  STS.U8 [R35+UR6+0x1580], R130 ;  /* 0x0015808223007988 */ /* 0x010fe80008000006 */
[----:B------:R-:W-:Y:S04]  /*a780*/  STS.U8 [R35+UR6+0x1980], R131 ;  /* 0x0019808323007988 */ /* 0x000fe80008000006 */
[----:B------:R0:W-:Y:S01]  /*a790*/  STS.U8 [R35+UR6+0x1d80], R33 ;  /* 0x001d802123007988 */ /* 0x0001e20008000006 */
[----:B------:R-:W-:-:S02]  /*a7a0*/  PRMT R60, RZ, 0x7610, R60 ;  /* 0x00007610ff3c7816 */ /* 0x000fc4000000003c */
[----:B0-----:R-:W-:-:S04]  /*a7b0*/  IADD3 R33, P1, PT, R40, R3, RZ ;  /* 0x0000000328217210 */ /* 0x001fc80007f3e0ff */
[----:B------:R-:W-:Y:S01]  /*a7c0*/  LEA.HI.X.SX32 R41, R40, R2, 0x1, P1 ;  /* 0x0000000228297211 */ /* 0x000fe200008f0eff */
[----:B------:R-:W-:-:S05]  /*a7d0*/  @!P0 IMAD.MOV.U32 R40, RZ, RZ, R33 ;  /* 0x000000ffff288224 */ /* 0x000fca00078e0021 */
[----:B------:R0:W3:Y:S04]  /*a7e0*/  @!P0 LDG.E.U8 R60, desc[UR14][R40.64] ;  /* 0x0000000e283c8981 */ /* 0x0000e8000c1e1100 */
[----:B------:R-:W-:Y:S01]  /*a7f0*/  STL [R1+0xcc], R61 ;  /* 0x0000cc3d01007387 */ /* 0x000fe20000100800 */
[----:B0-----:R-:W-:-:S03]  /*a800*/  VIADD R40, R126, 0xffffff80 ;  /* 0xffffff807e287836 */ /* 0x001fc60000000000 */
[----:B------:R-:W-:Y:S02]  /*a810*/  STL [R1+0xe0], R33 ;  /* 0x0000e02101007387 */ /* 0x000fe40000100800 */
[----:B------:R-:W-:Y:S01]  /*a820*/  ISETP.GE.U32.AND P0, PT, R40, 0x7fffff01, PT ;  /* 0x7fffff012800780c */ /* 0x000fe20003f06070 */
[----:B------:R-:W-:Y:S01]  /*a830*/  IMAD R40, R38, 0x7f, RZ ;  /* 0x0000007f26287824 */ /* 0x000fe200078e02ff */
[----:B------:R-:W-:Y:S04]  /*a840*/  STL [R1+0xdc], R41 ;  /* 0x0000dc2901007387 */ /* 0x000fe80000100800 */
[----:B------:R-:W4:Y:S04]  /*a850*/  LDL.LU R68, [R1+0x178] ;  /* 0x0001780001447983 */ /* 0x000f280000300800 */
[----:B------:R0:W-:Y:S04]  /*a860*/  STS.U8 [R35+UR6+0x2180], R32 ;  /* 0x0021802023007988 */ /* 0x0001e80008000006 */
[----:B------:R-:W3:Y:S04]  /*a870*/  LDL.LU R63, [R1+0x174] ;  /* 0x00017400013f7983 */ /* 0x000ee80000300800 */
[----:B------:R-:W3:Y:S01]  /*a880*/  LDL.LU R64, [R1+0x170] ;  /* 0x0001700001407983 */ /* 0x000ee20000300800 */
[----:B0-----:R-:W-:-:S03]  /*a890*/  IADD3 R32, P1, PT, R40, R3, RZ ;  /* 0x0000000328207210 */ /* 0x001fc60007f3e0ff */
[----:B------:R0:W-:Y:S04]  /*a8a0*/  STS.U8 [R35+UR6+0x2580], R31 ;  /* 0x0025801f23007988 */ /* 0x0001e80008000006 */
[----:B------:R-:W3:Y:S01]  /*a8b0*/  LDL.LU R65, [R1+0x16c] ;  /* 0x00016c0001417983 */ /* 0x000ee20000300800 */
[----:B------:R-:W-:-:S03]  /*a8c0*/  LEA.HI.X.SX32 R33, R40, R2, 0x1, P1 ;  /* 0x0000000228217211 */ /* 0x000fc600008f0eff */
[----:B0-----:R-:W3:Y:S04]  /*a8d0*/  LDL.LU R31, [R1+0x168] ;  /* 0x00016800011f7983 */ /* 0x001ee80000300800 */
[----:B------:R-:W3:Y:S04]  /*a8e0*/  LDL.LU R61, [R1+0x164] ;  /* 0x00016400013d7983 */ /* 0x000ee80000300800 */
[----:B------:R-:W3:Y:S01]  /*a8f0*/  LDL.LU R62, [R1+0x160] ;  /* 0x00016000013e7983 */ /* 0x000ee20000300800 */
[----:B------:R-:W-:-:S03]  /*a900*/  @!P0 IMAD.MOV.U32 R41, RZ, RZ, R33 ;  /* 0x000000ffff298224 */ /* 0x000fc600078e0021 */
[----:B------:R-:W-:Y:S01]  /*a910*/  STL [R1+0xf0], R32 ;  /* 0x0000f02001007387 */ /* 0x000fe20000100800 */
[----:B------:R-:W-:-:S03]  /*a920*/  @!P0 IMAD.MOV.U32 R40, RZ, RZ, R32 ;  /* 0x000000ffff288224 */ /* 0x000fc600078e0020 */
[----:B------:R0:W-:Y:S04]  /*a930*/  STL [R1+0xec], R33 ;  /* 0x0000ec2101007387 */ /* 0x0001e80000100800 */
[----:B------:R-:W3:Y:S04]  /*a940*/  LDL.LU R130, [R1+0x15c] ;  /* 0x00015c0001827983 */ /* 0x000ee80000300800 */
[----:B------:R-:W3:Y:S04]  /*a950*/  LDL.LU R131, [R1+0x158] ;  /* 0x0001580001837983 */ /* 0x000ee80000300800 */
[----:B0-----:R-:W3:Y:S04]  /*a960*/  LDL.LU R33, [R1+0x154] ;  /* 0x0001540001217983 */ /* 0x001ee80000300800 */
[----:B------:R-:W3:Y:S04]  /*a970*/  LDL.LU R32, [R1+0x150] ;  /* 0x0001500001207983 */ /* 0x000ee80000300800 */
[----:B--2---:R0:W-:Y:S04]  /*a980*/  STS.U8 [R35+UR6+0x2980], R124 ;  /* 0x0029807c23007988 */ /* 0x0041e80008000006 */
[----:B0-----:R-:W2:Y:S04]  /*a990*/  LDL.LU R124, [R1+0x14c] ;  /* 0x00014c00017c7983 */ /* 0x001ea80000300800 */
[----:B------:R-:W2:Y:S04]  /*a9a0*/  LDL.LU R126, [R1+0x148] ;  /* 0x00014800017e7983 */ /* 0x000ea80000300800 */
[----:B----4-:R-:W-:Y:S04]  /*a9b0*/  STS.U8 [R35+UR6+0x2d80], R68 ;  /* 0x002d804423007988 */ /* 0x010fe80008000006 */
[----:B---3--:R-:W-:Y:S04]  /*a9c0*/  STS.U8 [R35+UR6+0x3180], R63 ;  /* 0x0031803f23007988 */ /* 0x008fe80008000006 */
[----:B------:R-:W-:Y:S04]  /*a9d0*/  STS.U8 [R35+UR6+0x3580], R64 ;  /* 0x0035804023007988 */ /* 0x000fe80008000006 */
[----:B------:R-:W-:Y:S04]  /*a9e0*/  STS.U8 [R35+UR6+0x3980], R65 ;  /* 0x0039804123007988 */ /* 0x000fe80008000006 */
[----:B------:R0:W-:Y:S02]  /*a9f0*/  STS.U8 [R35+UR6+0x3d80], R31 ;  /* 0x003d801f23007988 */ /* 0x0001e40008000006 */
[----:B0-----:R-:W-:-:S05]  /*aa00*/  LOP3.LUT R31, R141, 0x40, RZ, 0x3c, !PT ;  /* 0x000000408d1f7812 */ /* 0x001fca00078e3cff */
[----:B------:R-:W-:Y:S04]  /*aa10*/  STS.U8 [R31+UR6+0x200], R61 ;  /* 0x0002003d1f007988 */ /* 0x000fe80008000006 */
[----:B------:R-:W-:Y:S04]  /*aa20*/  STS.U8 [R31+UR6+0x600], R62 ;  /* 0x0006003e1f007988 */ /* 0x000fe80008000006 */
[----:B------:R-:W-:Y:S04]  /*aa30*/  STS.U8 [R31+UR6+0xa00], R130 ;  /* 0x000a00821f007988 */ /* 0x000fe80008000006 */
[----:B------:R-:W-:Y:S04]  /*aa40*/  STS.U8 [R31+UR6+0xe00], R131 ;  /* 0x000e00831f007988 */ /* 0x000fe80008000006 */
[----:B------:R-:W-:Y:S04]  /*aa50*/  STS.U8 [R31+UR6+0x1200], R33 ;  /* 0x001200211f007988 */ /* 0x000fe80008000006 */
[----:B------:R-:W-:Y:S04]  /*aa60*/  STS.U8 [R31+UR6+0x1600], R32 ;  /* 0x001600201f007988 */ /* 0x000fe80008000006 */
[----:B--2---:R-:W-:Y:S04]  /*aa70*/  STS.U8 [R31+UR6+0x1a00], R124 ;  /* 0x001a007c1f007988 */ /* 0x004fe80008000006 */
[----:B------:R-:W-:Y:S04]  /*aa80*/  STS.U8 [R31+UR6+0x1e00], R126 ;  /* 0x001e007e1f007988 */ /* 0x000fe80008000006 */
[----:B------:R0:W-:Y:S04]  /*aa90*/  STS.U8 [R31+UR6+0x2200], R39 ;  /* 0x002200271f007988 */ /* 0x0001e80008000006 */
[----:B0-----:R-:W2:Y:S04]  /*aaa0*/  LDL.LU R39, [R1+0x654] ;  /* 0x0006540001277983 */ /* 0x001ea80000300800 */
[----:B------:R-:W-:Y:S04]  /*aab0*/  STS.U8 [R31+UR6+0x2600], R158 ;  /* 0x0026009e1f007988 */ /* 0x000fe80008000006 */
[----:B------:R-:W-:Y:S04]  /*aac0*/  STS.U8 [R31+UR6+0x2a00], R156 ;  /* 0x002a009c1f007988 */ /* 0x000fe80008000006 */
[----:B------:R-:W-:Y:S04]  /*aad0*/  STS.U8 [R31+UR6+0x2e00], R152 ;  /* 0x002e00981f007988 */ /* 0x000fe80008000006 */
[----:B------:R-:W-:Y:S04]  /*aae0*/  STS.U8 [R31+UR6+0x3200], R147 ;  /* 0x003200931f007988 */ /* 0x000fe80008000006 */
        /* <DEDUP_REMOVED lines=10> */
[----:B------:R-:W-:Y:S04]  /*ab90*/  STS.U8 [R31+UR6+0x1a80], R157 ;  /* 0x001a809d1f007988 */ /* 0x000fe80008000006 */
[----:B------:R0:W-:Y:S04]  /*aba0*/  STS.U8 [R31+UR6+0x1e80], R154 ;  /* 0x001e809a1f007988 */ /* 0x0001e80008000006 */
[----:B------:R-:W-:Y:S04]  /*abb0*/  STS.U8 [R31+UR6+0x2280], R150 ;  /* 0x002280961f007988 */ /* 0x000fe80008000006 */
[----:B------:R-:W-:Y:S01]  /*abc0*/  STS.U8 [R31+UR6+0x2680], R149 ;  /* 0x002680951f007988 */ /* 0x000fe20008000006 */
[----:B0-----:R-:W-:-:S03]  /*abd0*/  LOP3.LUT R154, R141, 0x60, RZ, 0x3c, !PT ;  /* 0x000000608d9a7812 */ /* 0x001fc600078e3cff */
[----:B------:R-:W-:Y:S04]  /*abe0*/  STS.U8 [R31+UR6+0x2a80], R148 ;  /* 0x002a80941f007988 */ /* 0x000fe80008000006 */
        /* <DEDUP_REMOVED lines=12> */
[----:B------:R-:W-:Y:S01]  /*acb0*/  STS.U8 [R154+UR6+0x1f00], R116 ;  /* 0x001f00749a007988 */ /* 0x000fe20008000006 */
[----:B------:R-:W-:-:S03]  /*acc0*/  LOP3.LUT R157, R141, 0x70, RZ, 0x3c, !PT ;  /* 0x000000708d9d7812 */ /* 0x000fc600078e3cff */
[----:B------:R-:W-:Y:S01]  /*acd0*/  STS.U8 [R154+UR6+0x2300], R107 ;  /* 0x0023006b9a007988 */ /* 0x000fe20008000006 */
[----:B------:R-:W-:-:S03]  /*ace0*/  PRMT R59, RZ, 0x7610, R59 ;  /* 0x00007610ff3b7816 */ /* 0x000fc6000000003b */
        /* <DEDUP_REMOVED lines=8> */
[----:B------:R-:W-:Y:S04]  /*ad70*/  STS.U8 [R157+UR6+0x780], R57 ;  /* 0x000780399d007988 */ /* 0x000fe80008000006 */
[----:B------:R2:W3:Y:S04]  /*ad80*/  @!P0 LDG.E.U8 R59, desc[UR14][R40.64] ;  /* 0x0000000e283b8981 */ /* 0x0004e8000c1e1100 */
[----:B------:R-:W-:Y:S04]  /*ad90*/  STS.U8 [R157+UR6+0xb80], R56 ;  /* 0x000b80389d007988 */ /* 0x000fe80008000006 */
[----:B------:R-:W-:Y:S04]  /*ada0*/  STS.U8 [R157+UR6+0xf80], R55 ;  /* 0x000f80379d007988 */ /* 0x000fe80008000006 */
[----:B------:R-:W-:Y:S01]  /*adb0*/  STS.U8 [R157+UR6+0x1380], R54 ;  /* 0x001380369d007988 */ /* 0x000fe20008000006 */
[----:B0-----:R-:W-:-:S03]  /*adc0*/  IMAD R42, R30, UR4, RZ ;  /* 0x000000041e2a7c24 */ /* 0x001fc6000f8e02ff */
[----:B------:R-:W-:Y:S04]  /*add0*/  STS.U8 [R157+UR6+0x1780], R53 ;  /* 0x001780359d007988 */ /* 0x000fe80008000006 */
[----:B------:R-:W-:Y:S04]  /*ade0*/  STS.U8 [R157+UR6+0x1b80], R52 ;  /* 0x001b80349d007988 */ /* 0x000fe80008000006 */
[----:B------:R0:W-:Y:S04]  /*adf0*/  STS.U8 [R157+UR6+0x1f80], R51 ;  /* 0x001f80339d007988 */ /* 0x0001e80008000006 */
[----:B------:R-:W-:Y:S04]  /*ae00*/  STS.U8 [R157+UR6+0x2380], R50 ;  /* 0x002380329d007988 */ /* 0x000fe80008000006 */
[----:B------:R-:W-:Y:S01]  /*ae10*/  STS.U8 [R157+UR6+0x2780], R49 ;  /* 0x002780319d007988 */ /* 0x000fe20008000006 */
[----:B------:R-:W-:-:S03]  /*ae20*/  IMAD R43, R29, UR4, RZ ;  /* 0x000000041d2b7c24 */ /* 0x000fc6000f8e02ff */
[----:B------:R-:W-:Y:S04]  /*ae30*/  STS.U8 [R157+UR6+0x2b80], R48 ;  /* 0x002b80309d007988 */ /* 0x000fe80008000006 */
[----:B------:R1:W-:Y:S01]  /*ae40*/  STS.U8 [R157+UR6+0x2f80], R47 ;  /* 0x002f802f9d007988 */ /* 0x0003e20008000006 */
[----:B------:R-:W-:-:S03]  /*ae50*/  IMAD R45, R27, UR4, RZ ;  /* 0x000000041b2d7c24 */ /* 0x000fc6000f8e02ff */
[----:B------:R4:W-:Y:S04]  /*ae60*/  STS.U8 [R157+UR6+0x3380], R46 ;  /* 0x0033802e9d007988 */ /* 0x0009e80008000006 */
[----:B------:R4:W-:Y:S01]  /*ae70*/  STS.U8 [R157+UR6+0x3780], R44 ;  /* 0x0037802c9d007988 */ /* 0x0009e20008000006 */
[----:B0-----:R-:W-:Y:S02]  /*ae80*/  IMAD R51, R21, UR4, RZ ;  /* 0x0000000415337c24 */ /* 0x001fe4000f8e02ff */
[----:B-1----:R-:W-:Y:S02]  /*ae90*/  IMAD R47, R25, UR4, RZ ;  /* 0x00000004192f7c24 */ /* 0x002fe4000f8e02ff */
[----:B----4-:R-:W-:Y:S02]  /*aea0*/  IMAD R46, R26, UR4, RZ ;  /* 0x000000041a2e7c24 */ /* 0x010fe4000f8e02ff */
[----:B------:R-:W-:-:S02]  /*aeb0*/  IMAD R44, R28, UR4, RZ ;  /* 0x000000041c2c7c24 */ /* 0x000fc4000f8e02ff */
[----:B------:R-:W-:Y:S02]  /*aec0*/  IMAD R57, R15, UR9, RZ ;  /* 0x000000090f397c24 */ /* 0x000fe4000f8e02ff */
[----:B------:R-:W-:Y:S02]  /*aed0*/  IMAD R48, R24, UR4, RZ ;  /* 0x0000000418307c24 */ /* 0x000fe4000f8e02ff */
[----:B------:R-:W-:Y:S02]  /*aee0*/  IMAD R65, R9, UR18, RZ ;  /* 0x0000001209417c24 */ /* 0x000fe4000f8e02ff */
[----:B------:R-:W-:Y:S02]  /*aef0*/  IMAD R49, R23, UR4, RZ ;  /* 0x0000000417317c24 */ /* 0x000fe4000f8e02ff */
[----:B------:R-:W-:Y:S02]  /*af00*/  IMAD R103, R5, UR58, RZ ;  /* 0x0000003a05677c24 */ /* 0x000fe4000f8e02ff */
        /* <DEDUP_REMOVED lines=11> */
[----:B--2---:R-:W-:-:S05]  /*afc0*/  IMAD R40, R141, R39, RZ ;  /* 0x000000278d287224 */ /* 0x004fca00078e02ff */
[C---:B------:R-:W-:Y:S01]  /*afd0*/  IADD3 R41, P0, PT, R40.reuse, UR22, RZ ;  /* 0x0000001628297c10 */ /* 0x040fe2000ff1e0ff */
[----:B------:R-:W-:Y:S01]  /*afe0*/  IMAD R55, R17, UR4, RZ ;  /* 0x0000000411377c24 */ /* 0x000fe2000f8e02ff */
[----:B------:R-:W0:Y:S02]  /*aff0*/  LDCU UR22, c[0x0][0x3b0] ;  /* 0x00007600ff1677ac */ /* 0x000e240008000800 */
[----:B------:R-:W-:Y:S02]  /*b000*/  LEA.HI.X.SX32 R40, R40, UR23, 0x1, P0 ;  /* 0x0000001728287c11 */ /* 0x000fe400080f0eff */
[-C--:B------:R-:W-:Y:S01]  /*b010*/  IADD3 R131, P0, PT, R42, R41.reuse, RZ ;  /* 0x000000292a837210 */ /* 0x080fe20007f1e0ff */
[----:B------:R-:W-:Y:S01]  /*b020*/  IMAD R56, R16, UR5, RZ ;  /* 0x0000000510387c24 */ /* 0x000fe2000f8e02ff */
[-C--:B------:R-:W-:Y:S01]  /*b030*/  IADD3 R123, P6, PT, R43, R41.reuse, RZ ;  /* 0x000000292b7b7210 */ /* 0x080fe20007fde0ff */
[----:B------:R-:W-:Y:S01]  /*b040*/  IMAD R106, R0, UR60, RZ ;  /* 0x0000003c006a7c24 */ /* 0x000fe2000f8e02ff */
[-C--:B------:R-:W-:Y:S01]  /*b050*/  LEA.HI.X.SX32 R35, R42, R40.reuse, 0x1, P0 ;  /* 0x000000282a237211 */ /* 0x080fe200000f0eff */
[----:B------:R-:W-:Y:S01]  /*b060*/  IMAD R77, R153, UR32, RZ ;  /* 0x00000020994d7c24 */ /* 0x000fe2000f8e02ff */
[-C--:B------:R-:W-:Y:S01]  /*b070*/  IADD3 R21, P0, PT, R44, R41.reuse, RZ ;  /* 0x000000292c157210 */ /* 0x080fe20007f1e0ff */
[----:B------:R-:W-:Y:S01]  /*b080*/  STL [R1+0xf8], R131 ;  /* 0x0000f88301007387 */ /* 0x000fe20000100800 */
[-C--:B------:R-:W-:Y:S01]  /*b090*/  IADD3 R15, P1, PT, R45, R41.reuse, RZ ;  /* 0x000000292d0f7210 */ /* 0x080fe20007f3e0ff */
[----:B------:R-:W-:Y:S01]  /*b0a0*/  IMAD R62, R12, UR12, RZ ;  /* 0x0000000c0c3e7c24 */ /* 0x000fe2000f8e02ff */
[-C--:B------:R-:W-:Y:S01]  /*b0b0*/  IADD3 R9, P4, PT, R46, R41.reuse, RZ ;  /* 0x000000292e097210 */ /* 0x080fe20007f9e0ff */
[----:B------:R-:W-:Y:S01]  /*b0c0*/  STL [R1+0xf4], R35 ;  /* 0x0000f42301007387 */ /* 0x000fe20000100800 */
[-C--:B------:R-:W-:Y:S01]  /*b0d0*/  LEA.HI.X.SX32 R27, R43, R40.reuse, 0x1, P6 ;  /* 0x000000282b1b7211 */ /* 0x080fe200030f0eff */
[----:B------:R-:W-:Y:S01]  /*b0e0*/  IMAD R63, R11, UR13, RZ ;  /* 0x0000000d0b3f7c24 */ /* 0x000fe2000f8e02ff */
[-C--:B------:R-:W-:Y:S01]  /*b0f0*/  IADD3 R5, P5, PT, R47, R41.reuse, RZ ;  /* 0x000000292f057210 */ /* 0x080fe20007fbe0ff */
[----:B------:R-:W-:Y:S01]  /*b100*/  STL [R1+0x100], R123 ;  /* 0x0001007b01007387 */ /* 0x000fe20000100800 */
[-C--:B------:R-:W-:Y:S01]  /*b110*/  LEA.HI.X.SX32 R20, R44, R40.reuse, 0x1, P0 ;  /* 0x000000282c147211 */ /* 0x080fe200000f0eff */
[----:B------:R-:W-:Y:S01]  /*b120*/  IMAD R64, R10, UR17, RZ ;  /* 0x000000110a407c24 */ /* 0x000fe2000f8e02ff */
[-C--:B------:R-:W-:Y:S01]  /*b130*/  IADD3 R159, P6, PT, R48, R41.reuse, RZ ;  /* 0x00000029309f7210 */ /* 0x080fe20007fde0ff */
[----:B------:R-:W-:Y:S01]  /*b140*/  STL [R1+0x108], R21 ;  /* 0x0001081501007387 */ /* 0x000fe20000100800 */
[----:B------:R-:W-:Y:S01]  /*b150*/  LEA.HI.X.SX32 R14, R45, R40, 0x1, P1 ;  /* 0x000000282d0e7211 */ /* 0x000fe200008f0eff */
[----:B------:R-:W-:Y:S01]  /*b160*/  IMAD R76, R155, UR31, RZ ;  /* 0x0000001f9b4c7c24 */ /* 0x000fe2000f8e02ff */
[----:B------:R-:W1:Y:S01]  /*b170*/  LDCU UR23, c[0x0][0x3b0] ;  /* 0x00007600ff1777ac */ /* 0x000e620008000800 */
[----:B------:R-:W-:Y:S01]  /*b180*/  STL [R1+0x110], R15 ;  /* 0x0001100f01007387 */ /* 0x000fe20000100800 */
[----:B------:R-:W-:-:S03]  /*b190*/  IADD3 R129, P0, PT, R49, R41, RZ ;  /* 0x0000002931817210 */ /* 0x000fc60007f1e0ff */
[----:B------:R-:W-:Y:S01]  /*b1a0*/  STL [R1+0x118], R9 ;  /* 0x0001180901007387 */ /* 0x000fe20000100800 */
[----:B------:R-:W-:-:S03]  /*b1b0*/  IADD3 R32, P1, PT, R50, R41, RZ ;  /* 0x0000002932207210 */ /* 0x000fc60007f3e0ff */
[----:B------:R-:W-:Y:S01]  /*b1c0*/  STL [R1+0xfc], R27 ;  /* 0x0000fc1b01007387 */ /* 0x000fe20000100800 */
[----:B------:R-:W-:-:S03]  /*b1d0*/  LEA.HI.X.SX32 R8, R46, R40, 0x1, P4 ;  /* 0x000000282e087211 */ /* 0x000fc600020f0eff */
[----:B------:R-:W-:Y:S01]  /*b1e0*/  STL [R1+0x120], R5 ;  /* 0x0001200501007387 */ /* 0x000fe20000100800 */
[----:B------:R-:W-:-:S03]  /*b1f0*/  IADD3 R24, P4, PT, R51, R41, RZ ;  /* 0x0000002933187210 */ /* 0x000fc60007f9e0ff */
[----:B------:R-:W-:Y:S01]  /*b200*/  STL [R1+0x104], R20 ;  /* 0x0001041401007387 */ /* 0x000fe20000100800 */
[----:B------:R-:W-:-:S03]  /*b210*/  LEA.HI.X.SX32 R4, R47, R40, 0x1, P5 ;  /* 0x000000282f047211 */ /* 0x000fc600028f0eff */
[----:B------:R-:W-:Y:S01]  /*b220*/  STL [R1+0x128], R159 ;  /* 0x0001289f01007387 */ /* 0x000fe20000100800 */
[-C--:B------:R-:W-:Y:S02]  /*b230*/  IADD3 R19, P5, PT, R52, R41.reuse, RZ ;  /* 0x0000002934137210 */ /* 0x080fe40007fbe0ff */
[----:B------:R-:W-:Y:S01]  /*b240*/  LEA.HI.X.SX32 R160, R48, R40, 0x1, P6 ;  /* 0x0000002830a07211 */ /* 0x000fe200030f0eff */
        /* <DEDUP_REMOVED lines=17> */
[----:B------:R-:W-:-:S03]  /*b360*/  LEA.HI.X.SX32 R12, R53, R40, 0x1, P6 ;  /* 0x00000028350c7211 */ /* 0x000fc600030f0eff */
        /* <DEDUP_REMOVED lines=13> */
[-C--:B------:R-:W-:Y:S01]  /*b440*/  LEA.HI.X.SX32 R155, R56, R40.reuse, 0x1, P4 ;  /* 0x00000028389b7211 */ /* 0x080fe200020f0eff */
[----:B------:R-:W-:Y:S02]  /*b450*/  IMAD R80, R128, UR35, RZ ;  /* 0x0000002380507c24 */ /* 0x000fe4000f8e02ff */
[----:B------:R-:W-:Y:S01]  /*b460*/  STL [R1+0x14c], R12 ;  /* 0x00014c0c01007387 */ /* 0x000fe20000100800 */
[----:B------:R-:W-:Y:S01]  /*b470*/  IADD3 R145, P4, PT, R63, R41, RZ ;  /* 0x000000293f917210 */ /* 0x000fe20007f9e0ff */
[----:B------:R-:W-:Y:S02]  /*b480*/  IMAD R67, R7, UR20, RZ ;  /* 0x0000001407437c24 */ /* 0x000fe4000f8e02ff */
        /* <DEDUP_REMOVED lines=9> */
[----:B------:R-:W-:Y:S01]  /*b520*/  IMAD R68, R6, UR21, RZ ;  /* 0x0000001506447c24 */ /* 0x000fe2000f8e02ff */
[----:B------:R-:W-:Y:S02]  /*b530*/  LEA.HI.X.SX32 R25, R61, R40, 0x1, P0 ;  /* 0x000000283d197211 */ /* 0x000fe400000f0eff */
[----:B------:R-:W-:Y:S01]  /*b540*/  STL [R1+0x188], R147 ;  /* 0x0001889301007387 */ /* 0x000fe20000100800 */
[----:B------:R-:W-:-:S03]  /*b550*/  IADD3 R150, P0, PT, R66, R41, RZ ;  /* 0x0000002942967210 */ /* 0x000fc60007f1e0ff */
[----:B------:R-:W-:Y:S01]  /*b560*/  STL [R1+0x190], R145 ;  /* 0x0001909101007387 */ /* 0x000fe20000100800 */
[----:B------:R-:W-:Y:S01]  /*b570*/  IMAD R69, R165, UR24, RZ ;  /* 0x00000018a5457c24 */ /* 0x000fe2000f8e02ff */
[-C--:B------:R-:W-:Y:S02]  /*b580*/  LEA.HI.X.SX32 R152, R62, R40.reuse, 0x1, P1 ;  /* 0x000000283e987211 */ /* 0x080fe400008f0eff */
[----:B------:R-:W-:Y:S01]  /*b590*/  STL [R1+0x164], R155 ;  /* 0x0001649b01007387 */ /* 0x000fe20000100800 */
[----:B------:R-:W-:-:S03]  /*b5a0*/  LEA.HI.X.SX32 R146, R63, R40, 0x1, P4 ;  /* 0x000000283f927211 */ /* 0x000fc600020f0eff */
[----:B------:R-:W-:Y:S01]  /*b5b0*/  STL [R1+0x198], R7 ;  /* 0x0001980701007387 */ /* 0x000fe20000100800 */
[----:B------:R-:W-:Y:S01]  /*b5c0*/  IMAD R70, R164, UR25, RZ ;  /* 0x00000019a4467c24 */ /* 0x000fe2000f8e02ff */
[-C--:B------:R-:W-:Y:S02]  /*b5d0*/  IADD3 R122, P1, PT, R67, R41.reuse, RZ ;  /* 0x00000029437a7210 */ /* 0x080fe40007f3e0ff */
[----:B------:R-:W-:Y:S01]  /*b5e0*/  STL [R1+0x16c], R128 ;  /* 0x00016c8001007387 */ /* 0x000fe20000100800 */
[----:B------:R-:W-:Y:S01]  /*b5f0*/  IMAD R71, R163, UR26, RZ ;  /* 0x0000001aa3477c24 */ /* 0x000fe2000f8e02ff */
[----:B------:R-:W-:Y:S02]  /*b600*/  IADD3 R126, P4, PT, R68, R41, RZ ;  /* 0x00000029447e7210 */ /* 0x000fe40007f9e0ff */
[----:B------:R-:W-:Y:S01]  /*b610*/  STL [R1+0x174], R33 ;  /* 0x0001742101007387 */ /* 0x000fe20000100800 */
[----:B------:R-:W-:-:S03]  /*b620*/  LEA.HI.X.SX32 R6, R64, R40, 0x1, P5 ;  /* 0x0000002840067211 */ /* 0x000fc600028f0eff */
[----:B------:R-:W-:Y:S01]  /*b630*/  STL [R1+0x1b8], R51 ;  /* 0x0001b83301007387 */ /* 0x000fe20000100800 */
[----:B------:R-:W-:Y:S01]  /*b640*/  IMAD R72, R162, UR27, RZ ;  /* 0x0000001ba2487c24 */ /* 0x000fe2000f8e02ff */
[-C--:B------:R-:W-:Y:S02]  /*b650*/  IADD3 R158, P5, PT, R69, R41.reuse, RZ ;  /* 0x00000029459e7210 */ /* 0x080fe40007fbe0ff */
[----:B------:R-:W-:Y:S01]  /*b660*/  STL [R1+0x17c], R25 ;  /* 0x00017c1901007387 */ /* 0x000fe20000100800 */
[----:B------:R-:W-:Y:S01]  /*b670*/  IMAD R78, R151, UR33, RZ ;  /* 0x00000021974e7c24 */ /* 0x000fe2000f8e02ff */
[----:B------:R-:W-:Y:S02]  /*b680*/  LEA.HI.X.SX32 R52, R65, R40, 0x1, P6 ;  /* 0x0000002841347211 */ /* 0x000fe400030f0eff */
[----:B------:R-:W-:Y:S01]  /*b690*/  STL [R1+0x1c0], R150 ;  /* 0x0001c09601007387 */ /* 0x000fe20000100800 */
[----:B------:R-:W-:-:S03]  /*b6a0*/  IADD3 R110, P6, PT, R70, R41, RZ ;  /* 0x00000029466e7210 */ /* 0x000fc60007fde0ff */
[----:B------:R-:W-:Y:S01]  /*b6b0*/  STL [R1+0x184], R152 ;  /* 0x0001849801007387 */ /* 0x000fe20000100800 */
[----:B------:R-:W-:Y:S01]  /*b6c0*/  LEA.HI.X.SX32 R151, R66, R40, 0x1, P0 ;  /* 0x0000002842977211 */ /* 0x000fe200000f0eff */
[----:B------:R-:W-:Y:S02]  /*b6d0*/  IMAD R73, R161, UR28, RZ ;  /* 0x0000001ca1497c24 */ /* 0x000fe4000f8e02ff */
        /* <DEDUP_REMOVED lines=18> */
[-C--:B------:R-:W-:Y:S01]  /*b800*/  LEA.HI.X.SX32 R111, R70, R40.reuse, 0x1, P6 ;  /* 0x00000028466f7211 */ /* 0x080fe200030f0eff */
[----:B------:R-:W-:Y:S01]  /*b810*/  IMAD R83, R120, UR37, RZ ;  /* 0x0000002578537c24 */ /* 0x000fe2000f8e02ff */
[-C--:B------:R-:W-:Y:S01]  /*b820*/  IADD3 R28, P0, PT, R76, R41.reuse, RZ ;  /* 0x000000294c1c7210 */ /* 0x080fe20007f1e0ff */
[----:B------:R-:W-:Y:S01]  /*b830*/  STL [R1+0x1f0], R65 ;  /* 0x0001f04101007387 */ /* 0x000fe20000100800 */
[----:B------:R-:W-:Y:S01]  /*b840*/  LEA.HI.X.SX32 R66, R72, R40, 0x1, P1 ;  /* 0x0000002848427211 */ /* 0x000fe200008f0eff */
[----:B------:R-:W-:Y:S01]  /*b850*/  IMAD R85, R118, UR38, RZ ;  /* 0x0000002676557c24 */ /* 0x000fe2000f8e02ff */
[-C--:B------:R-:W-:Y:S01]  /*b860*/  IADD3 R117, P1, PT, R77, R41.reuse, RZ ;  /* 0x000000294d757210 */ /* 0x080fe20007f3e0ff */
[----:B------:R-:W-:Y:S01]  /*b870*/  STL [R1+0x1c4], R125 ;  /* 0x0001c47d01007387 */ /* 0x000fe20000100800 */
[----:B------:R-:W-:-:S03]  /*b880*/  IADD3 R120, P6, PT, R75, R41, RZ ;  /* 0x000000294b787210 */ /* 0x000fc60007fde0ff */
[----:B------:R-:W-:Y:S01]  /*b890*/  STL [R1+0x1cc], R31 ;  /* 0x0001cc1f01007387 */ /* 0x000fe20000100800 */
[----:B------:R-:W-:-:S03]  /*b8a0*/  LEA.HI.X.SX32 R124, R76, R40, 0x1, P0 ;  /* 0x000000284c7c7211 */ /* 0x000fc600000f0eff */
[----:B------:R-:W-:Y:S01]  /*b8b0*/  STL [R1+0x1f8], R49 ;  /* 0x0001f83101007387 */ /* 0x000fe20000100800 */
[----:B------:R-:W-:-:S03]  /*b8c0*/  LEA.HI.X.SX32 R50, R73, R40, 0x1, P4 ;  /* 0x0000002849327211 */ /* 0x000fc600020f0eff */
[----:B------:R-:W-:Y:S01]  /*b8d0*/  STL [R1+0x1d4], R23 ;  /* 0x0001d41701007387 */ /* 0x000fe20000100800 */
[-C--:B------:R-:W-:Y:S01]  /*b8e0*/  LEA.HI.X.SX32 R149, R74, R40.reuse, 0x1, P5 ;  /* 0x000000284a957211 */ /* 0x080fe200028f0eff */
[----:B------:R-:W-:Y:S01]  /*b8f0*/  IMAD R99, R113, UR41, RZ ;  /* 0x0000002971637c24 */ /* 0x000fe2000f8e02ff */
[-C--:B------:R-:W-:Y:S01]  /*b900*/  LEA.HI.X.SX32 R156, R77, R40.reuse, 0x1, P1 ;  /* 0x000000284d9c7211 */ /* 0x080fe200008f0eff */
[----:B------:R-:W-:Y:S01]  /*b910*/  STL [R1+0x200], R148 ;  /* 0x0002009401007387 */ /* 0x000fe20000100800 */
[-C--:B------:R-:W-:Y:S02]  /*b920*/  IADD3 R47, P0, PT, R81, R41.reuse, RZ ;  /* 0x00000029512f7210 */ /* 0x080fe40007f1e0ff */
[-C--:B------:R-:W-:Y:S01]  /*b930*/  IADD3 R73, P5, PT, R79, R41.reuse, RZ ;  /* 0x000000294f497210 */ /* 0x080fe20007fbe0ff */
[----:B------:R-:W-:Y:S01]  /*b940*/  STL [R1+0x1dc], R111 ;  /* 0x0001dc6f01007387 */ /* 0x000fe20000100800 */
[-C--:B------:R-:W-:Y:S02]  /*b950*/  IADD3 R116, P1, PT, R85, R41.reuse, RZ ;  /* 0x0000002955747210 */ /* 0x080fe40007f3e0ff */
[----:B------:R-:W-:Y:S01]  /*b960*/  IADD3 R17, P4, PT, R78, R41, RZ ;  /* 0x000000294e117210 */ /* 0x000fe20007f9e0ff */
[----:B------:R-:W-:Y:S01]  /*b970*/  STL [R1+0x1e4], R10 ;  /* 0x0001e40a01007387 */ /* 0x000fe20000100800 */
[----:B------:R-:W-:-:S03]  /*b980*/  LEA.HI.X.SX32 R121, R75, R40, 0x1, P6 ;  /* 0x000000284b797211 */ /* 0x000fc600030f0eff */
[----:B------:R-:W-:Y:S01]  /*b990*/  STL [R1+0x208], R120 ;  /* 0x0002087801007387 */ /* 0x000fe20000100800 */
[-C--:B------:R-:W-:Y:S01]  /*b9a0*/  LEA.HI.X.SX32 R48, R81, R40.reuse, 0x1, P0 ;  /* 0x0000002851307211 */ /* 0x080fe200000f0eff */
[----:B------:R-:W-:Y:S02]  /*b9b0*/  IMAD R96, R114, UR40, RZ ;  /* 0x0000002872607c24 */ /* 0x000fe4000f8e02ff */
[----:B------:R-:W-:Y:S01]  /*b9c0*/  STL [R1+0x210], R28 ;  /* 0x0002101c01007387 */ /* 0x000fe20000100800 */
[-C--:B------:R-:W-:Y:S01]  /*b9d0*/  IADD3 R63, P6, PT, R80, R41.reuse, RZ ;  /* 0x00000029503f7210 */ /* 0x080fe20007fde0ff */
[----:B------:R-:W-:Y:S01]  /*b9e0*/  IMAD R104, R104, UR44, RZ ;  /* 0x0000002c68687c24 */ /* 0x000fe2000f8e02ff */
[-C--:B------:R-:W-:Y:S01]  /*b9f0*/  LEA.HI.X.SX32 R74, R79, R40.reuse, 0x1, P5 ;  /* 0x000000284f4a7211 */ /* 0x080fe200028f0eff */
        /* <DEDUP_REMOVED lines=8> */
[-C--:B------:R-:W-:Y:S01]  /*ba80*/  LEA.HI.X.SX32 R144, R83, R40.reuse, 0x1, P0 ;  /* 0x0000002853907211 */ /* 0x080fe200000f0eff */
[----:B------:R-:W-:Y:S02]  /*ba90*/  IMAD R95, R115, UR39, RZ ;  /* 0x00000027735f7c24 */ /* 0x000fe4000f8e02ff */
[----:B------:R-:W-:Y:S01]  /*baa0*/  STL [R1+0x228], R73 ;  /* 0x0002284901007387 */ /* 0x000fe20000100800 */
[----:B------:R-:W-:Y:S01]  /*bab0*/  IMAD R108, R108, UR43, RZ ;  /* 0x0000002b6c6c7c24 */ /* 0x000fe2000f8e02ff */
[-C--:B------:R-:W-:Y:S02]  /*bac0*/  LEA.HI.X.SX32 R16, R78, R40.reuse, 0x1, P4 ;  /* 0x000000284e107211 */ /* 0x080fe400020f0eff */
        /* <DEDUP_REMOVED lines=8> */
[----:B------:R-:W-:Y:S01]  /*bb50*/  IMAD R100, R100, UR46, RZ ;  /* 0x0000002e64647c24 */ /* 0x000fe2000f8e02ff */
[-C--:B------:R-:W-:Y:S02]  /*bb60*/  IADD3 R26, P4, PT, R95, R41.reuse, RZ ;  /* 0x000000295f1a7210 */ /* 0x080fe40007f9e0ff */
[----:B------:R-:W-:Y:S01]  /*bb70*/  STL [R1+0x214], R156 ;  /* 0x0002149c01007387 */ /* 0x000fe20000100800 */
[----:B------:R-:W-:Y:S01]  /*bb80*/  IADD3 R61, P0, PT, R108, R41, RZ ;  /* 0x000000296c3d7210 */ /* 0x000fe20007f1e0ff */
[----:B------:R-:W2:Y:S01]  /*bb90*/  S2R R165, SR_TID.X ;  /* 0x0000000000a57919 */ /* 0x000ea20000002100 */
[-C--:B------:R-:W-:Y:S01]  /*bba0*/  LEA.HI.X.SX32 R46, R104, R40.reuse, 0x1, P1 ;  /* 0x00000028682e7211 */ /* 0x080fe200008f0eff */
[----:B------:R-:W-:Y:S01]  /*bbb0*/  IMAD R101, R109, UR42, RZ ;  /* 0x0000002a6d657c24 */ /* 0x000fe2000f8e02ff */
[----:B------:R-:W4:Y:S01]  /*bbc0*/  LDC R104, c[0x0][0x3a0] ;  /* 0x0000e800ff687b82 */ /* 0x000f220000000800 */
[----:B------:R-:W-:Y:S04]  /*bbd0*/  STL [R1+0x238], R47 ;  /* 0x0002382f01007387 */ /* 0x000fe80000100800 */
[----:B------:R-:W-:Y:S01]  /*bbe0*/  STL [R1+0x21c], R16 ;  /* 0x00021c1001007387 */ /* 0x000fe20000100800 */
[----:B------:R-:W-:-:S03]  /*bbf0*/  LEA.HI.X.SX32 R29, R95, R40, 0x1, P4 ;  /* 0x000000285f1d7211 */ /* 0x000fc600020f0eff */
[----:B------:R-:W-:Y:S01]  /*bc00*/  STL [R1+0x224], R74 ;  /* 0x0002244a01007387 */ /* 0x000fe20000100800 */
[----:B------:R-:W-:-:S03]  /*bc10*/  LEA.HI.X.SX32 R62, R108, R40, 0x1, P0 ;  /* 0x000000286c3e7211 */ /* 0x000fc600000f0eff */
[----:B------:R-:W-:Y:S01]  /*bc20*/  STL [R1+0x22c], R64 ;  /* 0x00022c4001007387 */ /* 0x000fe20000100800 */
[----:B-1----:R-:W-:Y:S01]  /*bc30*/  IMAD R88, R88, UR23, RZ ;  /* 0x0000001758587c24 */ /* 0x002fe2000f8e02ff */
[-C--:B------:R-:W-:Y:S02]  /*bc40*/  IADD3 R114, P0, PT, R100, R41.reuse, RZ ;  /* 0x0000002964727210 */ /* 0x080fe40007f1e0ff */
[----:B------:R-:W-:Y:S01]  /*bc50*/  STL [R1+0x234], R48 ;  /* 0x0002343001007387 */ /* 0x000fe20000100800 */
[----:B------:R-:W-:-:S03]  /*bc60*/  IADD3 R71, P4, PT, R101, R41, RZ ;  /* 0x0000002965477210 */ /* 0x000fc60007f9e0ff */
[----:B------:R-:W-:Y:S01]  /*bc70*/  STL [R1+0x240], R143 ;  /* 0x0002408f01007387 */ /* 0x000fe20000100800 */
[----:B------:R-:W-:-:S03]  /*bc80*/  IMAD R102, R102, UR45, RZ ;  /* 0x0000002d66667c24 */ /* 0x000fc6000f8e02ff */
[----:B------:R-:W-:Y:S01]  /*bc90*/  STL [R1+0x250], R26 ;  /* 0x0002501a01007387 */ /* 0x000fe20000100800 */
[----:B------:R-:W-:-:S03]  /*bca0*/  LEA.HI.X.SX32 R115, R100, R40, 0x1, P0 ;  /* 0x0000002864737211 */ /* 0x000fc600000f0eff */
[----:B------:R-:W-:Y:S01]  /*bcb0*/  STL [R1+0x248], R116 ;  /* 0x0002487401007387 */ /* 0x000fe20000100800 */
[----:B------:R-:W-:-:S03]  /*bcc0*/  IMAD R91, R91, UR50, RZ ;  /* 0x000000325b5b7c24 */ /* 0x000fc6000f8e02ff */
[----:B------:R-:W-:Y:S01]  /*bcd0*/  STL [R1+0x23c], R144 ;  /* 0x00023c9001007387 */ /* 0x000fe20000100800 */
[----:B------:R-:W-:-:S03]  /*bce0*/  LEA.HI.X.SX32 R72, R101, R40, 0x1, P4 ;  /* 0x0000002865487211 */ /* 0x000fc600020f0eff */
[----:B------:R-:W-:Y:S01]  /*bcf0*/  STL [R1+0x244], R118 ;  /* 0x0002447601007387 */ /* 0x000fe20000100800 */
[----:B------:R-:W-:-:S03]  /*bd00*/  IADD3 R67, P0, PT, R88, R41, RZ ;  /* 0x0000002958437210 */ /* 0x000fc60007f1e0ff */
[----:B------:R-:W-:Y:S01]  /*bd10*/  STL [R1+0x24c], R29 ;  /* 0x00024c1d01007387 */ /* 0x000fe20000100800 */
[----:B------:R-:W-:Y:S01]  /*bd20*/  IMAD R86, R86, UR47, RZ ;  /* 0x0000002f56567c24 */ /* 0x000fe2000f8e02ff */
[----:B------:R-:W-:Y:S02]  /*bd30*/  IADD3 R140, P4, PT, R102, R41, RZ ;  /* 0x00000029668c7210 */ /* 0x000fe40007f9e0ff */
[----:B------:R-:W-:Y:S01]  /*bd40*/  STL [R1+0x258], R112 ;  /* 0x0002587001007387 */ /* 0x000fe20000100800 */
[----:B0-----:R-:W-:-:S03]  /*bd50*/  IMAD R84, R84, UR22, RZ ;  /* 0x0000001654547c24 */ /* 0x001fc6000f8e02ff */
[----:B------:R-:W-:Y:S01]  /*bd60*/  STL [R1+0x260], R79 ;  /* 0x0002604f01007387 */ /* 0x000fe20000100800 */
[----:B------:R-:W-:-:S03]  /*bd70*/  LEA.HI.X.SX32 R78, R88, R40, 0x1, P0 ;  /* 0x00000028584e7211 */ /* 0x000fc600000f0eff */
[----:B------:R-:W-:Y:S01]  /*bd80*/  STL [R1+0x254], R96 ;  /* 0x0002546001007387 */ /* 0x000fe20000100800 */
[----:B------:R-:W-:Y:S01]  /*bd90*/  IMAD R94, R94, UR53, RZ ;  /* 0x000000355e5e7c24 */ /* 0x000fe2000f8e02ff */
[----:B------:R-:W-:Y:S02]  /*bda0*/  IADD3 R163, P0, PT, R91, R41, RZ ;  /* 0x000000295ba37210 */ /* 0x000fe40007f1e0ff */
[----:B------:R-:W-:Y:S01]  /*bdb0*/  STL [R1+0x268], R71 ;  /* 0x0002684701007387 */ /* 0x000fe20000100800 */
[----:B------:R-:W-:-:S03]  /*bdc0*/  LEA.HI.X.SX32 R142, R102, R40, 0x1, P4 ;  /* 0x00000028668e7211 */ /* 0x000fc600020f0eff */
[----:B------:R-:W-:Y:S01]  /*bdd0*/  STL [R1+0x25c], R80 ;  /* 0x00025c5001007387 */ /* 0x000fe20000100800 */
[----:B------:R-:W-:-:S03]  /*bde0*/  IADD3 R81, P1, PT, R86, R41, RZ ;  /* 0x0000002956517210 */ /* 0x000fc60007f3e0ff */
[----:B------:R-:W-:Y:S01]  /*bdf0*/  STL [R1+0x264], R72 ;  /* 0x0002644801007387 */ /* 0x000fe20000100800 */
[----:B------:R-:W-:Y:S01]  /*be00*/  IMAD R87, R87, UR48, RZ ;  /* 0x0000003057577c24 */ /* 0x000fe2000f8e02ff */
[-C--:B------:R-:W-:Y:S02]  /*be10*/  IADD3 R75, P4, PT, R84, R41.reuse, RZ ;  /* 0x00000029544b7210 */ /* 0x080fe40007f9e0ff */
[----:B------:R-:W-:Y:S01]  /*be20*/  STL [R1+0x270], R61 ;  /* 0x0002703d01007387 */ /* 0x000fe20000100800 */
[----:B------:R-:W-:Y:S01]  /*be30*/  IMAD R82, R82, UR49, RZ ;  /* 0x0000003152527c24 */ /* 0x000fe2000f8e02ff */
[----:B------:R-:W-:Y:S02]  /*be40*/  LEA.HI.X.SX32 R164, R91, R40, 0x1, P0 ;  /* 0x000000285ba47211 */ /* 0x000fe400000f0eff */
[----:B------:R-:W-:Y:S01]  /*be50*/  STL [R1+0x278], R43 ;  /* 0x0002782b01007387 */ /* 0x000fe20000100800 */
[----:B------:R-:W-:Y:S01]  /*be60*/  IMAD R98, R98, UR56, RZ ;  /* 0x0000003862627c24 */ /* 0x000fe2000f8e02ff */
[----:B------:R-:W-:-:S02]  /*be70*/  IADD3 R99, P0, PT, R94, R41, RZ ;  /* 0x000000295e637210 */ /* 0x000fc40007f1e0ff */
[----:B------:R-:W-:Y:S01]  /*be80*/  STL [R1+0x26c], R62 ;  /* 0x00026c3e01007387 */ /* 0x000fe20000100800 */
[----:B------:R-:W-:-:S03]  /*be90*/  LEA.HI.X.SX32 R108, R86, R40, 0x1, P1 ;  /* 0x00000028566c7211 */ /* 0x000fc600008f0eff */
        /* <DEDUP_REMOVED lines=8> */
[----:B------:R-:W-:Y:S01]  /*bf20*/  LEA.HI.X.SX32 R101, R94, R40, 0x1, P0 ;  /* 0x000000285e657211 */ /* 0x000fe200000f0eff */
[----:B------:R-:W-:Y:S02]  /*bf30*/  IMAD R89, R89, UR52, RZ ;  /* 0x0000003459597c24 */ /* 0x000fe4000f8e02ff */
[----:B------:R-:W-:Y:S01]  /*bf40*/  STL [R1+0x288], R114 ;  /* 0x0002887201007387 */ /* 0x000fe20000100800 */
[----:B------:R-:W-:Y:S01]  /*bf50*/  IADD3 R68, P0, PT, R98, R41, RZ ;  /* 0x0000002962447210 */ /* 0x000fe20007f1e0ff */
[----:B----4-:R-:W-:-:S02]  /*bf60*/  VIADD R107, R104, 0x7f ;  /* 0x0000007f686b7836 */ /* 0x010fc40000000000 */
[----:B------:R-:W-:Y:S01]  /*bf70*/  STL [R1+0x298], R75 ;  /* 0x0002984b01007387 */ /* 0x000fe20000100800 */
[----:B------:R-:W-:-:S03]  /*bf80*/  LEA.HI.X.SX32 R70, R87, R40, 0x1, P1 ;  /* 0x0000002857467211 */ /* 0x000fc600008f0eff */
[----:B------:R-:W-:Y:S01]  /*bf90*/  STL [R1+0x284], R115 ;  /* 0x0002847301007387 */ /* 0x000fe20000100800 */
[----:B------:R-:W-:-:S03]  /*bfa0*/  LEA.HI.X.SX32 R58, R82, R40, 0x1, P4 ;  /* 0x00000028523a7211 */ /* 0x000fc600020f0eff */
[----:B------:R-:W-:Y:S01]  /*bfb0*/  STL [R1+0x28c], R108 ;  /* 0x00028c6c01007387 */ /* 0x000fe20000100800 */
[----:B------:R-:W-:-:S03]  /*bfc0*/  IADD3 R137, P1, PT, R90, R41, RZ ;  /* 0x000000295a897210 */ /* 0x000fc60007f3e0ff */
[----:B------:R-:W-:Y:S01]  /*bfd0*/  STL [R1+0x294], R95 ;  /* 0x0002945f01007387 */ /* 0x000fe20000100800 */
[----:B------:R-:W-:Y:S01]  /*bfe0*/  LEA.HI.X.SX32 R69, R98, R40, 0x1, P0 ;  /* 0x0000002862457211 */ /* 0x000fe200000f0eff */
[----:B------:R-:W-:Y:S02]  /*bff0*/  IMAD R93, R93, UR54, RZ ;  /* 0x000000365d5d7c24 */ /* 0x000fe4000f8e02ff */
[----:B------:R-:W-:Y:S01]  /*c000*/  STL [R1+0x2a0], R67 ;  /* 0x0002a04301007387 */ /* 0x000fe20000100800 */
[----:B------:R-:W-:Y:S01]  /*c010*/  IADD3 R109, P4, PT, R89, R41, RZ ;  /* 0x00000029596d7210 */ /* 0x000fe20007f9e0ff */
[----:B------:R-:W-:Y:S01]  /*c020*/  IMAD R92, R92, UR55, RZ ;  /* 0x000000375c5c7c24 */ /* 0x000fe2000f8e02ff */
[----:B--2---:R-:W-:Y:S01]  /*c030*/  LOP3.LUT R165, R165, 0x7f, RZ, 0xc0, !PT ;  /* 0x0000007fa5a57812 */ /* 0x004fe200078ec0ff */
[----:B------:R-:W-:Y:S01]  /*c040*/  STL [R1+0x2a8], R53 ;  /* 0x0002a83501007387 */ /* 0x000fe20000100800 */
[----:B------:R-:W-:-:S03]  /*c050*/  ISETP.GT.AND P0, PT, R107, 0x7f, PT ;  /* 0x0000007f6b00780c */ /* 0x000fc60003f04270 */
[----:B------:R-:W-:Y:S01]  /*c060*/  STL [R1+0x29c], R78 ;  /* 0x00029c4e01007387 */ /* 0x000fe20000100800 */
[----:B------:R-:W-:-:S03]  /*c070*/  LEA.HI.X.SX32 R138, R90, R40, 0x1, P1 ;  /* 0x000000285a8a7211 */ /* 0x000fc600008f0eff */
[----:B------:R-:W-:Y:S01]  /*c080*/  STL [R1+0x2b0], R57 ;  /* 0x0002b03901007387 */ /* 0x000fe20000100800 */
[----:B------:R-:W-:-:S03]  /*c090*/  LEA.HI.X.SX32 R113, R89, R40, 0x1, P4 ;  /* 0x0000002859717211 */ /* 0x000fc600020f0eff */
[----:B------:R-:W-:Y:S01]  /*c0a0*/  STL [R1+0x2a4], R70 ;  /* 0x0002a44601007387 */ /* 0x000fe20000100800 */
[----:B------:R-:W-:-:S03]  /*c0b0*/  ISETP.LT.AND P0, PT, R165, R104, P0 ;  /* 0x00000068a500720c */ /* 0x000fc60000701270 */
[----:B------:R-:W-:Y:S01]  /*c0c0*/  STL [R1+0x2ac], R58 ;  /* 0x0002ac3a01007387 */ /* 0x000fe20000100800 */
[----:B------:R-:W-:-:S03]  /*c0d0*/  IADD3 R83, P1, PT, R93, R41, RZ ;  /* 0x000000295d537210 */ /* 0x000fc60007f3e0ff */
[----:B------:R-:W-:Y:S01]  /*c0e0*/  STL [R1+0x2b8], R163 ;  /* 0x0002b8a301007387 */ /* 0x000fe20000100800 */
[-C--:B------:R-:W-:Y:S01]  /*c0f0*/  IADD3 R76, P4, PT, R92, R41.reuse, RZ ;  /* 0x000000295c4c7210 */ /* 0x080fe20007f9e0ff */
[----:B------:R-:W-:Y:S02]  /*c100*/  IMAD R97, R97, UR57, RZ ;  /* 0x0000003961617c24 */ /* 0x000fe4000f8e02ff */
        /* <DEDUP_REMOVED lines=11> */
[----:B------:R-:W-:Y:S02]  /*c1c0*/  IADD3 R134, P5, PT, R105, R41, RZ ;  /* 0x0000002969867210 */ /* 0x000fe40007fbe0ff */
[-C--:B------:R-:W-:Y:S01]  /*c1d0*/  LEA.HI.X.SX32 R45, R106, R40.reuse, 0x1, P6 ;  /* 0x000000286a2d7211 */ /* 0x080fe200030f0eff */
[----:B------:R-:W-:Y:S04]  /*c1e0*/  STL [R1+0x2d8], R83 ;  /* 0x0002d85301007387 */ /* 0x000fe80000100800 */
[----:B------:R-:W-:Y:S01]  /*c1f0*/  STL [R1+0x2cc], R101 ;  /* 0x0002cc6501007387 */ /* 0x000fe20000100800 */
[----:B------:R-:W-:-:S03]  /*c200*/  LEA.HI.X.SX32 R56, R97, R40, 0x1, P1 ;  /* 0x0000002861387211 */ /* 0x000fc600008f0eff */
[----:B------:R-:W-:Y:S01]  /*c210*/  STL [R1+0x2e0], R76 ;  /* 0x0002e04c01007387 */ /* 0x000fe20000100800 */
[----:B------:R-:W-:-:S03]  /*c220*/  LEA.HI.X.SX32 R162, R103, R40, 0x1, P4 ;  /* 0x0000002867a27211 */ /* 0x000fc600020f0eff */
[----:B------:R-:W-:Y:S01]  /*c230*/  STL [R1+0x2d4], R85 ;  /* 0x0002d45501007387 */ /* 0x000fe20000100800 */
[----:B------:R-:W-:Y:S01]  /*c240*/  LEA.HI.X.SX32 R135, R105, R40, 0x1, P5 ;  /* 0x0000002869877211 */ /* 0x000fe200028f0eff */
[----:B------:R-:W-:Y:S01]  /*c250*/  @P0 IMAD.MOV.U32 R40, RZ, RZ, R44 ;  /* 0x000000ffff280224 */ /* 0x000fe200078e002c */
[----:B------:R-:W-:Y:S01]  /*c260*/  PRMT R42, RZ, 0x7610, R42 ;  /* 0x00007610ff2a7816 */ /* 0x000fe2000000002a */
[----:B------:R-:W-:Y:S01]  /*c270*/  STL [R1+0x2dc], R77 ;  /* 0x0002dc4d01007387 */ /* 0x000fe20000100800 */
[----:B------:R-:W-:-:S03]  /*c280*/  @P0 IMAD.MOV.U32 R41, RZ, RZ, R45 ;  /* 0x000000ffff290224 */ /* 0x000fc600078e002d */
[----:B------:R-:W-:Y:S04]  /*c290*/  STL [R1+0x2e4], R68 ;  /* 0x0002e44401007387 */ /* 0x000fe80000100800 */
[----:B------:R-:W-:Y:S04]  /*c2a0*/  STL [R1+0x2e8], R54 ;  /* 0x0002e83601007387 */ /* 0x000fe80000100800 */
[----:B------:R-:W-:Y:S04]  /*c2b0*/  STL [R1+0x2ec], R161 ;  /* 0x0002eca101007387 */ /* 0x000fe80000100800 */
[----:B------:R0:W-:Y:S04]  /*c2c0*/  STL [R1+0x1b4], R44 ;  /* 0x0001b42c01007387 */ /* 0x0001e80000100800 */
[----:B------:R-:W-:Y:S04]  /*c2d0*/  STL [R1+0x2f0], R134 ;  /* 0x0002f08601007387 */ /* 0x000fe80000100800 */
[----:B------:R-:W-:Y:S01]  /*c2e0*/  STL [R1+0x1a0], R69 ;  /* 0x0001a04501007387 */ /* 0x000fe20000100800 */
[----:B0-----:R-:W-:-:S03]  /*c2f0*/  @P0 IMAD.MOV.U32 R44, RZ, RZ, R131 ;  /* 0x000000ffff2c0224 */ /* 0x001fc600078e0083 */
[----:B------:R-:W-:Y:S04]  /*c300*/  STL [R1+0x1a8], R56 ;  /* 0x0001a83801007387 */ /* 0x000fe80000100800 */
[----:B------:R0:W2:Y:S04]  /*c310*/  @P0 LDG.E.U8 R42, desc[UR14][R40.64] ;  /* 0x0000000e282a0981 */ /* 0x0000a8000c1e1100 */
[----:B------:R1:W-:Y:S01]  /*c320*/  STL [R1+0x1a4], R45 ;  /* 0x0001a42d01007387 */ /* 0x0003e20000100800 */
[----:B0-----:R-:W-:Y:S01]  /*c330*/  PRMT R40, RZ, 0x7610, R40 ;  /* 0x00007610ff287816 */ /* 0x001fe20000000028 */
[----:B-1----:R-:W-:-:S05]  /*c340*/  @P0 IMAD.MOV.U32 R45, RZ, RZ, R35 ;  /* 0x000000ffff2d0224 */ /* 0x002fca00078e0023 */
[----:B------:R0:W4:Y:S04]  /*c350*/  @P0 LDG.E.U8 R40, desc[UR14][R44.64] ;  /* 0x0000000e2c280981 */ /* 0x000128000c1e1100 */
[----:B------:R-:W-:Y:S04]  /*c360*/  STS.U8 [R157+UR6+0x3b80], R60 ;  /* 0x003b803c9d007988 */ /* 0x000fe80008000006 */
[----:B---3--:R-:W-:Y:S01]  /*c370*/  STS.U8 [R157+UR6+0x3f80], R59 ;  /* 0x003f803b9d007988 */ /* 0x008fe20008000006 */
[----:B0-----:R-:W-:Y:S02]  /*c380*/  @P0 IMAD.MOV.U32 R44, RZ, RZ, R32 ;  /* 0x000000ffff2c0224 */ /* 0x001fe400078e0020 */
[----:B------:R-:W-:Y:S01]  /*c390*/  @P0 IMAD.MOV.U32 R45, RZ, RZ, R130 ;  /* 0x000000ffff2d0224 */ /* 0x000fe200078e0082 */
[----:B----4-:R0:W-:Y:S02]  /*c3a0*/  STS.U8 [R165+UR6+0x8000], R40 ;  /* 0x00800028a5007988 */ /* 0x0101e40008000006 */
[----:B0-----:R-:W-:-:S06]  /*c3b0*/  PRMT R40, RZ, 0x7610, R40 ;  /* 0x00007610ff287816 */ /* 0x001fcc0000000028 */
[----:B------:R0:W3:Y:S02]  /*c3c0*/  @P0 LDG.E.U8 R40, desc[UR14][R44.64] ;  /* 0x0000000e2c280981 */ /* 0x0000e4000c1e1100 */
[----:B0-----:R-:W-:Y:S02]  /*c3d0*/  @P0 IMAD.MOV.U32 R44, RZ, RZ, R30 ;  /* 0x000000ffff2c0224 */ /* 0x001fe400078e001e */
[----:B------:R-:W-:Y:S01]  /*c3e0*/  @P0 IMAD.MOV.U32 R45, RZ, RZ, R33 ;  /* 0x000000ffff2d0224 */ /* 0x000fe200078e0021 */
[----:B---3--:R0:W-:Y:S02]  /*c3f0*/  STS.U8 [R165+UR6+0x8400], R40 ;  /* 0x00840028a5007988 */ /* 0x0081e40008000006 */
        /* <DEDUP_REMOVED lines=26> */
[----:B------:R0:W3:Y:S01]  /*c5a0*/  @P0 LDG.E.U8 R40, desc[UR14][R44.64] ;  /* 0x0000000e2c280981 */ /* 0x0000e2000c1e1100 */
[----:B------:R-:W-:Y:S01]  /*c5b0*/  PRMT R41, RZ, 0x7610, R41 ;  /* 0x00007610ff297816 */ /* 0x000fe20000000029 */
[----:B0-----:R-:W-:Y:S02]  /*c5c0*/  @P0 IMAD.MOV.U32 R44, RZ, RZ, R123 ;  /* 0x000000ffff2c0224 */ /* 0x001fe400078e007b */
[----:B------:R-:W-:-:S05]  /*c5d0*/  @P0 IMAD.MOV.U32 R45, RZ, RZ, R27 ;  /* 0x000000ffff2d0224 */ /* 0x000fca00078e001b */
[----:B------:R0:W4:Y:S02]  /*c5e0*/  @P0 LDG.E.U8 R41, desc[UR14][R44.64] ;  /* 0x0000000e2c290981 */ /* 0x000124000c1e1100 */
[----:B0-----:R-:W-:Y:S02]  /*c5f0*/  @P0 IMAD.MOV.U32 R44, RZ, RZ, R24 ;  /* 0x000000ffff2c0224 */ /* 0x001fe400078e0018 */
[----:B------:R-:W-:Y:S01]  /*c600*/  @P0 IMAD.MOV.U32 R45, RZ, RZ, R119 ;  /* 0x000000ffff2d0224 */ /* 0x000fe200078e0077 */
[----:B------:R-:W0:Y:S01]  /*c610*/  S2R R81, SR_TID.X ;  /* 0x0000000000517919 */ /* 0x000e220000002100 */
[----:B---3--:R1:W-:Y:S02]  /*c620*/  STS.U8 [R165+UR6+0x9c00], R40 ;  /* 0x009c0028a5007988 */ /* 0x0083e40008000006 */
[----:B-1----:R-:W-:-:S06]  /*c630*/  PRMT R40, RZ, 0x7610, R40 ;  /* 0x00007610ff287816 */ /* 0x002fcc0000000028 */
[----:B------:R1:W3:Y:S01]  /*c640*/  @P0 LDG.E.U8 R40, desc[UR14][R44.64] ;  /* 0x0000000e2c280981 */ /* 0x0002e2000c1e1100 */
[----:B0-----:R-:W-:-:S04]  /*c650*/  LOP3.LUT R81, R81, 0x7f, RZ, 0xc0, !PT ;  /* 0x0000007f51517812 */ /* 0x001fc800078ec0ff */
[----:B------:R-:W-:-:S05]  /*c660*/  LOP3.LUT R81, R81, 0x10, RZ, 0x3c, !PT ;  /* 0x0000001051517812 */ /* 0x000fca00078e3cff */
[----:B----4-:R-:W-:Y:S01]  /*c670*/  STS.U8 [R81+UR6+0x8080], R41 ;  /* 0x0080802951007988 */ /* 0x010fe20008000006 */
[----:B-1----:R-:W-:Y:S02]  /*c680*/  @P0 IMAD.MOV.U32 R44, RZ, RZ, R22 ;  /* 0x000000ffff2c0224 */ /* 0x002fe400078e0016 */
        /* <DEDUP_REMOVED lines=164> */
[----:B---3--:R0:W-:Y:S02]  /*d0d0*/  STS.U8 [R53+UR6+0x9e00], R40 ;  /* 0x009e002835007988 */ /* 0x0081e40008000006 */
[----:B0-----:R-:W-:-:S06]  /*d0e0*/  PRMT R40, RZ, 0x7610, R40 ;  /* 0x00007610ff287816 */ /* 0x001fcc0000000028 */
[----:B------:R0:W3:Y:S01]  /*d0f0*/  @P0 LDG.E.U8 R40, desc[UR14][R44.64] ;  /* 0x0000000e2c280981 */ /* 0x0000e2000c1e1100 */
[----:B------:R-:W-:-:S05]  /*d100*/  LOP3.LUT R165, R165, 0x50, RZ, 0x3c, !PT ;  /* 0x00000050a5a57812 */ /* 0x000fca00078e3cff */
[----:B----4-:R-:W-:Y:S01]  /*d110*/  STS.U8 [R165+UR6+0x8280], R41 ;  /* 0x00828029a5007988 */ /* 0x010fe20008000006 */
        /* <DEDUP_REMOVED lines=38> */
[----:B------:R0:W3:Y:S04]  /*d380*/  @P0 LDG.E.U8 R40, desc[UR14][R44.64] ;  /* 0x0000000e2c280981 */ /* 0x0000e8000c1e1100 */
        /* <DEDUP_REMOVED lines=30> */
[----:B------:R-:W3:Y:S01]  /*d570*/  @P0 LDG.E.U8 R40, desc[UR14][R44.64] ;  /* 0x0000000e2c280981 */ /* 0x000ee2000c1e1100 */
[----:B------:R-:W-:Y:S01]  /*d580*/  PRMT R41, RZ, 0x7610, R41 ;  /* 0x00007610ff297816 */ /* 0x000fe20000000029 */
[----:B------:R-:W-:Y:S02]  /*d590*/  @P0 IMAD.MOV.U32 R43, RZ, RZ, R133 ;  /* 0x000000ffff2b0224 */ /* 0x000fe400078e0085 */
[----:B---3--:R-:W-:Y:S04]  /*d5a0*/  STS.U8 [R154+UR6+0x9f00], R40 ;  /* 0x009f00289a007988 */ /* 0x008fe80008000006 */
[----:B--2---:R0:W-:Y:S02]  /*d5b0*/  STS.U8 [R157+UR6+0x9f80], R42 ;  /* 0x009f802a9d007988 */ /* 0x0041e40008000006 */
[----:B0-----:R-:W-:Y:S01]  /*d5c0*/  @P0 IMAD.MOV.U32 R42, RZ, RZ, R129 ;  /* 0x000000ffff2a0224 */ /* 0x001fe200078e0081 */
[----:B------:R-:W-:-:S04]  /*d5d0*/  PRMT R40, RZ, 0x7610, R40 ;  /* 0x00007610ff287816 */ /* 0x000fc80000000028 */
[----:B------:R0:W2:Y:S02]  /*d5e0*/  @P0 LDG.E.U8 R41, desc[UR14][R42.64] ;  /* 0x0000000e2a290981 */ /* 0x0000a4000c1e1100 */
[----:B0-----:R-:W-:Y:S02]  /*d5f0*/  @P0 IMAD.MOV.U32 R42, RZ, RZ, R127 ;  /* 0x000000ffff2a0224 */ /* 0x001fe400078e007f */
[----:B------:R-:W-:-:S05]  /*d600*/  @P0 IMAD.MOV.U32 R43, RZ, RZ, R128 ;  /* 0x000000ffff2b0224 */ /* 0x000fca00078e0080 */
[----:B------:R0:W3:Y:S02]  /*d610*/  @P0 LDG.E.U8 R40, desc[UR14][R42.64] ;  /* 0x0000000e2a280981 */ /* 0x0000e4000c1e1100 */
[----:B0-----:R-:W-:Y:S02]  /*d620*/  @P0 IMAD.MOV.U32 R42, RZ, RZ, R122 ;  /* 0x000000ffff2a0224 */ /* 0x001fe400078e007a */
[----:B------:R-:W-:Y:S01]  /*d630*/  @P0 IMAD.MOV.U32 R43, RZ, RZ, R125 ;  /* 0x000000ffff2b0224 */ /* 0x000fe200078e007d */
[----:B--2---:R-:W-:Y:S04]  /*d640*/  STS.U8 [R157+UR6+0x8380], R41 ;  /* 0x008380299d007988 */ /* 0x004fe80008000006 */
[----:B---3--:R0:W-:Y:S02]  /*d650*/  STS.U8 [R157+UR6+0x8780], R40 ;  /* 0x008780289d007988 */ /* 0x0081e40008000006 */
[----:B0-----:R-:W-:-:S06]  /*d660*/  PRMT R40, RZ, 0x7610, R40 ;  /* 0x00007610ff287816 */ /* 0x001fcc0000000028 */
[----:B------:R0:W2:Y:S02]  /*d670*/  @P0 LDG.E.U8 R40, desc[UR14][R42.64] ;  /* 0x0000000e2a280981 */ /* 0x0000a4000c1e1100 */
[----:B0-----:R-:W-:Y:S02]  /*d680*/  @P0 IMAD.MOV.U32 R42, RZ, RZ, R120 ;  /* 0x000000ffff2a0224 */ /* 0x001fe400078e0078 */
[----:B------:R-:W-:Y:S01]  /*d690*/  @P0 IMAD.MOV.U32 R43, RZ, RZ, R121 ;  /* 0x000000ffff2b0224 */ /* 0x000fe200078e0079 */
[----:B--2---:R0:W-:Y:S02]  /*d6a0*/  STS.U8 [R157+UR6+0x8b80], R40 ;  /* 0x008b80289d007988 */ /* 0x0041e40008000006 */
        /* <DEDUP_REMOVED lines=14> */
[----:B------:R-:W-:Y:S04]  /*d790*/  STL [R1+0x1ac], R162 ;  /* 0x0001aca201007387 */ /* 0x000fe80000100800 */
[----:B------:R-:W-:Y:S04]  /*d7a0*/  STL [R1+0x1b0], R135 ;  /* 0x0001b08701007387 */ /* 0x000fe80000100800 */
[----:B------:R0:W5:Y:S04]  /*d7b0*/  LDL.LU R35, [R1+0x650] ;  /* 0x0006500001237983 */ /* 0x0001680000300800 */
        /* <DEDUP_REMOVED lines=49> */
[----:B--2---:R1:W-:Y:S02]  /*dad0*/  STS.U8 [R157+UR6+0x9780], R40 ;  /* 0x009780289d007988 */ /* 0x0043e40008000006 */
[----:B-1----:R-:W-:-:S06]  /*dae0*/  PRMT R40, RZ, 0x7610, R40 ;  /* 0x00007610ff287816 */ /* 0x002fcc0000000028 */
[----:B------:R-:W2:Y:S01]  /*daf0*/  @P0 LDG.E.U8 R40, desc[UR14][R42.64] ;  /* 0x0000000e2a280981 */ /* 0x000ea2000c1e1100 */
[C---:B------:R-:W-:Y:S02]  /*db00*/  ISETP.LT.OR P0, PT, R107.reuse, 0x80, P2 ;  /* 0x000000806b00780c */ /* 0x040fe40001701670 */
[----:B------:R-:W-:Y:S01]  /*db10*/  ISETP.GE.AND P1, PT, R107, 0x100, PT ;  /* 0x000001006b00780c */ /* 0x000fe20003f26270 */
[----:B--2---:R0:W-:Y:S01]  /*db20*/  STS.U8 [R157+UR6+0x9b80], R40 ;  /* 0x009b80289d007988 */ /* 0x0041e20008000006 */
[----:B------:R1:W-:Y:S06]  /*db30*/  MEMBAR.ALL.CTA ;  /* 0x0000000000007992 */ /* 0x0003ec0000008000 */
[----:B-1----:R-:W1:Y:S02]  /*db40*/  FENCE.VIEW.ASYNC.S ;  /* 0x00000000000073c6 */ /* 0x002e640000000000 */
[----:B-1----:R-:W-:Y:S06]  /*db50*/  BAR.SYNC.DEFER_BLOCKING 0x0 ;  /* 0x0000000000007b1d */ /* 0x002fec0000010000 */
[----:B------:R-:W-:-:S00]  /*db60*/  MEMBAR.ALL.CTA ;  /* 0x0000000000007992 */ /* 0x000fc00000008000 */
[----:B------:R-:W-:Y:S06]  /*db70*/  MEMBAR.ALL.GPU ;  /* 0x0000000000007992 */ /* 0x000fec000000a000 */
[----:B------:R-:W-:-:S00]  /*db80*/  ERRBAR ;  /* 0x00000000000079ab */ /* 0x000fc00000000000 */
[----:B------:R-:W-:Y:S08]  /*db90*/  CGAERRBAR ;  /* 0x00000000000075ab */ /* 0x000ff00000000000 */
[----:B------:R-:W-:Y:S06]  /*dba0*/  UCGABAR_ARV ;  /* 0x00000000000079c7 */ /* 0x000fec0008000000 */
[----:B------:R-:W-:Y:S01]  /*dbb0*/  UCGABAR_WAIT ;  /* 0x0000000000007dc7 */ /* 0x000fe20008000000 */
[----:B------:R-:W-:Y:S01]  /*dbc0*/  CCTL.IVALL ;  /* 0x00000000ff00798f */ /* 0x000fe20002000000 */
[----:B0-----:R-:W-:Y:S05]  /*dbd0*/  @P0 BRA `(.L_x_12) ;  /* 0x00000000007c0947 */ /* 0x001fea0003800000 */
[----:B------:R-:W-:Y:S02]  /*dbe0*/  UIADD3 UR4, UPT, UPT, UR6, 0x8000, URZ ;  /* 0x0000800006047890 */ /* 0x000fe4000fffe0ff */
[----:B------:R-:W-:Y:S02]  /*dbf0*/  USHF.R.U32.HI UR10, URZ, 0x4, UR6 ;  /* 0x00000004ff0a7899 */ /* 0x000fe40008011606 */
[----:B------:R-:W-:Y:S02]  /*dc00*/  USHF.R.U32.HI UR4, URZ, 0x4, UR4 ;  /* 0x00000004ff047899 */ /* 0x000fe40008011604 */
[----:B------:R-:W-:Y:S02]  /*dc10*/  USGXT.U32 UR10, UR10, 0xe ;  /* 0x0000000e0a0a789a */ /* 0x000fe40008000000 */
[----:B------:R-:W-:Y:S02]  /*dc20*/  USGXT.U32 UR12, UR4, 0xe ;  /* 0x0000000e040c789a */ /* 0x000fe40008000000 */
[----:B------:R-:W-:-:S02]  /*dc30*/  UIADD3 UR24, UP1, UPT, UR10, 0x100, URZ ;  /* 0x000001000a187890 */ /* 0x000fc4000ff3e0ff */
[----:B------:R-:W-:Y:S01]  /*dc40*/  UIADD3 UR26, UP2, UPT, UR12, 0x2, URZ ;  /* 0x000000020c1a7890 */ /* 0x000fe2000ff5e0ff */
[----:B------:R-:W-:Y:S01]  /*dc50*/  UMOV UR4, URZ ;  /* 0x000000ff00047c82 */ /* 0x000fe20008000000 */
[----:B------:R-:W-:Y:S01]  /*dc60*/  UMOV UR28, 0x0 ;  /* 0x00000000001c7882 */ /* 0x000fe20000000000 */
[----:B------:R-:W-:Y:S02]  /*dc70*/  UIADD3.X UR25, UPT, UPT, UR4, 0x40004040, URZ, UP1, !UPT ;  /* 0x4000404004197890 */ /* 0x000fe40008ffe4ff */
[----:B------:R-:W-:Y:S02]  /*dc80*/  UIADD3.X UR27, UPT, UPT, UR4, 0x40004040, URZ, UP2, !UPT ;  /* 0x40004040041b7890 */ /* 0x000fe400097fe4ff */
[----:B------:R-:W-:Y:S02]  /*dc90*/  UIADD3.64 UR4, UPT, UPT, UR24, 0x100, URZ ;  /* 0x0000010018047897 */ /* 0x000fe4000fffe0ff */
[----:B------:R-:W-:Y:S02]  /*dca0*/  UIADD3.64 UR18, UPT, UPT, UR26, 0x2, URZ ;  /* 0x000000021a127897 */ /* 0x000fe4000fffe0ff */
[----:B------:R-:W-:-:S02]  /*dcb0*/  UIADD3.64 UR20, UPT, UPT, UR24, 0x200, URZ ;  /* 0x0000020018147897 */ /* 0x000fc4000fffe0ff */
[----:B------:R-:W-:Y:S01]  /*dcc0*/  UIADD3.64 UR22, UPT, UPT, UR26, 0x4, URZ ;  /* 0x000000041a167897 */ /* 0x000fe2000fffe0ff */
[----:B------:R-:W-:Y:S01]  /*dcd0*/  UMOV UR29, 0x10208490 ;  /* 0x10208490001d7882 */ /* 0x000fe20000000000 */
[----:B------:R-:W-:Y:S01]  /*dce0*/  UMOV UR11, 0x40004040 ;  /* 0x40004040000b7882 */ /* 0x000fe20000000000 */
[----:B------:R-:W-:Y:S01]  /*dcf0*/  UMOV UR13, 0x40004040 ;  /* 0x40004040000d7882 */ /* 0x000fe20000000000 */
[----:B------:R-:W-:Y:S01]  /*dd00*/  UMOV UR30, 0x0 ;  /* 0x00000000001e7882 */ /* 0x000fe20000000000 */
[----:B------:R-:W-:Y:S01]  /*dd10*/  UMOV UR31, 0x10208490 ;  /* 0x10208490001f7882 */ /* 0x000fe20000000000 */
[----:B------:R-:W-:Y:S01]  /*dd20*/  UMOV UR32, 0x0 ;  /* 0x0000000000207882 */ /* 0x000fe20000000000 */
[----:B------:R-:W-:Y:S01]  /*dd30*/  UMOV UR33, 0x10208490 ;  /* 0x1020849000217882 */ /* 0x000fe20000000000 */
[----:B------:R0:W-:Y:S01]  /*dd40*/  UTCQMMA.2CTA gdesc[UR10], gdesc[UR12], tmem[UR16], tmem[UR28], idesc[UR29], !UPT ;  /* 0x00ff1c0c0a0075ea */ /* 0x0001e2000fa00310 */
[----:B------:R-:W-:Y:S01]  /*dd50*/  UMOV UR34, 0x0 ;  /* 0x0000000000227882 */ /* 0x000fe20000000000 */
[----:B------:R-:W-:Y:S01]  /*dd60*/  UMOV UR35, 0x10208490 ;  /* 0x1020849000237882 */ /* 0x000fe20000000000 */
[----:B------:R0:W-:Y:S01]  /*dd70*/  UTCQMMA.2CTA gdesc[UR24], gdesc[UR26], tmem[UR16], tmem[UR30], idesc[UR31], UPT ;  /* 0x00ff1e1a180075ea */ /* 0x0001e2000ba00310 */
[----:B------:R-:W-:Y:S01]  /*dd80*/  UMOV UR9, 0x3 ;  /* 0x0000000300097882 */ /* 0x000fe20000000000 */
[----:B------:R0:W-:Y:S01]  /*dd90*/  UTCQMMA.2CTA gdesc[UR4], gdesc[UR18], tmem[UR16], tmem[UR32], idesc[UR33], UPT ;  /* 0x00ff2012040075ea */ /* 0x0001e2000ba00310 */
[----:B------:R0:W-:Y:S01]  /*dda0*/  UTCQMMA.2CTA gdesc[UR20], gdesc[UR22], tmem[UR16], tmem[UR34], idesc[UR35], UPT ;  /* 0x00ff2216140075ea */ /* 0x0001e2000ba00310 */
[----:B------:R0:W-:Y:S01]  /*ddb0*/  UTCBAR.2CTA.MULTICAST [UR8], URZ, UR9 ;  /* 0x000000ff080073e9 */ /* 0x0001e20008200809 */
[----:B------:R-:W-:Y:S01]  /*ddc0*/  NOP ;  /* 0x0000000000007918 */ /* 0x000fe20000000000 */
.L_x_12:
[----:B0-----:R-:W-:Y:S01]  /*ddd0*/  UMOV UR4, URZ ;  /* 0x000000ff00047c82 */ /* 0x001fe20008000000 */
[----:B------:R-:W-:Y:S05]  /*dde0*/  @!P1 BRA `(.L_x_13) ;  /* 0x0000008c00d49947 */ /* 0x000fea0003800000 */
[----:B------:R-:W-:Y:S01]  /*ddf0*/  SHF.R.S32.HI R40, RZ, 0x1f, R107 ;  /* 0x0000001fff287819 */ /* 0x000fe2000001146b */
[----:B------:R-:W-:Y:S01]  /*de00*/  UIADD3 UR4, UPT, UPT, UR6, 0x4000, URZ ;  /* 0x0000400006047890 */ /* 0x000fe2000fffe0ff */
[----:B------:R-:W-:Y:S01]  /*de10*/  IMAD.SHL.U32 R38, R38, 0x80, RZ ;  /* 0x0000008026267824 */ /* 0x000fe200078e00ff */
[----:B------:R-:W-:Y:S01]  /*de20*/  UIADD3 UR5, UPT, UPT, UR6, 0xa000, URZ ;  /* 0x0000a00006057890 */ /* 0x000fe2000fffe0ff */
[----:B------:R-:W-:Y:S01]  /*de30*/  LEA.HI R40, R40, R107, RZ, 0x7 ;  /* 0x0000006b28287211 */ /* 0x000fe200078f38ff */
[----:B------:R-:W-:Y:S01]  /*de40*/  USHF.R.U32.HI UR4, URZ, 0x4, UR4 ;  /* 0x00000004ff047899 */ /* 0x000fe20008011604 */
[----:B------:R-:W-:Y:S01]  /*de50*/  IMAD.SHL.U32 R39, R39, 0x80, RZ ;  /* 0x0000008027277824 */ /* 0x000fe200078e00ff */
[----:B------:R-:W-:Y:S01]  /*de60*/  USHF.R.U32.HI UR5, URZ, 0x4, UR5 ;  /* 0x00000004ff057899 */ /* 0x000fe20008011605 */
[----:B------:R-:W-:Y:S01]  /*de70*/  SHF.R.S32.HI R40, RZ, 0x7, R40 ;  /* 0x00000007ff287819 */ /* 0x000fe20000011428 */
[----:B------:R-:W-:Y:S01]  /*de80*/  USGXT.U32 UR10, UR4, 0xe ;  /* 0x0000000e040a789a */ /* 0x000fe20008000000 */
[----:B------:R-:W-:Y:S01]  /*de90*/  IMAD.MOV.U32 R41, RZ, RZ, RZ ;  /* 0x000000ffff297224 */ /* 0x000fe200078e00ff */
[----:B------:R-:W-:Y:S01]  /*dea0*/  USGXT.U32 UR12, UR5, 0xe ;  /* 0x0000000e050c789a */ /* 0x000fe20008000000 */
[----:B------:R-:W-:Y:S01]  /*deb0*/  VIMNMX R40, PT, PT, R40, 0x2, !PT ;  /* 0x0000000228287848 */ /* 0x000fe20007fe0100 */
[----:B------:R-:W-:Y:S01]  /*dec0*/  UIADD3 UR28, UP1, UPT, UR10, 0x100, URZ ;  /* 0x000001000a1c7890 */ /* 0x000fe2000ff3e0ff */
[----:B------:R-:W-:Y:S01]  /*ded0*/  SHF.R.S32.HI R42, RZ, 0x1f, R39 ;  /* 0x0000001fff2a7819 */ /* 0x000fe20000011427 */
[----:B------:R-:W-:-:S02]  /*dee0*/  UIADD3 UR26, UP2, UPT, UR12, 0x2, URZ ;  /* 0x000000020c1a7890 */ /* 0x000fc4000ff5e0ff */
[----:B------:R-:W-:Y:S01]  /*def0*/  VIADD R40, R40, 0xfffffffe ;  /* 0xfffffffe28287836 */ /* 0x000fe20000000000 */
[----:B------:R-:W-:Y:S01]  /*df00*/  UMOV UR4, URZ ;  /* 0x000000ff00047c82 */ /* 0x000fe20008000000 */
[----:B------:R-:W-:Y:S01]  /*df10*/  UMOV UR5, URZ ;  /* 0x000000ff00057c82 */ /* 0x000fe20008000000 */
[----:B------:R-:W-:Y:S02]  /*df20*/  UIADD3.X UR29, UPT, UPT, UR4, 0x40004040, URZ, UP1, !UPT ;  /* 0x40004040041d7890 */ /* 0x000fe40008ffe4ff */
[----:B------:R0:W-:Y:S01]  /*df30*/  STL [R1+0x584], R40 ;  /* 0x0005842801007387 */ /* 0x0001e20000100800 */
[----:B------:R-:W-:Y:S01]  /*df40*/  UIADD3.X UR27, UPT, UPT, UR5, 0x40004040, URZ, UP2, !UPT ;  /* 0x40004040051b7890 */ /* 0x000fe200097fe4ff */
[----:B------:R-:W-:Y:S02]  /*df50*/  UMOV UR9, 0x1 ;  /* 0x0000000100097882 */ /* 0x000fe40000000000 */
[----:B------:R1:W-:Y:S01]  /*df60*/  STL [R1+0x548], RZ ;  /* 0x000548ff01007387 */ /* 0x0003e20000100800 */
[----:B------:R-:W-:-:S02]  /*df70*/  UIADD3.64 UR18, UPT, UPT, UR28, 0x100, URZ ;  /* 0x000001001c127897 */ /* 0x000fc4000fffe0ff */
[----:B------:R-:W-:Y:S02]  /*df80*/  UIADD3.64 UR20, UPT, UPT, UR26, 0x2, URZ ;  /* 0x000000021a147897 */ /* 0x000fe4000fffe0ff */
[----:B------:R-:W-:Y:S01]  /*df90*/  UIADD3.64 UR22, UPT, UPT, UR28, 0x200, URZ ;  /* 0x000002001c167897 */ /* 0x000fe2000fffe0ff */
[----:B0-----:R-:W-:Y:S01]  /*dfa0*/  SHF.R.S32.HI R40, RZ, 0x1f, R38 ;  /* 0x0000001fff287819 */ /* 0x001fe20000011426 */
[----:B------:R-:W-:-:S12]  /*dfb0*/  UIADD3.64 UR24, UPT, UPT, UR26, 0x4, URZ ;  /* 0x000000041a187897 */ /* 0x000fd8000fffe0ff */
.L_x_16:
[----:B0-----:R-:W2:Y:S01]  /*dfc0*/  LDL R42, [R1+0x548] ;  /* 0x00054800012a7983 */ /* 0x001ea20000100800 */
[----:B------:R-:W-:Y:S01]  /*dfd0*/  IMAD.U32 R41, R41, -0x80000000, RZ ;  /* 0x8000000029297824 */ /* 0x000fe200078e00ff */
[----:B------:R-:W0:Y:S01]  /*dfe0*/  LDC R52, c[0x0][0x3a0] ;  /* 0x0000e800ff347b82 */ /* 0x000e220000000800 */
[----:B-----5:R-:W-:Y:S02]  /*dff0*/  IADD3 R12, P5, PT, R38, R12, RZ ;  /* 0x0000000c260c7210 */ /* 0x020fe40007fbe0ff */
[----:B------:R-:W3:Y:S01]  /*e000*/  SYNCS.PHASECHK.TRANS64.TRYWAIT P0, [UR8], R41 ;  /* 0x00000029ff0075a7 */ /* 0x000ee20008001108 */
[----:B--2---:R-:W-:-:S04]  /*e010*/  VIADD R42, R42, 0x1 ;  /* 0x000000012a2a7836 */ /* 0x004fc80000000000 */
[----:B0-----:R-:W-:Y:S01]  /*e020*/  IMAD R52, R42, -0x80, R52 ;  /* 0xffffff802a347824 */ /* 0x001fe200078e0234 */
[----:B------:R0:W-:Y:S04]  /*e030*/  STL [R1+0x55c], R42 ;  /* 0x00055c2a01007387 */ /* 0x0001e80000100800 */
[----:B------:R-:W-:Y:S01]  /*e040*/  ISETP.GT.AND P1, PT, R52, 0x1, PT ;  /* 0x000000013400780c */ /* 0x000fe20003f24270 */
[----:B---3--:R-:W-:-:S12]  /*e050*/  @!P0 BRA `(.L_x_14) ;  /* 0x000000d800108947 */ /* 0x008fd80003800000 */
.L_x_24:
[----:B------:R-:W-:Y:S01]  /*e060*/  PRMT R79, RZ, 0x7610, R79 ;  /* 0x00007610ff4f7816 */ /* 0x000fe2000000004f */
[----:B------:R-:W-:Y:S01]  /*e070*/  IMAD.X R13, R40, 0x1, R13, P5 ;  /* 0x00000001280d7824 */ /* 0x000fe200028e060d */
[C---:B------:R-:W-:Y:S01]  /*e080*/  IADD3 R18, P5, PT, R38.reuse, R18, RZ ;  /* 0x0000001226127210 */ /* 0x040fe20007fbe0ff */
[----:B------:R-:W-:Y:S01]  /*e090*/  STL [R1+0x58c], R0 ;  /* 0x00058c0001007387 */ /* 0x000fe20000100800 */
[----:B------:R-:W-:Y:S02]  /*e0a0*/  IADD3 R14, P6, PT, R38, R14, RZ ;  /* 0x0000000e260e7210 */ /* 0x000fe40007fde0ff */
[C---:B------:R-:W-:Y:S01]  /*e0b0*/  ISETP.GT.AND P4, PT, R52.reuse, 0x2, PT ;  /* 0x000000023400780c */ /* 0x040fe20003f84270 */
[----:B------:R-:W2:Y:S01]  /*e0c0*/  @P1 LDG.E.U8 R79, desc[UR14][R12.64] ;  /* 0x0000000e0c4f1981 */ /* 0x000ea2000c1e1100 */
[----:B------:R-:W-:Y:S01]  /*e0d0*/  ISETP.GT.AND P1, PT, R52, 0x4, PT ;  /* 0x000000043400780c */ /* 0x000fe20003f24270 */
[----:B------:R-:W-:Y:S01]  /*e0e0*/  IMAD.X R19, R40, 0x1, R19, P5 ;  /* 0x0000000128137824 */ /* 0x000fe200028e0613 */
[----:B------:R-:W-:-:S02]  /*e0f0*/  IADD3 R22, P5, PT, R38, R22, RZ ;  /* 0x0000001626167210 */ /* 0x000fc40007fbe0ff */
[----:B------:R-:W-:Y:S02]  /*e100*/  PRMT R45, RZ, 0x7610, R45 ;  /* 0x00007610ff2d7816 */ /* 0x000fe4000000002d */
[----:B------:R-:W-:Y:S01]  /*e110*/  ISETP.GT.AND P0, PT, R52, 0x3, PT ;  /* 0x000000033400780c */ /* 0x000fe20003f04270 */
[----:B------:R-:W-:Y:S01]  /*e120*/  IMAD.X R23, R40, 0x1, R23, P5 ;  /* 0x0000000128177824 */ /* 0x000fe200028e0617 */
[----:B------:R-:W-:Y:S01]  /*e130*/  IADD3 R30, P5, PT, R38, R30, RZ ;  /* 0x0000001e261e7210 */ /* 0x000fe20007fbe0ff */
[----:B------:R-:W-:Y:S01]  /*e140*/  IMAD.X R15, R40, 0x1, R15, P6 ;  /* 0x00000001280f7824 */ /* 0x000fe200030e060f */
[----:B------:R-:W-:Y:S01]  /*e150*/  STL [R1+0x594], R12 ;  /* 0x0005940c01007387 */ /* 0x000fe20000100800 */
[----:B------:R-:W-:-:S03]  /*e160*/  PRMT R103, RZ, 0x7610, R103 ;  /* 0x00007610ff677816 */ /* 0x000fc60000000067 */
[----:B------:R3:W4:Y:S01]  /*e170*/  @P1 LDG.E.U8 R45, desc[UR14][R22.64] ;  /* 0x0000000e162d1981 */ /* 0x000722000c1e1100 */
[----:B------:R-:W-:Y:S01]  /*e180*/  ISETP.GT.AND P1, PT, R52, 0x7, PT ;  /* 0x000000073400780c */ /* 0x000fe20003f24270 */
[----:B------:R-:W-:Y:S02]  /*e190*/  IMAD.X R31, R40, 0x1, R31, P5 ;  /* 0x00000001281f7824 */ /* 0x000fe400028e061f */
[----:B------:R-:W-:Y:S01]  /*e1a0*/  STL [R1+0x590], R13 ;  /* 0x0005900d01007387 */ /* 0x000fe20000100800 */
[----:B------:R-:W-:-:S03]  /*e1b0*/  PRMT R46, RZ, 0x7610, R46 ;  /* 0x00007610ff2e7816 */ /* 0x000fc6000000002e */
[----:B------:R-:W-:Y:S01]  /*e1c0*/  STL [R1+0x59c], R14 ;  /* 0x00059c0e01007387 */ /* 0x000fe20000100800 */
[----:B------:R-:W-:-:S03]  /*e1d0*/  IADD3 R34, P5, PT, R38, R34, RZ ;  /* 0x0000002226227210 */ /* 0x000fc60007fbe0ff */
[----:B------:R-:W-:Y:S04]  /*e1e0*/  STL [R1+0x598], R15 ;  /* 0x0005980f01007387 */ /* 0x000fe80000100800 */
[----:B------:R-:W-:Y:S04]  /*e1f0*/  STL [R1+0x5a4], R18 ;  /* 0x0005a41201007387 */ /* 0x000fe80000100800 */
[----:B------:R-:W-:Y:S01]  /*e200*/  STL [R1+0x5a0], R19 ;  /* 0x0005a01301007387 */ /* 0x000fe20000100800 */
[----:B------:R-:W-:-:S03]  /*e210*/  IMAD.X R35, R40, 0x1, R35, P5 ;  /* 0x0000000128237824 */ /* 0x000fc600028e0623 */
[----:B------:R-:W-:Y:S04]  /*e220*/  STL [R1+0x5ac], R22 ;  /* 0x0005ac1601007387 */ /* 0x000fe80000100800 */
[----:B------:R-:W2:Y:S01]  /*e230*/  @P4 LDG.E.U8 R103, desc[UR14][R14.64] ;  /* 0x0000000e0e674981 */ /* 0x000ea2000c1e1100 */
[----:B------:R-:W-:-:S03]  /*e240*/  ISETP.GT.AND P4, PT, R52, 0x5, PT ;  /* 0x000000053400780c */ /* 0x000fc60003f84270 */
[----:B------:R3:W-:Y:S01]  /*e250*/  STL [R1+0x5a8], R23 ;  /* 0x0005a81701007387 */ /* 0x0007e20000100800 */
[----:B------:R-:W-:-:S03]  /*e260*/  IADD3 R26, P6, PT, R38, R26, RZ ;  /* 0x0000001a261a7210 */ /* 0x000fc60007fde0ff */
[----:B------:R-:W2:Y:S01]  /*e270*/  @P0 LDG.E.U8 R46, desc[UR14][R18.64] ;  /* 0x0000000e122e0981 */ /* 0x000ea2000c1e1100 */
[----:B------:R-:W-:Y:S02]  /*e280*/  ISETP.GT.AND P0, PT, R52, 0x6, PT ;  /* 0x000000063400780c */ /* 0x000fe40003f04270 */
[----:B---3--:R-:W-:Y:S01]  /*e290*/  PRMT R23, RZ, 0x7610, R23 ;  /* 0x00007610ff177816 */ /* 0x008fe20000000017 */
[----:B------:R-:W-:Y:S01]  /*e2a0*/  IMAD.X R27, R40, 0x1, R27, P6 ;  /* 0x00000001281b7824 */ /* 0x000fe200030e061b */
[----:B------:R-:W-:-:S04]  /*e2b0*/  PRMT R44, RZ, 0x7610, R44 ;  /* 0x00007610ff2c7816 */ /* 0x000fc8000000002c */
[----:B------:R-:W3:Y:S01]  /*e2c0*/  @P1 LDG.E.U8 R23, desc[UR14][R34.64] ;  /* 0x0000000e22171981 */ /* 0x000ee2000c1e1100 */
[----:B------:R-:W-:-:S03]  /*e2d0*/  PRMT R43, RZ, 0x7610, R43 ;  /* 0x00007610ff2b7816 */ /* 0x000fc6000000002b */
[----:B------:R-:W4:Y:S04]  /*e2e0*/  @P4 LDG.E.U8 R44, desc[UR14][R26.64] ;  /* 0x0000000e1a2c4981 */ /* 0x000f28000c1e1100 */
[----:B------:R-:W4:Y:S01]  /*e2f0*/  @P0 LDG.E.U8 R43, desc[UR14][R30.64] ;  /* 0x0000000e1e2b0981 */ /* 0x000f22000c1e1100 */
[----:B------:R-:W-:Y:S02]  /*e300*/  ISETP.GT.AND P4, PT, R52, 0x8, PT ;  /* 0x000000083400780c */ /* 0x000fe40003f84270 */
[----:B------:R-:W-:Y:S02]  /*e310*/  IADD3 R4, P6, PT, R38, R4, RZ ;  /* 0x0000000426047210 */ /* 0x000fe40007fde0ff */
[----:B------:R-:W-:-:S03]  /*e320*/  PRMT R62, RZ, 0x7610, R62 ;  /* 0x00007610ff3e7816 */ /* 0x000fc6000000003e */
[----:B------:R-:W-:Y:S01]  /*e330*/  IMAD.X R5, R40, 0x1, R5, P6 ;  /* 0x0000000128057824 */ /* 0x000fe200030e0605 */
[----:B------:R-:W-:-:S05]  /*e340*/  IADD3 R20, P6, PT, R38, R20, RZ ;  /* 0x0000001426147210 */ /* 0x000fca0007fde0ff */
[----:B------:R-:W4:Y:S01]  /*e350*/  @P4 LDG.E.U8 R62, desc[UR14][R4.64] ;  /* 0x0000000e043e4981 */ /* 0x000f22000c1e1100 */
[----:B------:R-:W-:Y:S01]  /*e360*/  ISETP.GT.AND P4, PT, R52, 0xb, PT ;  /* 0x0000000b3400780c */ /* 0x000fe20003f84270 */
[----:B------:R-:W-:Y:S01]  /*e370*/  IMAD.X R21, R40, 0x1, R21, P6 ;  /* 0x0000000128157824 */ /* 0x000fe200030e0615 */
[----:B------:R-:W-:-:S11]  /*e380*/  PRMT R153, RZ, 0x7610, R153 ;  /* 0x00007610ff997816 */ /* 0x000fd60000000099 */
[----:B------:R-:W4:Y:S01]  /*e390*/  @P4 LDG.E.U8 R153, desc[UR14][R20.64] ;  /* 0x0000000e14994981 */ /* 0x000f22000c1e1100 */
[----:B------:R-:W-:Y:S02]  /*e3a0*/  IADD3 R8, P5, PT, R38, R8, RZ ;  /* 0x0000000826087210 */ /* 0x000fe40007fbe0ff */
[----:B------:R-:W-:-:S03]  /*e3b0*/  ISETP.GT.AND P1, PT, R52, 0xa, PT ;  /* 0x0000000a3400780c */ /* 0x000fc60003f24270 */
[----:B------:R-:W-:Y:S01]  /*e3c0*/  IMAD.X R9, R40, 0x1, R9, P5 ;  /* 0x0000000128097824 */ /* 0x000fe200028e0609 */
[----:B------:R-:W-:Y:S01]  /*e3d0*/  IADD3 R16, P5, PT, R38, R16, RZ ;  /* 0x0000001026107210 */ /* 0x000fe20007fbe0ff */
[----:B------:R-:W-:Y:S01]  /*e3e0*/  STL [R1+0x5b4], R26 ;  /* 0x0005b41a01007387 */ /* 0x000fe20000100800 */
[----:B------:R-:W-:Y:S02]  /*e3f0*/  ISETP.GT.AND P0, PT, R52, 0x9, PT ;  /* 0x000000093400780c */ /* 0x000fe40003f04270 */
[----:B------:R-:W-:Y:S01]  /*e400*/  PRMT R102, RZ, 0x7610, R102 ;  /* 0x00007610ff667816 */ /* 0x000fe20000000066 */
[----:B------:R-:W-:Y:S01]  /*e410*/  STL [R1+0x5b0], R27 ;  /* 0x0005b01b01007387 */ /* 0x000fe20000100800 */
[----:B------:R-:W-:-:S03]  /*e420*/  IMAD.X R17, R40, 0x1, R17, P5 ;  /* 0x0000000128117824 */ /* 0x000fc600028e0611 */
[----:B------:R-:W-:Y:S01]  /*e430*/  STL [R1+0x5bc], R30 ;  /* 0x0005bc1e01007387 */ /* 0x000fe20000100800 */
[----:B------:R-:W-:-:S03]  /*e440*/  IADD3 R24, P5, PT, R38, R24, RZ ;  /* 0x0000001826187210 */ /* 0x000fc60007fbe0ff */
[----:B------:R-:W-:Y:S01]  /*e450*/  STL [R1+0x5b8], R31 ;  /* 0x0005b81f01007387 */ /* 0x000fe20000100800 */
[----:B------:R-:W-:-:S03]  /*e460*/  PRMT R78, RZ, 0x7610, R78 ;  /* 0x00007610ff4e7816 */ /* 0x000fc6000000004e */
[----:B------:R0:W4:Y:S01]  /*e470*/  @P1 LDG.E.U8 R102, desc[UR14][R16.64] ;  /* 0x0000000e10661981 */ /* 0x000122000c1e1100 */
[----:B------:R-:W-:Y:S01]  /*e480*/  ISETP.GT.AND P1, PT, R52, 0xd, PT ;  /* 0x0000000d3400780c */ /* 0x000fe20003f24270 */
[----:B------:R-:W-:Y:S01]  /*e490*/  IMAD.X R25, R40, 0x1, R25, P5 ;  /* 0x0000000128197824 */ /* 0x000fe200028e0619 */
[----:B------:R-:W-:Y:S01]  /*e4a0*/  IADD3 R28, P5, PT, R38, R28, RZ ;  /* 0x0000001c261c7210 */ /* 0x000fe20007fbe0ff */
[----:B------:R-:W4:Y:S01]  /*e4b0*/  @P0 LDG.E.U8 R78, desc[UR14][R8.64] ;  /* 0x0000000e084e0981 */ /* 0x000f22000c1e1100 */
[C---:B------:R-:W-:Y:S02]  /*e4c0*/  ISETP.GT.AND P4, PT, R52.reuse, 0xe, PT ;  /* 0x0000000e3400780c */ /* 0x040fe40003f84270 */
[----:B------:R-:W-:Y:S02]  /*e4d0*/  ISETP.GT.AND P0, PT, R52, 0xc, PT ;  /* 0x0000000c3400780c */ /* 0x000fe40003f04270 */
[----:B------:R-:W-:Y:S01]  /*e4e0*/  IADD3 R32, P6, PT, R38, R32, RZ ;  /* 0x0000002026207210 */ /* 0x000fe20007fde0ff */
[----:B------:R-:W-:Y:S01]  /*e4f0*/  IMAD.X R29, R40, 0x1, R29, P5 ;  /* 0x00000001281d7824 */ /* 0x000fe200028e061d */
[----:B0-----:R-:W-:-:S03]  /*e500*/  PRMT R42, RZ, 0x7610, R42 ;  /* 0x00007610ff2a7816 */ /* 0x001fc6000000002a */
[----:B------:R-:W-:-:S06]  /*e510*/  IMAD.X R33, R40, 0x1, R33, P6 ;  /* 0x0000000128217824 */ /* 0x000fcc00030e0621 */
[----:B------:R-:W4:Y:S04]  /*e520*/  @P0 LDG.E.U8 R42, desc[UR14][R24.64] ;  /* 0x0000000e182a0981 */ /* 0x000f28000c1e1100 */
[----:B--2---:R-:W-:Y:S04]  /*e530*/  STL [R1+0x53c], R46 ;  /* 0x00053c2e01007387 */ /* 0x004fe80000100800 */
[----:B---3--:R-:W-:Y:S04]  /*e540*/  STL [R1+0x5c8], R23 ;  /* 0x0005c81701007387 */ /* 0x008fe80000100800 */
[----:B------:R0:W-:Y:S04]  /*e550*/  STL [R1+0x5c4], R34 ;  /* 0x0005c42201007387 */ /* 0x0001e80000100800 */
[----:B------:R-:W-:Y:S04]  /*e560*/  STL [R1+0x5c0], R35 ;  /* 0x0005c02301007387 */ /* 0x000fe80000100800 */
[----:B----4-:R-:W-:Y:S04]  /*e570*/  STL [R1+0x558], R45 ;  /* 0x0005582d01007387 */ /* 0x010fe80000100800 */
[----:B------:R-:W-:Y:S04]  /*e580*/  STL [R1+0x5d0], R4 ;  /* 0x0005d00401007387 */ /* 0x000fe80000100800 */
[----:B------:R-:W-:Y:S04]  /*e590*/  STL [R1+0x5cc], R5 ;  /* 0x0005cc0501007387 */ /* 0x000fe80000100800 */
[----:B------:R-:W-:Y:S04]  /*e5a0*/  STL [R1+0x5d8], R8 ;  /* 0x0005d80801007387 */ /* 0x000fe80000100800 */
[----:B------:R-:W-:Y:S04]  /*e5b0*/  STL [R1+0x554], R44 ;  /* 0x0005542c01007387 */ /* 0x000fe80000100800 */
[----:B------:R-:W-:Y:S04]  /*e5c0*/  STL [R1+0x5d4], R9 ;  /* 0x0005d40901007387 */ /* 0x000fe80000100800 */
[----:B------:R-:W-:Y:S04]  /*e5d0*/  STL [R1+0x550], R43 ;  /* 0x0005502b01007387 */ /* 0x000fe80000100800 */
[----:B------:R2:W-:Y:S01]  /*e5e0*/  STL [R1+0x5e0], R16 ;  /* 0x0005e01001007387 */ /* 0x0005e20000100800 */
[----:B0-----:R-:W-:-:S06]  /*e5f0*/  PRMT R34, RZ, 0x7610, R34 ;  /* 0x00007610ff227816 */ /* 0x001fcc0000000022 */
[----:B------:R-:W3:Y:S01]  /*e600*/  @P4 LDG.E.U8 R34, desc[UR14][R32.64] ;  /* 0x0000000e20224981 */ /* 0x000ee2000c1e1100 */
[----:B--2---:R-:W-:-:S06]  /*e610*/  PRMT R16, RZ, 0x7610, R16 ;  /* 0x00007610ff107816 */ /* 0x004fcc0000000010 */
[----:B------:R-:W2:Y:S04]  /*e620*/  @P1 LDG.E.U8 R16, desc[UR14][R28.64] ;  /* 0x0000000e1c101981 */ /* 0x000ea8000c1e1100 */
[----:B------:R0:W-:Y:S04]  /*e630*/  STL [R1+0x5dc], R17 ;  /* 0x0005dc1101007387 */ /* 0x0001e80000100800 */
[----:B------:R-:W-:Y:S04]  /*e640*/  STL [R1+0x608], R153 ;  /* 0x0006089901007387 */ /* 0x000fe80000100800 */
[----:B------:R-:W-:Y:S04]  /*e650*/  STL [R1+0x5e8], R20 ;  /* 0x0005e81401007387 */ /* 0x000fe80000100800 */
[----:B------:R-:W-:Y:S04]  /*e660*/  STL [R1+0x5e4], R21 ;  /* 0x0005e41501007387 */ /* 0x000fe80000100800 */
[----:B------:R-:W4:Y:S04]  /*e670*/  LDL.LU R49, [R1] ;  /* 0x0000000001317983 */ /* 0x000f280000300800 */
[----:B------:R-:W4:Y:S04]  /*e680*/  LDL.LU R44, [R1+0x4] ;  /* 0x00000400012c7983 */ /* 0x000f280000300800 */
[----:B------:R-:W4:Y:S04]  /*e690*/  LDL.LU R51, [R1+0x8] ;  /* 0x0000080001337983 */ /* 0x000f280000300800 */
[----:B------:R-:W4:Y:S04]  /*e6a0*/  LDL.LU R45, [R1+0xc] ;  /* 0x00000c00012d7983 */ /* 0x000f280000300800 */
[----:B------:R-:W4:Y:S04]  /*e6b0*/  LDL.LU R50, [R1+0x10] ;  /* 0x0000100001327983 */ /* 0x000f280000300800 */
[----:B------:R-:W4:Y:S01]  /*e6c0*/  LDL.LU R47, [R1+0x14] ;  /* 0x00001400012f7983 */ /* 0x000f220000300800 */
[----:B------:R-:W-:-:S02]  /*e6d0*/  ISETP.GT.AND P0, PT, R52, 0xf, PT ;  /* 0x0000000f3400780c */ /* 0x000fc40003f04270 */
[----:B------:R-:W-:Y:S01]  /*e6e0*/  IADD3 R36, P5, PT, R38, R36, RZ ;  /* 0x0000002426247210 */ /* 0x000fe20007fbe0ff */
[----:B------:R-:W4:Y:S01]  /*e6f0*/  LDL.LU R48, [R1+0x18] ;  /* 0x0000180001307983 */ /* 0x000f220000300800 */
[----:B------:R-:W-:Y:S02]  /*e700*/  ISETP.GT.AND P1, PT, R52, 0x10, PT ;  /* 0x000000103400780c */ /* 0x000fe40003f24270 */
[----:B------:R-:W-:Y:S01]  /*e710*/  PRMT R18, RZ, 0x7610, R18 ;  /* 0x00007610ff127816 */ /* 0x000fe20000000012 */
[----:B------:R-:W-:Y:S01]  /*e720*/  IMAD.X R37, R40, 0x1, R37, P5 ;  /* 0x0000000128257824 */ /* 0x000fe200028e0625 */
[----:B------:R-:W-:Y:S01]  /*e730*/  IADD3 R6, P5, PT, R38, R6, RZ ;  /* 0x0000000626067210 */ /* 0x000fe20007fbe0ff */
[----:B------:R-:W4:Y:S01]  /*e740*/  LDL.LU R46, [R1+0x1c] ;  /* 0x00001c00012e7983 */ /* 0x000f220000300800 */
[----:B------:R-:W-:Y:S02]  /*e750*/  ISETP.GT.AND P4, PT, R52, 0x11, PT ;  /* 0x000000113400780c */ /* 0x000fe40003f84270 */
[----:B------:R-:W-:Y:S01]  /*e760*/  PRMT R65, RZ, 0x7610, R65 ;  /* 0x00007610ff417816 */ /* 0x000fe20000000041 */
[----:B------:R-:W4:Y:S01]  /*e770*/  @P0 LDG.E.U8 R18, desc[UR14][R36.64] ;  /* 0x0000000e24120981 */ /* 0x000f22000c1e1100 */
[----:B------:R-:W-:Y:S01]  /*e780*/  IMAD.X R7, R40, 0x1, R7, P5 ;  /* 0x0000000128077824 */ /* 0x000fe200028e0607 */
[----:B------:R-:W-:-:S02]  /*e790*/  ISETP.GT.AND P0, PT, R52, 0x12, PT ;  /* 0x000000123400780c */ /* 0x000fc40003f04270 */
[C---:B------:R-:W-:Y:S01]  /*e7a0*/  IADD3 R10, P6, PT, R38.reuse, R10, RZ ;  /* 0x0000000a260a7210 */ /* 0x040fe20007fde0ff */
[----:B------:R-:W-:Y:S01]  /*e7b0*/  STL [R1+0x5f0], R24 ;  /* 0x0005f01801007387 */ /* 0x000fe20000100800 */
[----:B------:R-:W-:Y:S02]  /*e7c0*/  IADD3 R111, P5, PT, R38, R111, RZ ;  /* 0x0000006f266f7210 */ /* 0x000fe40007fbe0ff */
[----:B------:R-:W-:Y:S01]  /*e7d0*/  PRMT R81, RZ, 0x7610, R81 ;  /* 0x00007610ff517816 */ /* 0x000fe20000000051 */
[----:B------:R-:W-:Y:S01]  /*e7e0*/  STL [R1+0x5ec], R25 ;  /* 0x0005ec1901007387 */ /* 0x000fe20000100800 */
[----:B------:R-:W-:-:S03]  /*e7f0*/  IMAD.X R11, R40, 0x1, R11, P6 ;  /* 0x00000001280b7824 */ /* 0x000fc600030e060b */
[----:B------:R-:W4:Y:S01]  /*e800*/  @P1 LDG.E.U8 R65, desc[UR14][R6.64] ;  /* 0x0000000e06411981 */ /* 0x000f22000c1e1100 */
[----:B------:R-:W-:Y:S01]  /*e810*/  ISETP.GT.AND P1, PT, R52, 0x13, PT ;  /* 0x000000133400780c */ /* 0x000fe20003f24270 */
[----:B------:R-:W-:Y:S01]  /*e820*/  IMAD.X R110, R40, 0x1, R110, P5 ;  /* 0x00000001286e7824 */ /* 0x000fe200028e066e */
[----:B------:R-:W-:Y:S01]  /*e830*/  IADD3 R117, P5, PT, R38, R117, RZ ;  /* 0x0000007526757210 */ /* 0x000fe20007fbe0ff */
[----:B------:R-:W4:Y:S01]  /*e840*/  @P4 LDG.E.U8 R81, desc[UR14][R10.64] ;  /* 0x0000000e0a514981 */ /* 0x000f22000c1e1100 */
[----:B------:R-:W-:Y:S01]  /*e850*/  PRMT R101, RZ, 0x7610, R101 ;  /* 0x00007610ff657816 */ /* 0x000fe20000000065 */
[----:B------:R-:W-:Y:S01]  /*e860*/  @P0 IMAD.MOV.U32 R43, RZ, RZ, R110 ;  /* 0x000000ffff2b0224 */ /* 0x000fe200078e006e */
[----:B------:R-:W-:Y:S01]  /*e870*/  ISETP.GT.AND P4, PT, R52, 0x14, PT ;  /* 0x000000143400780c */ /* 0x000fe20003f84270 */
[----:B------:R-:W-:Y:S01]  /*e880*/  IMAD.X R112, R40, 0x1, R112, P5 ;  /* 0x0000000128707824 */ /* 0x000fe200028e0670 */
[----:B------:R-:W-:Y:S02]  /*e890*/  IADD3 R123, P6, PT, R38, R123, RZ ;  /* 0x0000007b267b7210 */ /* 0x000fe40007fde0ff */
[----:B------:R-:W-:-:S02]  /*e8a0*/  PRMT R155, RZ, 0x7610, R155 ;  /* 0x00007610ff9b7816 */ /* 0x000fc4000000009b */
[----:B------:R-:W-:Y:S01]  /*e8b0*/  IADD3 R126, P5, PT, R38, R126, RZ ;  /* 0x0000007e267e7210 */ /* 0x000fe20007fbe0ff */
[----:B------:R-:W-:Y:S01]  /*e8c0*/  IMAD.X R119, R40, 0x1, R119, P6 ;  /* 0x0000000128777824 */ /* 0x000fe200030e0677 */
[----:B0-----:R-:W-:-:S03]  /*e8d0*/  PRMT R17, RZ, 0x7610, R17 ;  /* 0x00007610ff117816 */ /* 0x001fc60000000011 */
[----:B------:R-:W-:Y:S01]  /*e8e0*/  IMAD.X R124, R40, 0x1, R124, P5 ;  /* 0x00000001287c7824 */ /* 0x000fe200028e067c */
[C---:B------:R-:W-:Y:S02]  /*e8f0*/  IADD3 R131, P5, PT, R38.reuse, R131, RZ ;  /* 0x0000008326837210 */ /* 0x040fe40007fbe0ff */
[----:B------:R-:W-:-:S03]  /*e900*/  IADD3 R136, P6, PT, R38, R136, RZ ;  /* 0x0000008826887210 */ /* 0x000fc60007fde0ff */
[C---:B------:R-:W-:Y:S01]  /*e910*/  IMAD.X R130, R40.reuse, 0x1, R130, P5 ;  /* 0x0000000128827824 */ /* 0x040fe200028e0682 */
[----:B------:R-:W-:Y:S01]  /*e920*/  PRMT R35, RZ, 0x7610, R35 ;  /* 0x00007610ff237816 */ /* 0x000fe20000000023 */
[----:B------:R-:W-:Y:S01]  /*e930*/  IMAD.X R132, R40, 0x1, R132, P6 ;  /* 0x0000000128847824 */ /* 0x000fe200030e0684 */
[----:B------:R-:W-:Y:S02]  /*e940*/  IADD3 R141, P5, PT, R38, R141, RZ ;  /* 0x0000008d268d7210 */ /* 0x000fe40007fbe0ff */
[----:B------:R-:W-:-:S03]  /*e950*/  PRMT R19, RZ, 0x7610, R19 ;  /* 0x00007610ff137816 */ /* 0x000fc60000000013 */
[----:B------:R-:W-:Y:S01]  /*e960*/  IMAD.X R139, R40, 0x1, R139, P5 ;  /* 0x00000001288b7824 */ /* 0x000fe200028e068b */
[----:B------:R-:W-:Y:S02]  /*e970*/  IADD3 R146, P5, PT, R38, R146, RZ ;  /* 0x0000009226927210 */ /* 0x000fe40007fbe0ff */
[----:B------:R-:W-:-:S03]  /*e980*/  PRMT R64, RZ, 0x7610, R64 ;  /* 0x00007610ff407816 */ /* 0x000fc60000000040 */
[----:B------:R-:W-:Y:S01]  /*e990*/  IMAD.X R145, R40, 0x1, R145, P5 ;  /* 0x0000000128917824 */ /* 0x000fe200028e0691 */
[C---:B------:R-:W-:Y:S02]  /*e9a0*/  IADD3 R152, P6, PT, R38.reuse, R152, RZ ;  /* 0x0000009826987210 */ /* 0x040fe40007fde0ff */
[----:B------:R-:W-:Y:S02]  /*e9b0*/  PRMT R80, RZ, 0x7610, R80 ;  /* 0x00007610ff507816 */ /* 0x000fe40000000050 */
[----:B------:R-:W-:Y:S01]  /*e9c0*/  IADD3 R158, P5, PT, R38, R158, RZ ;  /* 0x0000009e269e7210 */ /* 0x000fe20007fbe0ff */
[----:B------:R-:W-:Y:S01]  /*e9d0*/  IMAD.X R147, R40, 0x1, R147, P6 ;  /* 0x0000000128937824 */ /* 0x000fe200030e0693 */
[----:B------:R-:W-:-:S03]  /*e9e0*/  PRMT R100, RZ, 0x7610, R100 ;  /* 0x00007610ff647816 */ /* 0x000fc60000000064 */
[----:B------:R-:W-:Y:S01]  /*e9f0*/  IMAD.X R156, R40, 0x1, R156, P5 ;  /* 0x00000001289c7824 */ /* 0x000fe200028e069c */
[----:B------:R-:W-:Y:S01]  /*ea00*/  PRMT R157, RZ, 0x7610, R157 ;  /* 0x00007610ff9d7816 */ /* 0x000fe2000000009d */
[----:B--2---:R-:W-:Y:S04]  /*ea10*/  STL [R1+0x5fc], R16 ;  /* 0x0005fc1001007387 */ /* 0x004fe80000100800 */
[----:B------:R-:W-:Y:S04]  /*ea20*/  STL [R1+0x5f8], R28 ;  /* 0x0005f81c01007387 */ /* 0x000fe80000100800 */
[----:B------:R-:W-:Y:S04]  /*ea30*/  STL [R1+0x5f4], R29 ;  /* 0x0005f41d01007387 */ /* 0x000fe80000100800 */
[----:B---3--:R-:W-:Y:S04]  /*ea40*/  STL [R1+0x60c], R34 ;  /* 0x00060c2201007387 */ /* 0x008fe80000100800 */
[----:B------:R-:W-:Y:S04]  /*ea50*/  STL [R1+0x604], R32 ;  /* 0x0006042001007387 */ /* 0x000fe80000100800 */
[----:B------:R-:W-:Y:S04]  /*ea60*/  STL [R1+0x600], R33 ;  /* 0x0006002101007387 */ /* 0x000fe80000100800 */
[----:B------:R0:W-:Y:S02]  /*ea70*/  STL [R1+0x544], R42 ;  /* 0x0005442a01007387 */ /* 0x0001e40000100800 */
[----:B0-----:R-:W-:-:S05]  /*ea80*/  @P0 IMAD.MOV.U32 R42, RZ, RZ, R111 ;  /* 0x000000ffff2a0224 */ /* 0x001fca00078e006f */
[----:B------:R0:W2:Y:S01]  /*ea90*/  @P0 LDG.E.U8 R101, desc[UR14][R42.64] ;  /* 0x0000000e2a650981 */ /* 0x0000a2000c1e1100 */
[----:B------:R-:W-:Y:S02]  /*eaa0*/  ISETP.GT.AND P0, PT, R52, 0x15, PT ;  /* 0x000000153400780c */ /* 0x000fe40003f04270 */
[----:B------:R-:W-:Y:S01]  /*eab0*/  PRMT R28, RZ, 0x7610, R28 ;  /* 0x00007610ff1c7816 */ /* 0x000fe2000000001c */
[----:B0-----:R-:W-:Y:S02]  /*eac0*/  @P1 IMAD.MOV.U32 R42, RZ, RZ, R117 ;  /* 0x000000ffff2a1224 */ /* 0x001fe400078e0075 */
[----:B------:R-:W-:-:S05]  /*ead0*/  @P1 IMAD.MOV.U32 R43, RZ, RZ, R112 ;  /* 0x000000ffff2b1224 */ /* 0x000fca00078e0070 */
[----:B------:R0:W3:Y:S01]  /*eae0*/  @P1 LDG.E.U8 R155, desc[UR14][R42.64] ;  /* 0x0000000e2a9b1981 */ /* 0x0000e2000c1e1100 */
[----:B------:R-:W-:Y:S01]  /*eaf0*/  ISETP.GT.AND P1, PT, R52, 0x16, PT ;  /* 0x000000163400780c */ /* 0x000fe20003f24270 */
[----:B0-----:R-:W-:Y:S02]  /*eb00*/  @P4 IMAD.MOV.U32 R42, RZ, RZ, R123 ;  /* 0x000000ffff2a4224 */ /* 0x001fe400078e007b */
[----:B------:R-:W-:-:S05]  /*eb10*/  @P4 IMAD.MOV.U32 R43, RZ, RZ, R119 ;  /* 0x000000ffff2b4224 */ /* 0x000fca00078e0077 */
[----:B------:R0:W2:Y:S01]  /*eb20*/  @P4 LDG.E.U8 R28, desc[UR14][R42.64] ;  /* 0x0000000e2a1c4981 */ /* 0x0000a2000c1e1100 */
        /* <DEDUP_REMOVED lines=18> */
[----:B------:R-:W-:Y:S01]  /*ec50*/  @P1 IMAD.MOV.U32 R43, RZ, RZ, R145 ;  /* 0x000000ffff2b1224 */ /* 0x000fe200078e0091 */
[----:B----4-:R-:W-:-:S04]  /*ec60*/  IADD3 R44, P5, PT, R38, R44, RZ ;  /* 0x0000002c262c7210 */ /* 0x010fc80007fbe0ff */
[----:B------:R0:W4:Y:S01]  /*ec70*/  @P1 LDG.E.U8 R80, desc[UR14][R42.64] ;  /* 0x0000000e2a501981 */ /* 0x000122000c1e1100 */
[----:B------:R-:W-:Y:S01]  /*ec80*/  ISETP.GT.AND P1, PT, R52, 0x1c, PT ;  /* 0x0000001c3400780c */ /* 0x000fe20003f24270 */
[----:B------:R-:W-:Y:S02]  /*ec90*/  IMAD.X R49, R40, 0x1, R49, P5 ;  /* 0x0000000128317824 */ /* 0x000fe400028e0631 */
[----:B0-----:R-:W-:Y:S02]  /*eca0*/  @P4 IMAD.MOV.U32 R42, RZ, RZ, R152 ;  /* 0x000000ffff2a4224 */ /* 0x001fe400078e0098 */
[----:B------:R-:W-:Y:S01]  /*ecb0*/  @P4 IMAD.MOV.U32 R43, RZ, RZ, R147 ;  /* 0x000000ffff2b4224 */ /* 0x000fe200078e0093 */
[----:B------:R-:W-:-:S04]  /*ecc0*/  IADD3 R45, P6, PT, R38, R45, RZ ;  /* 0x0000002d262d7210 */ /* 0x000fc80007fde0ff */
[----:B------:R0:W2:Y:S04]  /*ecd0*/  @P4 LDG.E.U8 R100, desc[UR14][R42.64] ;  /* 0x0000000e2a644981 */ /* 0x0000a8000c1e1100 */
[----:B------:R-:W-:Y:S01]  /*ece0*/  STL [R1+0x4], R44 ;  /* 0x0000042c01007387 */ /* 0x000fe20000100800 */
[----:B0-----:R-:W-:Y:S02]  /*ecf0*/  @P0 IMAD.MOV.U32 R42, RZ, RZ, R158 ;  /* 0x000000ffff2a0224 */ /* 0x001fe400078e009e */
[----:B------:R-:W-:Y:S01]  /*ed00*/  @P0 IMAD.MOV.U32 R43, RZ, RZ, R156 ;  /* 0x000000ffff2b0224 */ /* 0x000fe200078e009c */
[----:B------:R0:W-:Y:S04]  /*ed10*/  STL [R1], R49 ;  /* 0x0000003101007387 */ /* 0x0001e80000100800 */
[----:B------:R1:W2:Y:S01]  /*ed20*/  @P0 LDG.E.U8 R157, desc[UR14][R42.64] ;  /* 0x0000000e2a9d0981 */ /* 0x0002a2000c1e1100 */
[----:B------:R-:W-:Y:S01]  /*ed30*/  ISETP.GT.AND P4, PT, R52, 0x1d, PT ;  /* 0x0000001d3400780c */ /* 0x000fe20003f84270 */
[----:B-1----:R-:W-:-:S02]  /*ed40*/  @P1 IMAD.MOV.U32 R43, RZ, RZ, R49 ;  /* 0x000000ffff2b1224 */ /* 0x002fc400078e0031 */
[----:B0-----:R-:W2:Y:S01]  /*ed50*/  LDL.LU R49, [R1+0x20] ;  /* 0x0000200001317983 */ /* 0x001ea20000300800 */
[----:B------:R-:W-:-:S03]  /*ed60*/  @P1 IMAD.MOV.U32 R42, RZ, RZ, R44 ;  /* 0x000000ffff2a1224 */ /* 0x000fc600078e002c */
[----:B------:R0:W-:Y:S04]  /*ed70*/  STL [R1+0xc], R45 ;  /* 0x00000c2d01007387 */ /* 0x0001e80000100800 */
[----:B------:R-:W2:Y:S01]  /*ed80*/  LDL.LU R44, [R1+0x24] ;  /* 0x00002400012c7983 */ /* 0x000ea20000300800 */
[----:B------:R-:W-:Y:S01]  /*ed90*/  IADD3 R47, P5, PT, R38, R47, RZ ;  /* 0x0000002f262f7210 */ /* 0x000fe20007fbe0ff */
[----:B------:R-:W-:Y:S01]  /*eda0*/  IMAD.X R51, R40, 0x1, R51, P6 ;  /* 0x0000000128337824 */ /* 0x000fe200030e0633 */
[----:B------:R-:W-:-:S03]  /*edb0*/  PRMT R29, RZ, 0x7610, R29 ;  /* 0x00007610ff1d7816 */ /* 0x000fc6000000001d */
[----:B------:R1:W-:Y:S01]  /*edc0*/  STL [R1+0x14], R47 ;  /* 0x0000142f01007387 */ /* 0x0003e20000100800 */
[----:B------:R-:W-:-:S03]  /*edd0*/  IMAD.X R50, R40, 0x1, R50, P5 ;  /* 0x0000000128327824 */ /* 0x000fc600028e0632 */
[----:B------:R-:W3:Y:S04]  /*ede0*/  LDL.LU R34, [R1+0x2c] ;  /* 0x00002c0001227983 */ /* 0x000ee80000300800 */
[----:B------:R0:W4:Y:S04]  /*edf0*/  @P1 LDG.E.U8 R29, desc[UR14][R42.64] ;  /* 0x0000000e2a1d1981 */ /* 0x000128000c1e1100 */
[----:B------:R-:W-:Y:S04]  /*ee00*/  STL [R1+0x8], R51 ;  /* 0x0000083301007387 */ /* 0x000fe80000100800 */
[----:B------:R-:W-:Y:S01]  /*ee10*/  STL [R1+0x10], R50 ;  /* 0x0000103201007387 */ /* 0x000fe20000100800 */
[----:B0-----:R-:W-:-:S03]  /*ee20*/  @P4 IMAD.MOV.U32 R42, RZ, RZ, R45 ;  /* 0x000000ffff2a4224 */ /* 0x001fc600078e002d */
[----:B------:R-:W4:Y:S01]  /*ee30*/  LDL.LU R45, [R1+0x28] ;  /* 0x00002800012d7983 */ /* 0x000f220000300800 */
[C---:B------:R-:W-:Y:S01]  /*ee40*/  ISETP.GT.AND P0, PT, R52.reuse, 0x1e, PT ;  /* 0x0000001e3400780c */ /* 0x040fe20003f04270 */
[----:B------:R-:W-:Y:S01]  /*ee50*/  @P4 IMAD.MOV.U32 R43, RZ, RZ, R51 ;  /* 0x000000ffff2b4224 */ /* 0x000fe200078e0033 */
[----:B------:R-:W-:Y:S02]  /*ee60*/  PRMT R8, RZ, 0x7610, R8 ;  /* 0x00007610ff087816 */ /* 0x000fe40000000008 */
[----:B------:R-:W-:Y:S02]  /*ee70*/  ISETP.GT.AND P1, PT, R52, 0x1f, PT ;  /* 0x0000001f3400780c */ /* 0x000fe40003f24270 */
[----:B------:R-:W-:Y:S02]  /*ee80*/  IADD3 R46, P5, PT, R38, R46, RZ ;  /* 0x0000002e262e7210 */ /* 0x000fe40007fbe0ff */
[----:B------:R-:W-:Y:S01]  /*ee90*/  PRMT R30, RZ, 0x7610, R30 ;  /* 0x00007610ff1e7816 */ /* 0x000fe2000000001e */
[----:B------:R0:W4:Y:S02]  /*eea0*/  @P4 LDG.E.U8 R8, desc[UR14][R42.64] ;  /* 0x0000000e2a084981 */ /* 0x000124000c1e1100 */
[----:B------:R-:W-:-:S02]  /*eeb0*/  IMAD.X R48, R40, 0x1, R48, P5 ;  /* 0x0000000128307824 */ /* 0x000fc400028e0630 */
[----:B0-----:R-:W-:Y:S02]  /*eec0*/  @P0 IMAD.MOV.U32 R42, RZ, RZ, R47 ;  /* 0x000000ffff2a0224 */ /* 0x001fe400078e002f */
[----:B------:R-:W-:Y:S01]  /*eed0*/  @P0 IMAD.MOV.U32 R43, RZ, RZ, R50 ;  /* 0x000000ffff2b0224 */ /* 0x000fe200078e0032 */
[----:B-1----:R-:W4:Y:S04]  /*eee0*/  LDL.LU R47, [R1+0x30] ;  /* 0x00003000012f7983 */ /* 0x002f280000300800 */
[----:B------:R-:W4:Y:S04]  /*eef0*/  LDL.LU R32, [R1+0x34] ;  /* 0x0000340001207983 */ /* 0x000f280000300800 */
[----:B------:R-:W-:Y:S04]  /*ef00*/  STL [R1+0x1c], R46 ;  /* 0x00001c2e01007387 */ /* 0x000fe80000100800 */
[----:B------:R0:W4:Y:S04]  /*ef10*/  @P0 LDG.E.U8 R30, desc[UR14][R42.64] ;  /* 0x0000000e2a1e0981 */ /* 0x000128000c1e1100 */
[----:B------:R1:W-:Y:S01]  /*ef20*/  STL [R1+0x18], R48 ;  /* 0x0000183001007387 */ /* 0x0003e20000100800 */
[----:B0-----:R-:W-:-:S02]  /*ef30*/  @P1 IMAD.MOV.U32 R43, RZ, RZ, R48 ;  /* 0x000000ffff2b1224 */ /* 0x001fc400078e0030 */
[----:B------:R-:W-:Y:S01]  /*ef40*/  @P1 IMAD.MOV.U32 R42, RZ, RZ, R46 ;  /* 0x000000ffff2a1224 */ /* 0x000fe200078e002e */
[----:B-1----:R-:W4:Y:S01]  /*ef50*/  LDL.LU R48, [R1+0x38] ;  /* 0x0000380001307983 */ /* 0x002f220000300800 */
[----:B------:R-:W-:Y:S02]  /*ef60*/  ISETP.GT.AND P4, PT, R52, 0x20, PT ;  /* 0x000000203400780c */ /* 0x000fe40003f84270 */
[----:B------:R-:W-:-:S06]  /*ef70*/  PRMT R14, RZ, 0x7610, R14 ;  /* 0x00007610ff0e7816 */ /* 0x000fcc000000000e */
[----:B------:R0:W4:Y:S01]  /*ef80*/  @P1 LDG.E.U8 R14, desc[UR14][R42.64] ;  /* 0x0000000e2a0e1981 */ /* 0x000122000c1e1100 */
[----:B--2---:R-:W-:-:S05]  /*ef90*/  IADD3 R44, P6, PT, R38, R44, RZ ;  /* 0x0000002c262c7210 */ /* 0x004fca0007fde0ff */
[----:B------:R1:W-:Y:S04]  /*efa0*/  STL [R1+0x24], R44 ;  /* 0x0000242c01007387 */ /* 0x0003e80000100800 */
[----:B------:R-:W2:Y:S01]  /*efb0*/  LDL.LU R46, [R1+0x3c] ;  /* 0x00003c00012e7983 */ /* 0x000ea20000300800 */
[----:B---3--:R-:W-:Y:S01]  /*efc0*/  IADD3 R34, P5, PT, R38, R34, RZ ;  /* 0x0000002226227210 */ /* 0x008fe20007fbe0ff */
[----:B------:R-:W-:-:S04]  /*efd0*/  IMAD.X R49, R40, 0x1, R49, P6 ;  /* 0x0000000128317824 */ /* 0x000fc800030e0631 */
[----:B------:R-:W-:Y:S04]  /*efe0*/  STL [R1+0x2c], R34 ;  /* 0x00002c2201007387 */ /* 0x000fe80000100800 */
[----:B------:R-:W3:Y:S01]  /*eff0*/  LDL.LU R33, [R1+0x44] ;  /* 0x0000440001217983 */ /* 0x000ee20000300800 */
[----:B0-----:R-:W-:Y:S02]  /*f000*/  @P4 IMAD.MOV.U32 R42, RZ, RZ, R44 ;  /* 0x000000ffff2a4224 */ /* 0x001fe400078e002c */
[----:B----4-:R-:W-:Y:S01]  /*f010*/  IMAD.X R45, R40, 0x1, R45, P5 ;  /* 0x00000001282d7824 */ /* 0x010fe200028e062d */
[----:B------:R-:W-:Y:S04]  /*f020*/  STL [R1+0x20], R49 ;  /* 0x0000203101007387 */ /* 0x000fe80000100800 */
[----:B------:R0:W-:Y:S04]  /*f030*/  STL [R1+0x28], R45 ;  /* 0x0000282d01007387 */ /* 0x0001e80000100800 */
[----:B-1----:R-:W4:Y:S01]  /*f040*/  LDL.LU R44, [R1+0x40] ;  /* 0x00004000012c7983 */ /* 0x002f220000300800 */
[----:B------:R-:W-:Y:S01]  /*f050*/  ISETP.GT.AND P0, PT, R52, 0x21, PT ;  /* 0x000000213400780c */ /* 0x000fe20003f04270 */
[----:B------:R-:W-:Y:S01]  /*f060*/  @P4 IMAD.MOV.U32 R43, RZ, RZ, R49 ;  /* 0x000000ffff2b4224 */ /* 0x000fe200078e0031 */
[----:B------:R-:W-:-:S02]  /*f070*/  PRMT R67, RZ, 0x7610, R67 ;  /* 0x00007610ff437816 */ /* 0x000fc40000000043 */
[----:B------:R-:W-:Y:S02]  /*f080*/  ISETP.GT.AND P1, PT, R52, 0x22, PT ;  /* 0x000000223400780c */ /* 0x000fe40003f24270 */
[----:B------:R-:W-:Y:S02]  /*f090*/  PRMT R83, RZ, 0x7610, R83 ;  /* 0x00007610ff537816 */ /* 0x000fe40000000053 */
[----:B------:R1:W4:Y:S01]  /*f0a0*/  @P4 LDG.E.U8 R67, desc[UR14][R42.64] ;  /* 0x0000000e2a434981 */ /* 0x000322000c1e1100 */
[----:B------:R-:W-:-:S04]  /*f0b0*/  IADD3 R32, P5, PT, R38, R32, RZ ;  /* 0x0000002026207210 */ /* 0x000fc80007fbe0ff */
[----:B-1----:R-:W-:Y:S02]  /*f0c0*/  @P0 IMAD.MOV.U32 R43, RZ, RZ, R45 ;  /* 0x000000ffff2b0224 */ /* 0x002fe400078e002d */
[----:B------:R-:W-:Y:S01]  /*f0d0*/  @P0 IMAD.MOV.U32 R42, RZ, RZ, R34 ;  /* 0x000000ffff2a0224 */ /* 0x000fe200078e0022 */
[----:B0-----:R-:W4:Y:S01]  /*f0e0*/  LDL.LU R45, [R1+0x48] ;  /* 0x00004800012d7983 */ /* 0x001f220000300800 */
[----:B------:R-:W-:-:S03]  /*f0f0*/  IMAD.X R47, R40, 0x1, R47, P5 ;  /* 0x00000001282f7824 */ /* 0x000fc600028e062f */
[----:B------:R-:W4:Y:S04]  /*f100*/  LDL.LU R34, [R1+0x4c] ;  /* 0x00004c0001227983 */ /* 0x000f280000300800 */
[----:B------:R-:W-:Y:S04]  /*f110*/  STL [R1+0x34], R32 ;  /* 0x0000342001007387 */ /* 0x000fe80000100800 */
[----:B------:R0:W-:Y:S04]  /*f120*/  STL [R1+0x30], R47 ;  /* 0x0000302f01007387 */ /* 0x0001e80000100800 */
[----:B------:R1:W4:Y:S04]  /*f130*/  @P0 LDG.E.U8 R83, desc[UR14][R42.64] ;  /* 0x0000000e2a530981 */ /* 0x000328000c1e1100 */
[----:B------:R-:W4:Y:S01]  /*f140*/  LDL.LU R49, [R1+0x50] ;  /* 0x0000500001317983 */ /* 0x000f220000300800 */
[----:B-1----:R-:W-:Y:S01]  /*f150*/  @P1 IMAD.MOV.U32 R43, RZ, RZ, R47 ;  /* 0x000000ffff2b1224 */ /* 0x002fe200078e002f */
[----:B------:R-:W-:Y:S01]  /*f160*/  ISETP.GT.AND P4, PT, R52, 0x23, PT ;  /* 0x000000233400780c */ /* 0x000fe20003f84270 */
[----:B------:R-:W-:Y:S01]  /*f170*/  @P1 IMAD.MOV.U32 R42, RZ, RZ, R32 ;  /* 0x000000ffff2a1224 */ /* 0x000fe200078e0020 */
[----:B------:R-:W-:-:S06]  /*f180*/  PRMT R99, RZ, 0x7610, R99 ;  /* 0x00007610ff637816 */ /* 0x000fcc0000000063 */
[----:B------:R1:W4:Y:S01]  /*f190*/  @P1 LDG.E.U8 R99, desc[UR14][R42.64] ;  /* 0x0000000e2a631981 */ /* 0x000322000c1e1100 */
[----:B--2---:R-:W-:-:S05]  /*f1a0*/  IADD3 R46, P6, PT, R38, R46, RZ ;  /* 0x0000002e262e7210 */ /* 0x004fca0007fde0ff */
[----:B------:R2:W-:Y:S04]  /*f1b0*/  STL [R1+0x3c], R46 ;  /* 0x00003c2e01007387 */ /* 0x0005e80000100800 */
[----:B0-----:R-:W4:Y:S01]  /*f1c0*/  LDL.LU R47, [R1+0x54] ;  /* 0x00005400012f7983 */ /* 0x001f220000300800 */
[----:B---3--:R-:W-:Y:S01]  /*f1d0*/  IADD3 R33, P5, PT, R38, R33, RZ ;  /* 0x0000002126217210 */ /* 0x008fe20007fbe0ff */
[----:B------:R-:W-:-:S04]  /*f1e0*/  IMAD.X R48, R40, 0x1, R48, P6 ;  /* 0x0000000128307824 */ /* 0x000fc800030e0630 */
[----:B------:R-:W-:Y:S04]  /*f1f0*/  STL [R1+0x44], R33 ;  /* 0x0000442101007387 */ /* 0x000fe80000100800 */
[----:B------:R-:W3:Y:S01]  /*f200*/  LDL.LU R32, [R1+0x5c] ;  /* 0x00005c0001207983 */ /* 0x000ee20000300800 */
[----:B-1----:R-:W-:Y:S02]  /*f210*/  @P4 IMAD.MOV.U32 R42, RZ, RZ, R46 ;  /* 0x000000ffff2a4224 */ /* 0x002fe400078e002e */
[----:B----4-:R-:W-:Y:S01]  /*f220*/  IMAD.X R44, R40, 0x1, R44, P5 ;  /* 0x00000001282c7824 */ /* 0x010fe200028e062c */
[----:B------:R-:W-:Y:S04]  /*f230*/  STL [R1+0x38], R48 ;  /* 0x0000383001007387 */ /* 0x000fe80000100800 */
[----:B------:R0:W-:Y:S04]  /*f240*/  STL [R1+0x40], R44 ;  /* 0x0000402c01007387 */ /* 0x0001e80000100800 */
[----:B--2---:R-:W2:Y:S01]  /*f250*/  LDL.LU R46, [R1+0x58] ;  /* 0x00005800012e7983 */ /* 0x004ea20000300800 */
        /* <DEDUP_REMOVED lines=21> */
[----:B------:R-:W-:-:S05]  /*f3b0*/  IADD3 R47, P6, PT, R38, R47, RZ ;  /* 0x0000002f262f7210 */ /* 0x000fca0007fde0ff */
[----:B------:R1:W-:Y:S04]  /*f3c0*/  STL [R1+0x54], R47 ;  /* 0x0000542f01007387 */ /* 0x0003e80000100800 */
[----:B0-----:R-:W4:Y:S01]  /*f3d0*/  LDL.LU R45, [R1+0x6c] ;  /* 0x00006c00012d7983 */ /* 0x001f220000300800 */
[----:B---3--:R-:W-:Y:S01]  /*f3e0*/  IADD3 R32, P5, PT, R38, R32, RZ ;  /* 0x0000002026207210 */ /* 0x008fe20007fbe0ff */
[----:B------:R-:W-:-:S04]  /*f3f0*/  IMAD.X R49, R40, 0x1, R49, P6 ;  /* 0x0000000128317824 */ /* 0x000fc800030e0631 */
[----:B------:R-:W-:Y:S04]  /*f400*/  STL [R1+0x5c], R32 ;  /* 0x00005c2001007387 */ /* 0x000fe80000100800 */
[----:B------:R-:W3:Y:S01]  /*f410*/  LDL.LU R34, [R1+0x74] ;  /* 0x0000740001227983 */ /* 0x000ee20000300800 */
[----:B-1----:R-:W-:Y:S02]  /*f420*/  @P4 IMAD.MOV.U32 R42, RZ, RZ, R47 ;  /* 0x000000ffff2a4224 */ /* 0x002fe400078e002f */
[----:B--2---:R-:W-:Y:S01]  /*f430*/  IMAD.X R46, R40, 0x1, R46, P5 ;  /* 0x00000001282e7824 */ /* 0x004fe200028e062e */
[----:B------:R-:W-:Y:S04]  /*f440*/  STL [R1+0x50], R49 ;  /* 0x0000503101007387 */ /* 0x000fe80000100800 */
[----:B------:R0:W-:Y:S04]  /*f450*/  STL [R1+0x58], R46 ;  /* 0x0000582e01007387 */ /* 0x0001e80000100800 */
[----:B------:R-:W2:Y:S01]  /*f460*/  LDL.LU R47, [R1+0x70] ;  /* 0x00007000012f7983 */ /* 0x000ea20000300800 */
[----:B------:R-:W-:Y:S01]  /*f470*/  ISETP.GT.AND P0, PT, R52, 0x27, PT ;  /* 0x000000273400780c */ /* 0x000fe20003f04270 */
[----:B------:R-:W-:Y:S01]  /*f480*/  @P4 IMAD.MOV.U32 R43, RZ, RZ, R49 ;  /* 0x000000ffff2b4224 */ /* 0x000fe200078e0031 */
[----:B------:R-:W-:-:S02]  /*f490*/  PRMT R31, RZ, 0x7610, R31 ;  /* 0x00007610ff1f7816 */ /* 0x000fc4000000001f */
[----:B------:R-:W-:Y:S02]  /*f4a0*/  ISETP.GT.AND P1, PT, R52, 0x28, PT ;  /* 0x000000283400780c */ /* 0x000fe40003f24270 */
[----:B------:R-:W-:Y:S02]  /*f4b0*/  PRMT R15, RZ, 0x7610, R15 ;  /* 0x00007610ff0f7816 */ /* 0x000fe4000000000f */
[----:B------:R1:W2:Y:S01]  /*f4c0*/  @P4 LDG.E.U8 R31, desc[UR14][R42.64] ;  /* 0x0000000e2a1f4981 */ /* 0x0002a2000c1e1100 */
[----:B----4-:R-:W-:-:S04]  /*f4d0*/  IADD3 R33, P5, PT, R38, R33, RZ ;  /* 0x0000002126217210 */ /* 0x010fc80007fbe0ff */
        /* <DEDUP_REMOVED lines=500> */
[----:B------:R0:W-:Y:S04]  /*11420*/  STL [R1+0x418], R33 ;  /* 0x0004182101007387 */ /* 0x0001e80000100800 */
[----:B------:R1:W-:Y:S04]  /*11430*/  STL [R1+0x414], R45 ;  /* 0x0004142d01007387 */ /* 0x0003e80000100800 */
[----:B------:R0:W4:Y:S04]  /*11440*/  @P0 LDG.E.U8 R142, desc[UR14][R42.64] ;  /* 0x0000000e2a8e0981 */ /* 0x000128000c1e1100 */
[----:B------:R-:W4:Y:S01]  /*11450*/  LDL.LU R48, [R1+0x42c] ;  /* 0x00042c0001307983 */ /* 0x000f220000300800 */
[----:B0-----:R-:W-:Y:S01]  /*11460*/  @P1 IMAD.MOV.U32 R42, RZ, RZ, R33 ;  /* 0x000000ffff2a1224 */ /* 0x001fe200078e0021 */
[----:B------:R-:W-:Y:S01]  /*11470*/  ISETP.GT.AND P4, PT, R52, 0x56, PT ;  /* 0x000000563400780c */ /* 0x000fe20003f84270 */
[----:B------:R-:W-:Y:S01]  /*11480*/  @P1 IMAD.MOV.U32 R43, RZ, RZ, R45 ;  /* 0x000000ffff2b1224 */ /* 0x000fe200078e002d */
[----:B------:R-:W-:-:S06]  /*11490*/  PRMT R140, RZ, 0x7610, R140 ;  /* 0x00007610ff8c7816 */ /* 0x000fcc000000008c */
[----:B------:R0:W4:Y:S01]  /*114a0*/  @P1 LDG.E.U8 R140, desc[UR14][R42.64] ;  /* 0x0000000e2a8c1981 */ /* 0x000122000c1e1100 */
[----:B------:R-:W-:-:S05]  /*114b0*/  IADD3 R47, P6, PT, R38, R47, RZ ;  /* 0x0000002f262f7210 */ /* 0x000fca0007fde0ff */
[----:B------:R0:W-:Y:S04]  /*114c0*/  STL [R1+0x420], R47 ;  /* 0x0004202f01007387 */ /* 0x0001e80000100800 */
[----:B------:R-:W4:Y:S01]  /*114d0*/  LDL.LU R33, [R1+0x430] ;  /* 0x0004300001217983 */ /* 0x000f220000300800 */
[----:B---3--:R-:W-:Y:S01]  /*114e0*/  IADD3 R34, P5, PT, R38, R34, RZ ;  /* 0x0000002226227210 */ /* 0x008fe20007fbe0ff */
[----:B------:R-:W-:-:S04]  /*114f0*/  IMAD.X R49, R40, 0x1, R49, P6 ;  /* 0x0000000128317824 */ /* 0x000fc800030e0631 */
[----:B------:R-:W-:Y:S04]  /*11500*/  STL [R1+0xb0], R34 ;  /* 0x0000b02201007387 */ /* 0x000fe80000100800 */
[----:B-1----:R-:W3:Y:S01]  /*11510*/  LDL.LU R45, [R1+0x438] ;  /* 0x00043800012d7983 */ /* 0x002ee20000300800 */
[----:B0-----:R-:W-:Y:S02]  /*11520*/  @P4 IMAD.MOV.U32 R42, RZ, RZ, R47 ;  /* 0x000000ffff2a4224 */ /* 0x001fe400078e002f */
        /* <DEDUP_REMOVED lines=92> */
[----:B------:R-:W-:Y:S04]  /*11af0*/  STL [R1+0xb8], R46 ;  /* 0x0000b82e01007387 */ /* 0x000fe80000100800 */
[----:B0-----:R-:W4:Y:S01]  /*11b00*/  LDL.LU R47, [R1+0x470] ;  /* 0x00047000012f7983 */ /* 0x001f220000300800 */
[----:B---3--:R-:W-:Y:S01]  /*11b10*/  IADD3 R34, P5, PT, R38, R34, RZ ;  /* 0x0000002226227210 */ /* 0x008fe20007fbe0ff */
[----:B------:R-:W-:-:S04]  /*11b20*/  IMAD.X R48, R40, 0x1, R48, P6 ;  /* 0x0000000128307824 */ /* 0x000fc800030e0630 */
[----:B------:R-:W-:Y:S04]  /*11b30*/  STL [R1+0x460], R34 ;  /* 0x0004602201007387 */ /* 0x000fe80000100800 */
[----:B------:R-:W3:Y:S01]  /*11b40*/  LDL.LU R45, [R1+0x478] ;  /* 0x00047800012d7983 */ /* 0x000ee20000300800 */
[----:B-1----:R-:W-:Y:S02]  /*11b50*/  @P4 IMAD.MOV.U32 R43, RZ, RZ, R48 ;  /* 0x000000ffff2b4224 */ /* 0x002fe400078e0030 */
[----:B--2---:R-:W-:Y:S01]  /*11b60*/  IMAD.X R44, R40, 0x1, R44, P5 ;  /* 0x00000001282c7824 */ /* 0x004fe200028e062c */
[----:B------:R0:W-:Y:S04]  /*11b70*/  STL [R1+0xb4], R48 ;  /* 0x0000b43001007387 */ /* 0x0001e80000100800 */
[----:B------:R1:W-:Y:S04]  /*11b80*/  STL [R1+0x45c], R44 ;  /* 0x00045c2c01007387 */ /* 0x0003e80000100800 */
[----:B0-----:R-:W2:Y:S01]  /*11b90*/  LDL.LU R48, [R1+0x474] ;  /* 0x0004740001307983 */ /* 0x001ea20000300800 */
[----:B------:R-:W-:Y:S01]  /*11ba0*/  ISETP.GT.AND P0, PT, R52, 0x60, PT ;  /* 0x000000603400780c */ /* 0x000fe20003f04270 */
[----:B------:R-:W-:Y:S01]  /*11bb0*/  @P4 IMAD.MOV.U32 R42, RZ, RZ, R46 ;  /* 0x000000ffff2a4224 */ /* 0x000fe200078e002e */
[----:B------:R-:W-:-:S02]  /*11bc0*/  PRMT R128, RZ, 0x7610, R128 ;  /* 0x00007610ff807816 */ /* 0x000fc40000000080 */
[----:B------:R-:W-:Y:S02]  /*11bd0*/  ISETP.GT.AND P1, PT, R52, 0x61, PT ;  /* 0x000000613400780c */ /* 0x000fe40003f24270 */
[----:B------:R-:W-:Y:S02]  /*11be0*/  PRMT R75, RZ, 0x7610, R75 ;  /* 0x00007610ff4b7816 */ /* 0x000fe4000000004b */
[----:B------:R0:W2:Y:S01]  /*11bf0*/  @P4 LDG.E.U8 R128, desc[UR14][R42.64] ;  /* 0x0000000e2a804981 */ /* 0x0000a2000c1e1100 */
[----:B----4-:R-:W-:-:S04]  /*11c00*/  IADD3 R32, P5, PT, R38, R32, RZ ;  /* 0x0000002026207210 */ /* 0x010fc80007fbe0ff */
[----:B0-----:R-:W-:Y:S02]  /*11c10*/  @P0 IMAD.MOV.U32 R42, RZ, RZ, R34 ;  /* 0x000000ffff2a0224 */ /* 0x001fe400078e0022 */
[----:B------:R-:W-:Y:S02]  /*11c20*/  @P0 IMAD.MOV.U32 R43, RZ, RZ, R44 ;  /* 0x000000ffff2b0224 */ /* 0x000fe400078e002c */
[----:B-1----:R-:W4:Y:S01]  /*11c30*/  LDL.LU R44, [R1+0x47c] ;  /* 0x00047c00012c7983 */ /* 0x002f220000300800 */
[----:B------:R-:W-:-:S03]  /*11c40*/  IMAD.X R33, R40, 0x1, R33, P5 ;  /* 0x0000000128217824 */ /* 0x000fc600028e0621 */
        /* <DEDUP_REMOVED lines=16> */
[----:B------:R-:W3:Y:S01]  /*11d50*/  LDL.LU R46, [R1+0x490] ;  /* 0x00049000012e7983 */ /* 0x000ee20000300800 */
[----:B0-----:R-:W-:-:S03]  /*11d60*/  @P4 IMAD.MOV.U32 R42, RZ, RZ, R47 ;  /* 0x000000ffff2a4224 */ /* 0x001fc600078e002f */
[----:B------:R-:W-:Y:S01]  /*11d70*/  STL [R1+0x46c], R49 ;  /* 0x00046c3101007387 */ /* 0x000fe20000100800 */
[----:B--2---:R-:W-:-:S05]  /*11d80*/  IMAD.X R48, R40, 0x1, R48, P5 ;  /* 0x0000000128307824 */ /* 0x004fca00028e0630 */
[----:B------:R0:W-:Y:S04]  /*11d90*/  STL [R1+0x474], R48 ;  /* 0x0004743001007387 */ /* 0x0001e80000100800 */
[----:B-1----:R-:W2:Y:S01]  /*11da0*/  LDL.LU R47, [R1+0x48c] ;  /* 0x00048c00012f7983 */ /* 0x002ea20000300800 */
[----:B------:R-:W-:Y:S01]  /*11db0*/  ISETP.GT.AND P0, PT, R52, 0x63, PT ;  /* 0x000000633400780c */ /* 0x000fe20003f04270 */
[----:B------:R-:W-:Y:S01]  /*11dc0*/  @P4 IMAD.MOV.U32 R43, RZ, RZ, R49 ;  /* 0x000000ffff2b4224 */ /* 0x000fe200078e0031 */
[----:B------:R-:W-:-:S06]  /*11dd0*/  PRMT R91, RZ, 0x7610, R91 ;  /* 0x00007610ff5b7816 */ /* 0x000fcc000000005b */
[----:B------:R1:W2:Y:S01]  /*11de0*/  @P4 LDG.E.U8 R91, desc[UR14][R42.64] ;  /* 0x0000000e2a5b4981 */ /* 0x0002a2000c1e1100 */
[----:B------:R-:W-:-:S04]  /*11df0*/  ISETP.GT.AND P1, PT, R52, 0x64, PT ;  /* 0x000000643400780c */ /* 0x000fc80003f24270 */
[----:B-1----:R-:W-:Y:S02]  /*11e00*/  @P0 IMAD.MOV.U32 R43, RZ, RZ, R48 ;  /* 0x000000ffff2b0224 */ /* 0x002fe400078e0030 */
[----:B------:R-:W-:Y:S01]  /*11e10*/  @P0 IMAD.MOV.U32 R42, RZ, RZ, R45 ;  /* 0x000000ffff2a0224 */ /* 0x000fe200078e002d */
[----:B0-----:R-:W2:Y:S04]  /*11e20*/  LDL.LU R48, [R1+0xbc] ;  /* 0x0000bc0001307983 */ /* 0x001ea80000300800 */
[----:B------:R-:W2:Y:S01]  /*11e30*/  LDL.LU R45, [R1+0xc0] ;  /* 0x0000c000012d7983 */ /* 0x000ea20000300800 */
[----:B----4-:R-:W-:Y:S02]  /*11e40*/  IADD3 R34, P5, PT, R38, R34, RZ ;  /* 0x0000002226227210 */ /* 0x010fe40007fbe0ff */
[----:B------:R-:W-:-:S03]  /*11e50*/  PRMT R127, RZ, 0x7610, R127 ;  /* 0x00007610ff7f7816 */ /* 0x000fc6000000007f */
[----:B------:R-:W-:Y:S01]  /*11e60*/  IMAD.X R44, R40, 0x1, R44, P5 ;  /* 0x00000001282c7824 */ /* 0x000fe200028e062c */
        /* <DEDUP_REMOVED lines=10> */
[----:B------:R-:W-:Y:S04]  /*11f10*/  STL [R1+0x488], R32 ;  /* 0x0004882001007387 */ /* 0x000fe80000100800 */
[----:B------:R-:W4:Y:S01]  /*11f20*/  LDL.LU R34, [R1+0x498] ;  /* 0x0004980001227983 */ /* 0x000f220000300800 */
[----:B---3--:R-:W-:Y:S01]  /*11f30*/  IADD3 R46, P5, PT, R38, R46, RZ ;  /* 0x0000002e262e7210 */ /* 0x008fe20007fbe0ff */
[----:B------:R-:W-:-:S04]  /*11f40*/  IMAD.X R33, R40, 0x1, R33, P6 ;  /* 0x0000000128217824 */ /* 0x000fc800030e0621 */
[----:B------:R-:W-:Y:S01]  /*11f50*/  STL [R1+0x490], R46 ;  /* 0x0004902e01007387 */ /* 0x000fe20000100800 */
[----:B0-----:R-:W-:-:S03]  /*11f60*/  @P4 IMAD.MOV.U32 R43, RZ, RZ, R33 ;  /* 0x000000ffff2b4224 */ /* 0x001fc600078e0021 */
[----:B------:R0:W-:Y:S01]  /*11f70*/  STL [R1+0x484], R33 ;  /* 0x0004842101007387 */ /* 0x0001e20000100800 */
[----:B------:R-:W-:Y:S02]  /*11f80*/  @P4 IMAD.MOV.U32 R42, RZ, RZ, R32 ;  /* 0x000000ffff2a4224 */ /* 0x000fe400078e0020 */
[----:B--2---:R-:W-:-:S05]  /*11f90*/  IMAD.X R47, R40, 0x1, R47, P5 ;  /* 0x00000001282f7824 */ /* 0x004fca00028e062f */
[----:B------:R1:W-:Y:S04]  /*11fa0*/  STL [R1+0x48c], R47 ;  /* 0x00048c2f01007387 */ /* 0x0003e80000100800 */
[----:B0-----:R-:W2:Y:S04]  /*11fb0*/  LDL.LU R33, [R1+0x49c] ;  /* 0x00049c0001217983 */ /* 0x001ea80000300800 */
[----:B------:R-:W3:Y:S01]  /*11fc0*/  LDL.LU R32, [R1+0x4a0] ;  /* 0x0004a00001207983 */ /* 0x000ee20000300800 */
[----:B------:R-:W-:Y:S02]  /*11fd0*/  ISETP.GT.AND P0, PT, R52, 0x66, PT ;  /* 0x000000663400780c */ /* 0x000fe40003f04270 */
[----:B------:R-:W-:-:S06]  /*11fe0*/  PRMT R122, RZ, 0x7610, R122 ;  /* 0x00007610ff7a7816 */ /* 0x000fcc000000007a */
[----:B------:R0:W2:Y:S01]  /*11ff0*/  @P4 LDG.E.U8 R122, desc[UR14][R42.64] ;  /* 0x0000000e2a7a4981 */ /* 0x0000a2000c1e1100 */
[----:B------:R-:W-:-:S04]  /*12000*/  ISETP.GT.AND P1, PT, R52, 0x67, PT ;  /* 0x000000673400780c */ /* 0x000fc80003f24270 */
[----:B0-----:R-:W-:Y:S02]  /*12010*/  @P0 IMAD.MOV.U32 R43, RZ, RZ, R47 ;  /* 0x000000ffff2b0224 */ /* 0x001fe400078e002f */
[----:B------:R-:W-:Y:S01]  /*12020*/  @P0 IMAD.MOV.U32 R42, RZ, RZ, R46 ;  /* 0x000000ffff2a0224 */ /* 0x000fe200078e002e */
[----:B-1----:R-:W2:Y:S04]  /*12030*/  LDL.LU R47, [R1+0x4a4] ;  /* 0x0004a400012f7983 */ /* 0x002ea80000300800 */
[----:B------:R-:W2:Y:S01]  /*12040*/  LDL.LU R46, [R1+0x4a8] ;  /* 0x0004a800012e7983 */ /* 0x000ea20000300800 */
[----:B------:R-:W-:Y:S02]  /*12050*/  IADD3 R45, P4, PT, R38, R45, RZ ;  /* 0x0000002d262d7210 */ /* 0x000fe40007f9e0ff */
[----:B------:R-:W-:-:S03]  /*12060*/  PRMT R121, RZ, 0x7610, R121 ;  /* 0x00007610ff797816 */ /* 0x000fc60000000079 */
[----:B------:R-:W-:Y:S01]  /*12070*/  IMAD.X R48, R40, 0x1, R48, P4 ;  /* 0x0000000128307824 */ /* 0x000fe200020e0630 */
[----:B------:R-:W-:Y:S04]  /*12080*/  STL [R1+0xc0], R45 ;  /* 0x0000c02d01007387 */ /* 0x000fe80000100800 */
[----:B------:R0:W2:Y:S04]  /*12090*/  @P0 LDG.E.U8 R121, desc[UR14][R42.64] ;  /* 0x0000000e2a790981 */ /* 0x0000a8000c1e1100 */
[----:B------:R1:W-:Y:S01]  /*120a0*/  STL [R1+0xbc], R48 ;  /* 0x0000bc3001007387 */ /* 0x0003e20000100800 */
[----:B------:R-:W-:Y:S01]  /*120b0*/  ISETP.GT.AND P5, PT, R52, 0x68, PT ;  /* 0x000000683400780c */ /* 0x000fe20003fa4270 */
[----:B0-----:R-:W-:-:S02]  /*120c0*/  @P1 IMAD.MOV.U32 R43, RZ, RZ, R48 ;  /* 0x000000ffff2b1224 */ /* 0x001fc400078e0030 */
[----:B------:R-:W-:Y:S01]  /*120d0*/  @P1 IMAD.MOV.U32 R42, RZ, RZ, R45 ;  /* 0x000000ffff2a1224 */ /* 0x000fe200078e002d */
[----:B-1----:R-:W2:Y:S04]  /*120e0*/  LDL.LU R48, [R1+0x4ac] ;  /* 0x0004ac0001307983 */ /* 0x002ea80000300800 */
[----:B------:R-:W2:Y:S01]  /*120f0*/  LDL.LU R45, [R1+0x4b0] ;  /* 0x0004b000012d7983 */ /* 0x000ea20000300800 */
[----:B------:R-:W-:-:S06]  /*12100*/  PRMT R120, RZ, 0x7610, R120 ;  /* 0x00007610ff787816 */ /* 0x000fcc0000000078 */
[----:B------:R0:W2:Y:S01]  /*12110*/  @P1 LDG.E.U8 R120, desc[UR14][R42.64] ;  /* 0x0000000e2a781981 */ /* 0x0000a2000c1e1100 */
[----:B------:R-:W-:Y:S02]  /*12120*/  ISETP.GT.AND P1, PT, R52, 0x69, PT ;  /* 0x000000693400780c */ /* 0x000fe40003f24270 */
[----:B------:R-:W-:Y:S02]  /*12130*/  PRMT R74, RZ, 0x7610, R74 ;  /* 0x00007610ff4a7816 */ /* 0x000fe4000000004a */
[----:B----4-:R-:W-:-:S05]  /*12140*/  IADD3 R34, P0, PT, R38, R34, RZ ;  /* 0x0000002226227210 */ /* 0x010fca0007f1e0ff */
[----:B------:R-:W-:Y:S01]  /*12150*/  IMAD.X R44, R40, 0x1, R44, P0 ;  /* 0x00000001282c7824 */ /* 0x000fe200000e062c */
[----:B------:R-:W-:Y:S01]  /*12160*/  STL [R1+0x498], R34 ;  /* 0x0004982201007387 */ /* 0x000fe20000100800 */
[----:B0-----:R-:W-:Y:S02]  /*12170*/  @P5 IMAD.MOV.U32 R42, RZ, RZ, R34 ;  /* 0x000000ffff2a5224 */ /* 0x001fe400078e0022 */
[----:B------:R-:W-:Y:S01]  /*12180*/  @P5 IMAD.MOV.U32 R43, RZ, RZ, R44 ;  /* 0x000000ffff2b5224 */ /* 0x000fe200078e002c */
[----:B------:R0:W-:Y:S04]  /*12190*/  STL [R1+0x494], R44 ;  /* 0x0004942c01007387 */ /* 0x0001e80000100800 */
[----:B------:R1:W4:Y:S04]  /*121a0*/  @P5 LDG.E.U8 R74, desc[UR14][R42.64] ;  /* 0x0000000e2a4a5981 */ /* 0x000328000c1e1100 */
[----:B0-----:R-:W4:Y:S04]  /*121b0*/  LDL.LU R44, [R1+0x4b4] ;  /* 0x0004b400012c7983 */ /* 0x001f280000300800 */
[----:B------:R-:W4:Y:S01]  /*121c0*/  LDL.LU R34, [R1+0x4b8] ;  /* 0x0004b80001227983 */ /* 0x000f220000300800 */
[----:B---3--:R-:W-:-:S05]  /*121d0*/  IADD3 R32, P0, PT, R38, R32, RZ ;  /* 0x0000002026207210 */ /* 0x008fca0007f1e0ff */
[----:B--2---:R-:W-:Y:S01]  /*121e0*/  IMAD.X R33, R40, 0x1, R33, P0 ;  /* 0x0000000128217824 */ /* 0x004fe200000e0621 */
[----:B------:R-:W-:Y:S01]  /*121f0*/  STL [R1+0x4a0], R32 ;  /* 0x0004a02001007387 */ /* 0x000fe20000100800 */
[----:B-1----:R-:W-:Y:S02]  /*12200*/  @P1 IMAD.MOV.U32 R42, RZ, RZ, R32 ;  /* 0x000000ffff2a1224 */ /* 0x002fe400078e0020 */
[----:B------:R-:W-:Y:S01]  /*12210*/  @P1 IMAD.MOV.U32 R43, RZ, RZ, R33 ;  /* 0x000000ffff2b1224 */ /* 0x000fe200078e0021 */
[----:B------:R0:W-:Y:S04]  /*12220*/  STL [R1+0x49c], R33 ;  /* 0x00049c2101007387 */ /* 0x0001e80000100800 */
[----:B0-----:R-:W2:Y:S04]  /*12230*/  LDL.LU R33, [R1+0x4bc] ;  /* 0x0004bc0001217983 */ /* 0x001ea80000300800 */
[----:B------:R-:W3:Y:S01]  /*12240*/  LDL.LU R32, [R1+0x4c0] ;  /* 0x0004c00001207983 */ /* 0x000ee20000300800 */
[----:B------:R-:W-:-:S06]  /*12250*/  PRMT R106, RZ, 0x7610, R106 ;  /* 0x00007610ff6a7816 */ /* 0x000fcc000000006a */
[----:B------:R0:W2:Y:S01]  /*12260*/  @P1 LDG.E.U8 R106, desc[UR14][R42.64] ;  /* 0x0000000e2a6a1981 */ /* 0x0000a2000c1e1100 */
[----:B------:R-:W-:Y:S02]  /*12270*/  ISETP.GT.AND P1, PT, R52, 0x6a, PT ;  /* 0x0000006a3400780c */ /* 0x000fe40003f24270 */
[----:B------:R-:W-:Y:S02]  /*12280*/  IADD3 R46, P0, PT, R38, R46, RZ ;  /* 0x0000002e262e7210 */ /* 0x000fe40007f1e0ff */
[----:B------:R-:W-:-:S03]  /*12290*/  PRMT R90, RZ, 0x7610, R90 ;  /* 0x00007610ff5a7816 */ /* 0x000fc6000000005a */
[----:B------:R-:W-:Y:S01]  /*122a0*/  IMAD.X R47, R40, 0x1, R47, P0 ;  /* 0x00000001282f7824 */ /* 0x000fe200000e062f */
[----:B------:R-:W-:Y:S04]  /*122b0*/  STL [R1+0x4a8], R46 ;  /* 0x0004a82e01007387 */ /* 0x000fe80000100800 */
[----:B------:R1:W-:Y:S01]  /*122c0*/  STL [R1+0x4a4], R47 ;  /* 0x0004a42f01007387 */ /* 0x0003e20000100800 */
[----:B0-----:R-:W-:Y:S02]  /*122d0*/  @P1 IMAD.MOV.U32 R42, RZ, RZ, R46 ;  /* 0x000000ffff2a1224 */ /* 0x001fe400078e002e */
[----:B------:R-:W-:-:S05]  /*122e0*/  @P1 IMAD.MOV.U32 R43, RZ, RZ, R47 ;  /* 0x000000ffff2b1224 */ /* 0x000fca00078e002f */
[----:B------:R0:W2:Y:S04]  /*122f0*/  @P1 LDG.E.U8 R90, desc[UR14][R42.64] ;  /* 0x0000000e2a5a1981 */ /* 0x0000a8000c1e1100 */
[----:B-1----:R-:W2:Y:S01]  /*12300*/  LDL.LU R47, [R1+0xc4] ;  /* 0x0000c400012f7983 */ /* 0x002ea20000300800 */
[----:B------:R-:W-:-:S03]  /*12310*/  ISETP.GT.AND P1, PT, R52, 0x6b, PT ;  /* 0x0000006b3400780c */ /* 0x000fc60003f24270 */
[----:B------:R-:W2:Y:S01]  /*12320*/  LDL.LU R46, [R1+0xc8] ;  /* 0x0000c800012e7983 */ /* 0x000ea20000300800 */
[----:B------:R-:W-:Y:S02]  /*12330*/  IADD3 R45, P0, PT, R38, R45, RZ ;  /* 0x0000002d262d7210 */ /* 0x000fe40007f1e0ff */
[----:B------:R-:W-:-:S03]  /*12340*/  PRMT R118, RZ, 0x7610, R118 ;  /* 0x00007610ff767816 */ /* 0x000fc60000000076 */
[----:B------:R-:W-:Y:S01]  /*12350*/  IMAD.X R48, R40, 0x1, R48, P0 ;  /* 0x0000000128307824 */ /* 0x000fe200000e0630 */
[----:B------:R-:W-:Y:S03]  /*12360*/  STL [R1+0x4b0], R45 ;  /* 0x0004b02d01007387 */ /* 0x000fe60000100800 */
[----:B0-----:R-:W-:Y:S01]  /*12370*/  @P1 IMAD.MOV.U32 R42, RZ, RZ, R45 ;  /* 0x000000ffff2a1224 */ /* 0x001fe200078e002d */
[----:B------:R0:W-:Y:S01]  /*12380*/  STL [R1+0x4ac], R48 ;  /* 0x0004ac3001007387 */ /* 0x0001e20000100800 */
[----:B------:R-:W-:-:S05]  /*12390*/  @P1 IMAD.MOV.U32 R43, RZ, RZ, R48 ;  /* 0x000000ffff2b1224 */ /* 0x000fca00078e0030 */
[----:B------:R1:W2:Y:S04]  /*123a0*/  @P1 LDG.E.U8 R118, desc[UR14][R42.64] ;  /* 0x0000000e2a761981 */ /* 0x0002a8000c1e1100 */
[----:B0-----:R-:W2:Y:S01]  /*123b0*/  LDL.LU R48, [R1+0xcc] ;  /* 0x0000cc0001307983 */ /* 0x001ea20000300800 */
[----:B------:R-:W-:-:S03]  /*123c0*/  ISETP.GT.AND P1, PT, R52, 0x6c, PT ;  /* 0x0000006c3400780c */ /* 0x000fc60003f24270 */
[----:B------:R-:W2:Y:S01]  /*123d0*/  LDL.LU R45, [R1+0xd0] ;  /* 0x0000d000012d7983 */ /* 0x000ea20000300800 */
[----:B------:R-:W-:Y:S02]  /*123e0*/  PRMT R116, RZ, 0x7610, R116 ;  /* 0x00007610ff747816 */ /* 0x000fe40000000074 */
[----:B----4-:R-:W-:-:S05]  /*123f0*/  IADD3 R34, P0, PT, R38, R34, RZ ;  /* 0x0000002226227210 */ /* 0x010fca0007f1e0ff */
[----:B------:R-:W-:Y:S01]  /*12400*/  IMAD.X R44, R40, 0x1, R44, P0 ;  /* 0x00000001282c7824 */ /* 0x000fe200000e062c */
[----:B------:R-:W-:Y:S01]  /*12410*/  STL [R1+0x4b8], R34 ;  /* 0x0004b82201007387 */ /* 0x000fe20000100800 */
[----:B-1----:R-:W-:Y:S02]  /*12420*/  @P1 IMAD.MOV.U32 R42, RZ, RZ, R34 ;  /* 0x000000ffff2a1224 */ /* 0x002fe400078e0022 */
[----:B------:R-:W-:Y:S01]  /*12430*/  @P1 IMAD.MOV.U32 R43, RZ, RZ, R44 ;  /* 0x000000ffff2b1224 */ /* 0x000fe200078e002c */
[----:B------:R0:W-:Y:S04]  /*12440*/  STL [R1+0x4b4], R44 ;  /* 0x0004b42c01007387 */ /* 0x0001e80000100800 */
[----:B------:R1:W4:Y:S04]  /*12450*/  @P1 LDG.E.U8 R116, desc[UR14][R42.64] ;  /* 0x0000000e2a741981 */ /* 0x000328000c1e1100 */
[----:B0-----:R-:W4:Y:S04]  /*12460*/  LDL.LU R44, [R1+0x4c4] ;  /* 0x0004c400012c7983 */ /* 0x001f280000300800 */
[----:B------:R-:W4:Y:S01]  /*12470*/  LDL.LU R34, [R1+0x4c8] ;  /* 0x0004c80001227983 */ /* 0x000f220000300800 */
[----:B------:R-:W-:-:S02]  /*12480*/  ISETP.GT.AND P1, PT, R52, 0x6d, PT ;  /* 0x0000006d3400780c */ /* 0x000fc40003f24270 */
[----:B---3--:R-:W-:-:S05]  /*12490*/  IADD3 R32, P0, PT, R38, R32, RZ ;  /* 0x0000002026207210 */ /* 0x008fca0007f1e0ff */
[----:B--2---:R-:W-:Y:S01]  /*124a0*/  IMAD.X R33, R40, 0x1, R33, P0 ;  /* 0x0000000128217824 */ /* 0x004fe200000e0621 */
[----:B------:R-:W-:Y:S05]  /*124b0*/  STL [R1+0x4c0], R32 ;  /* 0x0004c02001007387 */ /* 0x000fea0000100800 */
        /* <DEDUP_REMOVED lines=11> */
[----:B------:R-:W-:Y:S05]  /*12570*/  STL [R1+0xc8], R46 ;  /* 0x0000c82e01007387 */ /* 0x000fea0000100800 */
[----:B0-----:R-:W-:Y:S01]  /*12580*/  @P1 IMAD.MOV.U32 R42, RZ, RZ, R46 ;  /* 0x000000ffff2a1224 */ /* 0x001fe200078e002e */
[----:B------:R0:W-:Y:S01]  /*12590*/  STL [R1+0xc4], R47 ;  /* 0x0000c42f01007387 */ /* 0x0001e20000100800 */
[----:B------:R-:W-:-:S05]  /*125a0*/  @P1 IMAD.MOV.U32 R43, RZ, RZ, R47 ;  /* 0x000000ffff2b1224 */ /* 0x000fca00078e002f */
[----:B------:R1:W2:Y:S04]  /*125b0*/  @P1 LDG.E.U8 R114, desc[UR14][R42.64] ;  /* 0x0000000e2a721981 */ /* 0x0002a8000c1e1100 */
[----:B0-----:R-:W2:Y:S01]  /*125c0*/  LDL.LU R47, [R1+0x4e4] ;  /* 0x0004e400012f7983 */ /* 0x001ea20000300800 */
[----:B------:R-:W-:-:S03]  /*125d0*/  ISETP.GT.AND P1, PT, R52, 0x6f, PT ;  /* 0x0000006f3400780c */ /* 0x000fc60003f24270 */
[----:B------:R-:W2:Y:S01]  /*125e0*/  LDL.LU R46, [R1+0x4e8] ;  /* 0x0004e800012e7983 */ /* 0x000ea20000300800 */
[----:B------:R-:W-:Y:S02]  /*125f0*/  IADD3 R45, P0, PT, R38, R45, RZ ;  /* 0x0000002d262d7210 */ /* 0x000fe40007f1e0ff */
[----:B------:R-:W-:-:S03]  /*12600*/  PRMT R113, RZ, 0x7610, R113 ;  /* 0x00007610ff717816 */ /* 0x000fc60000000071 */
[----:B------:R-:W-:Y:S01]  /*12610*/  IMAD.X R48, R40, 0x1, R48, P0 ;  /* 0x0000000128307824 */ /* 0x000fe200000e0630 */
[----:B------:R-:W-:Y:S03]  /*12620*/  STL [R1+0xd0], R45 ;  /* 0x0000d02d01007387 */ /* 0x000fe60000100800 */
[----:B-1----:R-:W-:Y:S01]  /*12630*/  @P1 IMAD.MOV.U32 R42, RZ, RZ, R45 ;  /* 0x000000ffff2a1224 */ /* 0x002fe200078e002d */
        /* <DEDUP_REMOVED lines=27> */
[----:B------:R-:W-:Y:S02]  /*127f0*/  ISETP.GT.AND P1, PT, R52, RZ, PT ;  /* 0x000000ff3400720c */ /* 0x000fe40003f24270 */
[----:B------:R-:W-:Y:S02]  /*12800*/  IADD3 R3, P0, PT, R38, R3, RZ ;  /* 0x0000000326037210 */ /* 0x000fe40007f1e0ff */
[----:B------:R-:W-:-:S03]  /*12810*/  PRMT R63, RZ, 0x7610, R63 ;  /* 0x00007610ff3f7816 */ /* 0x000fc6000000003f */
[----:B------:R-:W-:-:S06]  /*12820*/  IMAD.X R2, R40, 0x1, R2, P0 ;  /* 0x0000000128027824 */ /* 0x000fcc00000e0602 */
[----:B0-----:R-:W-:Y:S02]  /*12830*/  @P1 IMAD.MOV.U32 R42, RZ, RZ, R3 ;  /* 0x000000ffff2a1224 */ /* 0x001fe400078e0003 */
[----:B------:R-:W-:-:S05]  /*12840*/  @P1 IMAD.MOV.U32 R43, RZ, RZ, R2 ;  /* 0x000000ffff2b1224 */ /* 0x000fca00078e0002 */
[----:B------:R0:W2:Y:S01]  /*12850*/  @P1 LDG.E.U8 R63, desc[UR14][R42.64] ;  /* 0x0000000e2a3f1981 */ /* 0x0000a2000c1e1100 */
[----:B------:R-:W-:Y:S02]  /*12860*/  ISETP.GT.AND P1, PT, R52, 0x72, PT ;  /* 0x000000723400780c */ /* 0x000fe40003f24270 */
        /* <DEDUP_REMOVED lines=9> */
[----:B------:R-:W-:Y:S01]  /*12900*/  IMAD.X R48, R40, 0x1, R48, P0 ;  /* 0x0000000128307824 */ /* 0x000fe200000e0630 */
[----:B------:R-:W-:Y:S05]  /*12910*/  STL [R1+0x4e8], R46 ;  /* 0x0004e82e01007387 */ /* 0x000fea0000100800 */
[----:B0-----:R-:W-:Y:S02]  /*12920*/  @P1 IMAD.MOV.U32 R42, RZ, RZ, R45 ;  /* 0x000000ffff2a1224 */ /* 0x001fe400078e002d */
[----:B------:R-:W-:Y:S01]  /*12930*/  @P1 IMAD.MOV.U32 R43, RZ, RZ, R48 ;  /* 0x000000ffff2b1224 */ /* 0x000fe200078e0030 */
[----:B------:R0:W-:Y:S04]  /*12940*/  STL [R1+0x4e4], R47 ;  /* 0x0004e42f01007387 */ /* 0x0001e80000100800 */
[----:B------:R1:W2:Y:S01]  /*12950*/  @P1 LDG.E.U8 R41, desc[UR14][R42.64] ;  /* 0x0000000e2a291981 */ /* 0x0002a2000c1e1100 */
[----:B------:R-:W-:-:S03]  /*12960*/  ISETP.GT.AND P1, PT, R52, 0x74, PT ;  /* 0x000000743400780c */ /* 0x000fc60003f24270 */
[----:B0-----:R-:W2:Y:S04]  /*12970*/  LDL.LU R47, [R1+0xd4] ;  /* 0x0000d400012f7983 */ /* 0x001ea80000300800 */
[----:B------:R-:W2:Y:S01]  /*12980*/  LDL.LU R46, [R1+0xd8] ;  /* 0x0000d800012e7983 */ /* 0x000ea20000300800 */
[----:B-1----:R-:W-:-:S03]  /*12990*/  PRMT R42, RZ, 0x7610, R42 ;  /* 0x00007610ff2a7816 */ /* 0x002fc6000000002a */
[----:B------:R0:W-:Y:S04]  /*129a0*/  STL [R1+0x4f0], R45 ;  /* 0x0004f02d01007387 */ /* 0x0001e80000100800 */
[----:B------:R1:W-:Y:S01]  /*129b0*/  STL [R1+0x4ec], R48 ;  /* 0x0004ec3001007387 */ /* 0x0003e20000100800 */
[----:B----4-:R-:W-:-:S05]  /*129c0*/  IADD3 R34, P0, PT, R38, R34, RZ ;  /* 0x0000002226227210 */ /* 0x010fca0007f1e0ff */
[----:B------:R-:W-:Y:S01]  /*129d0*/  IMAD.X R44, R40, 0x1, R44, P0 ;  /* 0x00000001282c7824 */ /* 0x000fe200000e062c */
[----:B------:R-:W-:Y:S03]  /*129e0*/  STL [R1+0x4f8], R34 ;  /* 0x0004f82201007387 */ /* 0x000fe60000100800 */
[----:B0-----:R-:W-:Y:S01]  /*129f0*/  @P1 IMAD.MOV.U32 R45, RZ, RZ, R44 ;  /* 0x000000ffff2d1224 */ /* 0x001fe200078e002c */
[----:B------:R0:W-:Y:S04]  /*12a00*/  STL [R1+0x4f4], R44 ;  /* 0x0004f42c01007387 */ /* 0x0001e80000100800 */
[----:B-1----:R-:W4:Y:S01]  /*12a10*/  LDL.LU R48, [R1+0xdc] ;  /* 0x0000dc0001307983 */ /* 0x002f220000300800 */
[----:B0-----:R-:W-:-:S03]  /*12a20*/  @P1 IMAD.MOV.U32 R44, RZ, RZ, R34 ;  /* 0x000000ffff2c1224 */ /* 0x001fc600078e0022 */
[----:B------:R-:W4:Y:S04]  /*12a30*/  LDL.LU R34, [R1+0xe0] ;  /* 0x0000e00001227983 */ /* 0x000f280000300800 */
[----:B------:R0:W4:Y:S01]  /*12a40*/  @P1 LDG.E.U8 R42, desc[UR14][R44.64] ;  /* 0x0000000e2c2a1981 */ /* 0x000122000c1e1100 */
[----:B------:R-:W-:Y:S02]  /*12a50*/  ISETP.GT.AND P1, PT, R52, 0x75, PT ;  /* 0x000000753400780c */ /* 0x000fe40003f24270 */
[----:B---3--:R-:W-:-:S05]  /*12a60*/  IADD3 R32, P0, PT, R38, R32, RZ ;  /* 0x0000002026207210 */ /* 0x008fca0007f1e0ff */
[----:B--2---:R-:W-:Y:S01]  /*12a70*/  IMAD.X R33, R40, 0x1, R33, P0 ;  /* 0x0000000128217824 */ /* 0x004fe200000e0621 */
[----:B------:R-:W-:Y:S05]  /*12a80*/  STL [R1+0x4d4], R32 ;  /* 0x0004d42001007387 */ /* 0x000fea0000100800 */
[----:B0-----:R-:W-:Y:S01]  /*12a90*/  @P1 IMAD.MOV.U32 R44, RZ, RZ, R32 ;  /* 0x000000ffff2c1224 */ /* 0x001fe200078e0020 */
[----:B------:R0:W-:Y:S01]  /*12aa0*/  STL [R1+0x4d0], R33 ;  /* 0x0004d02101007387 */ /* 0x0001e20000100800 */
[----:B------:R-:W-:-:S03]  /*12ab0*/  @P1 IMAD.MOV.U32 R45, RZ, RZ, R33 ;  /* 0x000000ffff2d1224 */ /* 0x000fc600078e0021 */
[----:B0-----:R-:W2:Y:S04]  /*12ac0*/  LDL.LU R33, [R1+0x4fc] ;  /* 0x0004fc0001217983 */ /* 0x001ea80000300800 */
[----:B------:R-:W3:Y:S01]  /*12ad0*/  LDL.LU R32, [R1+0x500] ;  /* 0x0005000001207983 */ /* 0x000ee20000300800 */
[----:B------:R-:W-:-:S06]  /*12ae0*/  PRMT R43, RZ, 0x7610, R43 ;  /* 0x00007610ff2b7816 */ /* 0x000fcc000000002b */
[----:B------:R0:W2:Y:S01]  /*12af0*/  @P1 LDG.E.U8 R43, desc[UR14][R44.64] ;  /* 0x0000000e2c2b1981 */ /* 0x0000a2000c1e1100 */
[----:B------:R-:W-:Y:S02]  /*12b00*/  ISETP.GT.AND P1, PT, R52, 0x76, PT ;  /* 0x000000763400780c */ /* 0x000fe40003f24270 */
[----:B0-----:R-:W-:Y:S02]  /*12b10*/  PRMT R44, RZ, 0x7610, R44 ;  /* 0x00007610ff2c7816 */ /* 0x001fe4000000002c */
[----:B------:R-:W-:Y:S02]  /*12b20*/  PRMT R45, RZ, 0x7610, R45 ;  /* 0x00007610ff2d7816 */ /* 0x000fe4000000002d */
[----:B------:R-:W-:-:S05]  /*12b30*/  IADD3 R46, P0, PT, R38, R46, RZ ;  /* 0x0000002e262e7210 */ /* 0x000fca0007f1e0ff */
[----:B------:R-:W-:Y:S01]  /*12b40*/  IMAD.X R47, R40, 0x1, R47, P0 ;  /* 0x00000001282f7824 */ /* 0x000fe200000e062f */
[----:B------:R0:W-:Y:S04]  /*12b50*/  STL [R1+0xd8], R46 ;  /* 0x0000d82e01007387 */ /* 0x0001e80000100800 */
[----:B------:R1:W-:Y:S04]  /*12b60*/  STL [R1+0xd4], R47 ;  /* 0x0000d42f01007387 */ /* 0x0003e80000100800 */
[----:B------:R-:W2:Y:S04]  /*12b70*/  LDL.LU R50, [R1+0x504] ;  /* 0x0005040001327983 */ /* 0x000ea80000300800 */
[----:B------:R-:W2:Y:S04]  /*12b80*/  LDL.LU R49, [R1+0x508] ;  /* 0x0005080001317983 */ /* 0x000ea80000300800 */
[----:B------:R0:W2:Y:S01]  /*12b90*/  @P1 LDG.E.U8 R44, desc[UR14][R46.64] ;  /* 0x0000000e2e2c1981 */ /* 0x0000a2000c1e1100 */
[----:B------:R-:W-:-:S02]  /*12ba0*/  ISETP.GT.AND P1, PT, R52, 0x77, PT ;  /* 0x000000773400780c */ /* 0x000fc40003f24270 */
[----:B----4-:R-:W-:-:S05]  /*12bb0*/  IADD3 R34, P0, PT, R38, R34, RZ ;  /* 0x0000002226227210 */ /* 0x010fca0007f1e0ff */
[----:B------:R-:W-:Y:S01]  /*12bc0*/  IMAD.X R48, R40, 0x1, R48, P0 ;  /* 0x0000000128307824 */ /* 0x000fe200000e0630 */
[----:B------:R-:W-:Y:S05]  /*12bd0*/  STL [R1+0xe0], R34 ;  /* 0x0000e02201007387 */ /* 0x000fea0000100800 */
[----:B0-----:R-:W-:Y:S02]  /*12be0*/  @P1 IMAD.MOV.U32 R46, RZ, RZ, R34 ;  /* 0x000000ffff2e1224 */ /* 0x001fe400078e0022 */
[----:B-1----:R-:W-:Y:S01]  /*12bf0*/  @P1 IMAD.MOV.U32 R47, RZ, RZ, R48 ;  /* 0x000000ffff2f1224 */ /* 0x002fe200078e0030 */
[----:B------:R0:W-:Y:S04]  /*12c00*/  STL [R1+0xdc], R48 ;  /* 0x0000dc3001007387 */ /* 0x0001e80000100800 */
[----:B------:R1:W4:Y:S01]  /*12c10*/  @P1 LDG.E.U8 R45, desc[UR14][R46.64] ;  /* 0x0000000e2e2d1981 */ /* 0x000322000c1e1100 */
[----:B------:R-:W-:-:S03]  /*12c20*/  ISETP.GT.AND P1, PT, R52, 0x78, PT ;  /* 0x000000783400780c */ /* 0x000fc60003f24270 */
        /* <DEDUP_REMOVED lines=13> */
[----:B------:R-:W-:Y:S02]  /*12d00*/  PRMT R104, RZ, 0x7610, R104 ;  /* 0x00007610ff687816 */ /* 0x000fe40000000068 */
[----:B------:R-:W-:Y:S02]  /*12d10*/  PRMT R88, RZ, 0x7610, R88 ;  /* 0x00007610ff587816 */ /* 0x000fe40000000058 */
[----:B------:R-:W-:-:S05]  /*12d20*/  IADD3 R49, P0, PT, R38, R49, RZ ;  /* 0x0000003126317210 */ /* 0x000fca0007f1e0ff */
[----:B------:R-:W-:Y:S02]  /*12d30*/  IMAD.X R50, R40, 0x1, R50, P0 ;  /* 0x0000000128327824 */ /* 0x000fe400000e0632 */
[----:B0-----:R-:W-:Y:S02]  /*12d40*/  @P1 IMAD.MOV.U32 R46, RZ, RZ, R49 ;  /* 0x000000ffff2e1224 */ /* 0x001fe400078e0031 */
[----:B------:R-:W-:-:S05]  /*12d50*/  @P1 IMAD.MOV.U32 R47, RZ, RZ, R50 ;  /* 0x000000ffff2f1224 */ /* 0x000fca00078e0032 */
[----:B------:R0:W2:Y:S01]  /*12d60*/  @P1 LDG.E.U8 R104, desc[UR14][R46.64] ;  /* 0x0000000e2e681981 */ /* 0x0000a2000c1e1100 */
[----:B------:R-:W-:-:S03]  /*12d70*/  ISETP.GT.AND P1, PT, R52, 0x7a, PT ;  /* 0x0000007a3400780c */ /* 0x000fc60003f24270 */
[----:B------:R-:W-:Y:S04]  /*12d80*/  STL [R1+0x508], R49 ;  /* 0x0005083101007387 */ /* 0x000fe80000100800 */
[----:B------:R1:W-:Y:S04]  /*12d90*/  STL [R1+0x504], R50 ;  /* 0x0005043201007387 */ /* 0x0003e80000100800 */
[----:B------:R-:W2:Y:S04]  /*12da0*/  LDL.LU R53, [R1+0x51c] ;  /* 0x00051c0001357983 */ /* 0x000ea80000300800 */
[----:B------:R-:W2:Y:S01]  /*12db0*/  LDL.LU R51, [R1+0x520] ;  /* 0x0005200001337983 */ /* 0x000ea20000300800 */
[----:B----4-:R-:W-:-:S05]  /*12dc0*/  IADD3 R34, P0, PT, R38, R34, RZ ;  /* 0x0000002226227210 */ /* 0x010fca0007f1e0ff */
[----:B------:R-:W-:Y:S02]  /*12dd0*/  IMAD.X R48, R40, 0x1, R48, P0 ;  /* 0x0000000128307824 */ /* 0x000fe400000e0630 */
[----:B0-----:R-:W-:Y:S02]  /*12de0*/  @P1 IMAD.MOV.U32 R46, RZ, RZ, R34 ;  /* 0x000000ffff2e1224 */ /* 0x001fe400078e0022 */
[----:B------:R-:W-:-:S05]  /*12df0*/  @P1 IMAD.MOV.U32 R47, RZ, RZ, R48 ;  /* 0x000000ffff2f1224 */ /* 0x000fca00078e0030 */
[----:B------:R0:W4:Y:S01]  /*12e00*/  @P1 LDG.E.U8 R88, desc[UR14][R46.64] ;  /* 0x0000000e2e581981 */ /* 0x000122000c1e1100 */
[----:B------:R-:W-:-:S03]  /*12e10*/  ISETP.GT.AND P1, PT, R52, 0x7b, PT ;  /* 0x0000007b3400780c */ /* 0x000fc60003f24270 */
[----:B------:R0:W-:Y:S04]  /*12e20*/  STL [R1+0x510], R34 ;  /* 0x0005102201007387 */ /* 0x0001e80000100800 */
[----:B------:R2:W-:Y:S04]  /*12e30*/  STL [R1+0x50c], R48 ;  /* 0x00050c3001007387 */ /* 0x0005e80000100800 */
[----:B-1----:R-:W4:Y:S04]  /*12e40*/  LDL.LU R50, [R1+0x4d8] ;  /* 0x0004d80001327983 */ /* 0x002f280000300800 */
[----:B0-----:R-:W4:Y:S01]  /*12e50*/  LDL.LU R34, [R1+0x4dc] ;  /* 0x0004dc0001227983 */ /* 0x001f220000300800 */
[----:B---3--:R-:W-:-:S05]  /*12e60*/  IADD3 R32, P0, PT, R38, R32, RZ ;  /* 0x0000002026207210 */ /* 0x008fca0007f1e0ff */
[----:B--2---:R-:W-:Y:S01]  /*12e70*/  IMAD.X R33, R40, 0x1, R33, P0 ;  /* 0x0000000128217824 */ /* 0x004fe200000e0621 */
[----:B------:R-:W-:Y:S01]  /*12e80*/  STL [R1+0x518], R32 ;  /* 0x0005182001007387 */ /* 0x000fe20000100800 */
[----:B------:R-:W-:Y:S02]  /*12e90*/  @P1 IMAD.MOV.U32 R48, RZ, RZ, R32 ;  /* 0x000000ffff301224 */ /* 0x000fe400078e0020 */
[----:B------:R-:W-:Y:S01]  /*12ea0*/  @P1 IMAD.MOV.U32 R49, RZ, RZ, R33 ;  /* 0x000000ffff311224 */ /* 0x000fe200078e0021 */
[----:B------:R0:W-:Y:S04]  /*12eb0*/  STL [R1+0x514], R33 ;  /* 0x0005142101007387 */ /* 0x0001e80000100800 */
[----:B0-----:R-:W2:Y:S04]  /*12ec0*/  LDL.LU R33, [R1+0xe4] ;  /* 0x0000e40001217983 */ /* 0x001ea80000300800 */
[----:B------:R-:W3:Y:S01]  /*12ed0*/  LDL.LU R32, [R1+0xe8] ;  /* 0x0000e80001207983 */ /* 0x000ee20000300800 */
[----:B------:R-:W-:-:S06]  /*12ee0*/  PRMT R46, RZ, 0x7610, R46 ;  /* 0x00007610ff2e7816 */ /* 0x000fcc000000002e */
[----:B------:R0:W2:Y:S01]  /*12ef0*/  @P1 LDG.E.U8 R46, desc[UR14][R48.64] ;  /* 0x0000000e302e1981 */ /* 0x0000a2000c1e1100 */
[----:B------:R-:W-:Y:S02]  /*12f00*/  ISETP.GT.AND P1, PT, R52, 0x7c, PT ;  /* 0x0000007c3400780c */ /* 0x000fe40003f24270 */
[----:B------:R-:W-:-:S05]  /*12f10*/  IADD3 R51, P0, PT, R38, R51, RZ ;  /* 0x0000003326337210 */ /* 0x000fca0007f1e0ff */
[----:B------:R-:W-:Y:S01]  /*12f20*/  IMAD.X R53, R40, 0x1, R53, P0 ;  /* 0x0000000128357824 */ /* 0x000fe200000e0635 */
[----:B------:R-:W-:Y:S04]  /*12f30*/  STL [R1+0x520], R51 ;  /* 0x0005203301007387 */ /* 0x000fe80000100800 */
[----:B------:R1:W-:Y:S01]  /*12f40*/  STL [R1+0x51c], R53 ;  /* 0x00051c3501007387 */ /* 0x0003e20000100800 */
[----:B0-----:R-:W-:Y:S01]  /*12f50*/  @P1 IMAD.MOV.U32 R49, RZ, RZ, R53 ;  /* 0x000000ffff311224 */ /* 0x001fe200078e0035 */
[----:B----4-:R-:W-:-:S05]  /*12f60*/  IADD3 R34, P0, PT, R38, R34, RZ ;  /* 0x0000002226227210 */ /* 0x010fca0007f1e0ff */
[----:B------:R-:W-:Y:S01]  /*12f70*/  IMAD.X R50, R40, 0x1, R50, P0 ;  /* 0x0000000128327824 */ /* 0x000fe200000e0632 */
[----:B------:R-:W-:Y:S04]  /*12f80*/  STL [R1+0x4dc], R34 ;  /* 0x0004dc2201007387 */ /* 0x000fe80000100800 */
[----:B------:R0:W-:Y:S04]  /*12f90*/  STL [R1+0x4d8], R50 ;  /* 0x0004d83201007387 */ /* 0x0001e80000100800 */
[----:B------:R-:W4:Y:S04]  /*12fa0*/  LDL.LU R58, [R1+0xec] ;  /* 0x0000ec00013a7983 */ /* 0x000f280000300800 */
[----:B-1----:R-:W4:Y:S01]  /*12fb0*/  LDL.LU R53, [R1+0xf0] ;  /* 0x0000f00001357983 */ /* 0x002f220000300800 */
[----:B---3--:R-:W-:-:S05]  /*12fc0*/  IADD3 R32, P0, PT, R38, R32, RZ ;  /* 0x0000002026207210 */ /* 0x008fca0007f1e0ff */
[----:B--2---:R-:W-:Y:S01]  /*12fd0*/  IMAD.X R33, R40, 0x1, R33, P0 ;  /* 0x0000000128217824 */ /* 0x004fe200000e0621 */
[----:B------:R1:W-:Y:S04]  /*12fe0*/  STL [R1+0xe8], R32 ;  /* 0x0000e82001007387 */ /* 0x0003e80000100800 */
[----:B------:R2:W-:Y:S04]  /*12ff0*/  STL [R1+0xe4], R33 ;  /* 0x0000e42101007387 */ /* 0x0005e80000100800 */
[----:B------:R-:W3:Y:S04]  /*13000*/  LDL.LU R57, [R1+0x1a4] ;  /* 0x0001a40001397983 */ /* 0x000ee80000300800 */
[----:B------:R-:W3:Y:S01]  /*13010*/  LDL.LU R56, [R1+0x1b4] ;  /* 0x0001b40001387983 */ /* 0x000ee20000300800 */
[----:B------:R-:W-:Y:S01]  /*13020*/  PRMT R47, RZ, 0x7610, R47 ;  /* 0x00007610ff2f7816 */ /* 0x000fe2000000002f */
[----:B------:R-:W-:Y:S01]  /*13030*/  @P1 IMAD.MOV.U32 R48, RZ, RZ, R51 ;  /* 0x000000ffff301224 */ /* 0x000fe200078e0033 */
[C---:B------:R-:W-:Y:S01]  /*13040*/  ISETP.GT.AND P4, PT, R52.reuse, 0x7f, PT ;  /* 0x0000007f3400780c */ /* 0x040fe20003f84270 */
[----:B------:R-:W3:Y:S04]  /*13050*/  LDL.LU R55, [R1+0xf4] ;  /* 0x0000f40001377983 */ /* 0x000ee80000300800 */
[----:B------:R0:W3:Y:S01]  /*13060*/  @P1 LDG.E.U8 R47, desc[UR14][R48.64] ;  /* 0x0000000e302f1981 */ /* 0x0000e2000c1e1100 */
[----:B------:R-:W-:-:S03]  /*13070*/  ISETP.GT.AND P1, PT, R52, 0x7d, PT ;  /* 0x0000007d3400780c */ /* 0x000fc60003f24270 */
[----:B------:R-:W3:Y:S01]  /*13080*/  LDL.LU R54, [R1+0xf8] ;  /* 0x0000f80001367983 */ /* 0x000ee20000300800 */
[----:B0-----:R-:W-:-:S09]  /*13090*/  PRMT R48, RZ, 0x7610, R48 ;  /* 0x00007610ff307816 */ /* 0x001fd20000000030 */
[----:B------:R-:W-:Y:S02]  /*130a0*/  @P1 IMAD.MOV.U32 R51, RZ, RZ, R50 ;  /* 0x000000ffff331224 */ /* 0x000fe400078e0032 */
[----:B------:R-:W-:Y:S01]  /*130b0*/  @P1 IMAD.MOV.U32 R50, RZ, RZ, R34 ;  /* 0x000000ffff321224 */ /* 0x000fe200078e0022 */
[----:B------:R-:W-:Y:S01]  /*130c0*/  PRMT R49, RZ, 0x7610, R49 ;  /* 0x00007610ff317816 */ /* 0x000fe20000000031 */
[----:B------:R-:W3:Y:S04]  /*130d0*/  LDL.LU R34, [R1+0x138] ;  /* 0x0001380001227983 */ /* 0x000ee80000300800 */
[----:B------:R0:W3:Y:S01]  /*130e0*/  @P1 LDG.E.U8 R48, desc[UR14][R50.64] ;  /* 0x0000000e32301981 */ /* 0x0000e2000c1e1100 */
[----:B------:R-:W-:-:S13]  /*130f0*/  ISETP.GT.AND P1, PT, R52, 0x7e, PT ;  /* 0x0000007e3400780c */ /* 0x000fda0003f24270 */
[----:B0-----:R-:W-:Y:S02]  /*13100*/  @P1 IMAD.MOV.U32 R50, RZ, RZ, R32 ;  /* 0x000000ffff321224 */ /* 0x001fe400078e0020 */
[----:B-1----:R-:W0:Y:S01]  /*13110*/  S2R R32, SR_TID.X ;  /* 0x0000000000207919 */ /* 0x002e220000002100 */
[----:B------:R-:W-:-:S05]  /*13120*/  @P1 IMAD.MOV.U32 R51, RZ, RZ, R33 ;  /* 0x000000ffff331224 */ /* 0x000fca00078e0021 */
[----:B------:R1:W3:Y:S01]  /*13130*/  @P1 LDG.E.U8 R49, desc[UR14][R50.64] ;  /* 0x0000000e32311981 */ /* 0x0002e2000c1e1100 */
[----:B--2---:R-:W-:Y:S02]  /*13140*/  SHF.R.S32.HI R33, RZ, 0x1f, R39 ;  /* 0x0000001fff217819 */ /* 0x004fe40000011427 */
[----:B-1----:R-:W-:Y:S02]  /*13150*/  PRMT R50, RZ, 0x7610, R50 ;  /* 0x00007610ff327816 */ /* 0x002fe40000000032 */
[----:B0-----:R-:W-:-:S04]  /*13160*/  LOP3.LUT R32, R32, 0x7f, RZ, 0xc0, !PT ;  /* 0x0000007f20207812 */ /* 0x001fc800078ec0ff */
[----:B------:R-:W-:Y:S02]  /*13170*/  ISETP.GE.AND P0, PT, R32, R52, PT ;  /* 0x000000342000720c */ /* 0x000fe40003f06270 */
[----:B----4-:R-:W-:-:S05]  /*13180*/  IADD3 R53, P1, PT, R38, R53, RZ ;  /* 0x0000003526357210 */ /* 0x010fca0007f3e0ff */
[----:B------:R-:W-:Y:S01]  /*13190*/  IMAD.X R58, R40, 0x1, R58, P1 ;  /* 0x00000001283a7824 */ /* 0x000fe200008e063a */
[----:B------:R0:W-:Y:S01]  /*131a0*/  STL [R1+0xf0], R53 ;  /* 0x0000f03501007387 */ /* 0x0001e20000100800 */
[----:B------:R-:W-:-:S03]  /*131b0*/  @P4 IMAD.MOV.U32 R52, RZ, RZ, R53 ;  /* 0x000000ffff344224 */ /* 0x000fc600078e0035 */
[----:B------:R1:W-:Y:S01]  /*131c0*/  STL [R1+0xec], R58 ;  /* 0x0000ec3a01007387 */ /* 0x0003e20000100800 */
[----:B0-----:R-:W-:-:S03]  /*131d0*/  @P4 IMAD.MOV.U32 R53, RZ, RZ, R58 ;  /* 0x000000ffff354224 */ /* 0x001fc600078e003a */
[----:B-1----:R-:W2:Y:S04]  /*131e0*/  LDL.LU R58, [R1+0x134] ;  /* 0x00013400013a7983 */ /* 0x002ea80000300800 */
[----:B------:R0:W4:Y:S01]  /*131f0*/  @P4 LDG.E.U8 R50, desc[UR14][R52.64] ;  /* 0x0000000e34324981 */ /* 0x000122000c1e1100 */
[----:B------:R-:W-:Y:S01]  /*13200*/  BAR.SYNC.DEFER_BLOCKING 0x0 ;  /* 0x0000000000007b1d */ /* 0x000fe20000010000 */
[----:B---3--:R-:W-:-:S05]  /*13210*/  IADD3 R56, P1, PT, R39, R56, RZ ;  /* 0x0000003827387210 */ /* 0x008fca0007f3e0ff */
[----:B------:R-:W-:Y:S01]  /*13220*/  IMAD.X R57, R33, 0x1, R57, P1 ;  /* 0x0000000121397824 */ /* 0x000fe200008e0639 */
[----:B------:R-:W-:Y:S01]  /*13230*/  STL [R1+0x1b4], R56 ;  /* 0x0001b43801007387 */ /* 0x000fe20000100800 */
[----:B0-----:R-:W-:Y:S02]  /*13240*/  @!P0 IMAD.MOV.U32 R52, RZ, RZ, R56 ;  /* 0x000000ffff348224 */ /* 0x001fe400078e0038 */
[----:B------:R-:W-:Y:S01]  /*13250*/  @!P0 IMAD.MOV.U32 R53, RZ, RZ, R57 ;  /* 0x000000ffff358224 */ /* 0x000fe200078e0039 */
[----:B------:R0:W-:Y:S04]  /*13260*/  STL [R1+0x1a4], R57 ;  /* 0x0001a43901007387 */ /* 0x0001e80000100800 */
[----:B0-----:R-:W3:Y:S04]  /*13270*/  LDL.LU R57, [R1+0x174] ;  /* 0x0001740001397983 */ /* 0x001ee80000300800 */
[----:B------:R-:W3:Y:S01]  /*13280*/  LDL.LU R56, [R1+0x178] ;  /* 0x0001780001387983 */ /* 0x000ee20000300800 */
[----:B------:R-:W-:-:S02]  /*13290*/  IADD3 R54, P1, PT, R39, R54, RZ ;  /* 0x0000003627367210 */ /* 0x000fc40007f3e0ff */
[----:B------:R-:W-:-:S03]  /*132a0*/  PRMT R51, RZ, 0x7610, R51 ;  /* 0x00007610ff337816 */ /* 0x000fc60000000033 */
[----:B------:R-:W-:Y:S01]  /*132b0*/  IMAD.X R55, R33, 0x1, R55, P1 ;  /* 0x0000000121377824 */ /* 0x000fe200008e0637 */
[----:B------:R-:W-:Y:S02]  /*132c0*/  IADD3 R34, P1, PT, R39, R34, RZ ;  /* 0x0000002227227210 */ /* 0x000fe40007f3e0ff */
[----:B------:R0:W4:Y:S04]  /*132d0*/  @!P0 LDG.E.U8 R51, desc[UR14][R52.64] ;  /* 0x0000000e34338981 */ /* 0x000128000c1e1100 */
[----:B------:R1:W-:Y:S01]  /*132e0*/  STL [R1+0xf8], R54 ;  /* 0x0000f83601007387 */ /* 0x0003e20000100800 */
[----:B0-----:R-:W-:-:S03]  /*132f0*/  PRMT R52, RZ, 0x7610, R52 ;  /* 0x00007610ff347816 */ /* 0x001fc60000000034 */
[----:B------:R0:W-:Y:S01]  /*13300*/  STL [R1+0xf4], R55 ;  /* 0x0000f43701007387 */ /* 0x0001e20000100800 */
[----:B------:R-:W-:-:S03]  /*13310*/  PRMT R53, RZ, 0x7610, R53 ;  /* 0x00007610ff357816 */ /* 0x000fc60000000035 */
[----:B------:R1:W4:Y:S04]  /*13320*/  @!P0 LDG.E.U8 R52, desc[UR14][R54.64] ;  /* 0x0000000e36348981 */ /* 0x000328000c1e1100 */
[----:B------:R-:W-:Y:S01]  /*13330*/  STL [R1+0x138], R34 ;  /* 0x0001382201007387 */ /* 0x000fe20000100800 */
[----:B-1----:R-:W-:Y:S02]  /*13340*/  @!P0 IMAD.MOV.U32 R54, RZ, RZ, R34 ;  /* 0x000000ffff368224 */ /* 0x002fe400078e0022 */
[----:B--2---:R-:W-:-:S04]  /*13350*/  IMAD.X R58, R33, 0x1, R58, P1 ;  /* 0x00000001213a7824 */ /* 0x004fc800008e063a */
[----:B0-----:R-:W-:Y:S01]  /*13360*/  @!P0 IMAD.MOV.U32 R55, RZ, RZ, R58 ;  /* 0x000000ffff378224 */ /* 0x001fe200078e003a */
[----:B------:R0:W-:Y:S04]  /*13370*/  STL [R1+0x134], R58 ;  /* 0x0001343a01007387 */ /* 0x0001e80000100800 */
[----:B------:R-:W2:Y:S04]  /*13380*/  LDL.LU R59, [R1+0x20c] ;  /* 0x00020c00013b7983 */ /* 0x000ea80000300800 */
[----:B------:R1:W2:Y:S04]  /*13390*/  @!P0 LDG.E.U8 R53, desc[UR14][R54.64] ;  /* 0x0000000e36358981 */ /* 0x0002a8000c1e1100 */
[----:B0-----:R-:W2:Y:S04]  /*133a0*/  LDL.LU R58, [R1+0x210] ;  /* 0x00021000013a7983 */ /* 0x001ea80000300800 */
[----:B------:R-:W2:Y:S01]  /*133b0*/  LDL.LU R153, [R1+0x24c] ;  /* 0x00024c0001997983 */ /* 0x000ea20000300800 */
[----:B-1----:R-:W-:-:S03]  /*133c0*/  PRMT R54, RZ, 0x7610, R54 ;  /* 0x00007610ff367816 */ /* 0x002fc60000000036 */
[----:B------:R-:W2:Y:S01]  /*133d0*/  LDL.LU R34, [R1+0x250] ;  /* 0x0002500001227983 */ /* 0x000ea20000300800 */
[----:B---3--:R-:W-:-:S05]  /*133e0*/  IADD3 R56, P1, PT, R39, R56, RZ ;  /* 0x0000003827387210 */ /* 0x008fca0007f3e0ff */
[----:B------:R-:W-:Y:S01]  /*133f0*/  IMAD.X R57, R33, 0x1, R57, P1 ;  /* 0x0000000121397824 */ /* 0x000fe200008e0639 */
[----:B------:R0:W-:Y:S04]  /*13400*/  STL [R1+0x178], R56 ;  /* 0x0001783801007387 */ /* 0x0001e80000100800 */
[----:B------:R1:W-:Y:S04]  /*13410*/  STL [R1+0x174], R57 ;  /* 0x0001743901007387 */ /* 0x0003e80000100800 */
[----:B------:R-:W3:Y:S04]  /*13420*/  LDL.LU R61, [R1+0x28c] ;  /* 0x00028c00013d7983 */ /* 0x000ee80000300800 */
[----:B------:R-:W2:Y:S04]  /*13430*/  LDL.LU R60, [R1+0x290] ;  /* 0x00029000013c7983 */ /* 0x000ea80000300800 */
[----:B------:R0:W2:Y:S04]  /*13440*/  @!P0 LDG.E.U8 R54, desc[UR14][R56.64] ;  /* 0x0000000e38368981 */ /* 0x0000a8000c1e1100 */
[----:B0-----:R-:W2:Y:S04]  /*13450*/  LDL.LU R56, [R1+0x1cc] ;  /* 0x0001cc0001387983 */ /* 0x001ea80000300800 */
[----:B-1----:R-:W2:Y:S01]  /*13460*/  LDL.LU R57, [R1+0x1d0] ;  /* 0x0001d00001397983 */ /* 0x002ea20000300800 */
[----:B------:R-:W-:-:S02]  /*13470*/  PRMT R55, RZ, 0x7610, R55 ;  /* 0x00007610ff377816 */ /* 0x000fc40000000037 */
[----:B--2---:R-:W-:-:S05]  /*13480*/  IADD3 R57, P1, PT, R39, R57, RZ ;  /* 0x0000003927397210 */ /* 0x004fca0007f3e0ff */
[----:B------:R-:W-:Y:S01]  /*13490*/  IMAD.X R56, R33, 0x1, R56, P1 ;  /* 0x0000000121387824 */ /* 0x000fe200008e0638 */
[----:B------:R0:W-:Y:S01]  /*134a0*/  STL [R1+0x1d0], R57 ;  /* 0x0001d03901007387 */ /* 0x0001e20000100800 */
[----:B------:R-:W-:-:S03]  /*134b0*/  IADD3 R58, P1, PT, R39, R58, RZ ;  /* 0x0000003a273a7210 */ /* 0x000fc60007f3e0ff */
[----:B------:R1:W-:Y:S01]  /*134c0*/  STL [R1+0x1cc], R56 ;  /* 0x0001cc3801007387 */ /* 0x0003e20000100800 */
[----:B0-----:R-:W-:-:S04]  /*134d0*/  @!P0 LOP3.LUT R57, R57, R56, RZ, 0x3c, !PT ;  /* 0x0000003839398212 */ /* 0x001fc800078e3cff */
[----:B-1----:R-:W-:Y:S01]  /*134e0*/  @!P0 LOP3.LUT R56, R57, R56, RZ, 0x3c, !PT ;  /* 0x0000003839388212 */ /* 0x002fe200078e3cff */
[----:B------:R-:W-:-:S03]  /*134f0*/  IMAD.X R59, R33, 0x1, R59, P1 ;  /* 0x00000001213b7824 */ /* 0x000fc600008e063b */
[----:B------:R-:W-:Y:S02]  /*13500*/  @!P0 LOP3.LUT R57, R57, R56, RZ, 0x3c, !PT ;  /* 0x0000003839398212 */ /* 0x000fe400078e3cff */
[----:B------:R-:W-:-:S03]  /*13510*/  IADD3 R34, P1, PT, R39, R34, RZ ;  /* 0x0000002227227210 */ /* 0x000fc60007f3e0ff */
[----:B------:R0:W2:Y:S02]  /*13520*/  @!P0 LDG.E.U8 R55, desc[UR14][R56.64] ;  /* 0x0000000e38378981 */ /* 0x0000a4000c1e1100 */
[----:B------:R-:W-:Y:S02]  /*13530*/  IMAD.X R153, R33, 0x1, R153, P1 ;  /* 0x0000000121997824 */ /* 0x000fe400008e0699 */
[----:B------:R1:W-:Y:S01]  /*13540*/  STL [R1+0x210], R58 ;  /* 0x0002103a01007387 */ /* 0x0003e20000100800 */
[----:B0-----:R-:W-:-:S03]  /*13550*/  PRMT R56, RZ, 0x7610, R56 ;  /* 0x00007610ff387816 */ /* 0x001fc60000000038 */
[----:B------:R0:W-:Y:S01]  /*13560*/  STL [R1+0x20c], R59 ;  /* 0x00020c3b01007387 */ /* 0x0001e20000100800 */
[----:B------:R-:W-:Y:S02]  /*13570*/  PRMT R57, RZ, 0x7610, R57 ;  /* 0x00007610ff397816 */ /* 0x000fe40000000039 */
[----:B------:R-:W-:Y:S01]  /*13580*/  IADD3 R60, P1, PT, R39, R60, RZ ;  /* 0x0000003c273c7210 */ /* 0x000fe20007f3e0ff */
[----:B------:R1:W2:Y:S04]  /*13590*/  @!P0 LDG.E.U8 R56, desc[UR14][R58.64] ;  /* 0x0000000e3a388981 */ /* 0x0002a8000c1e1100 */
[----:B---3--:R-:W-:Y:S02]  /*135a0*/  IMAD.X R61, R33, 0x1, R61, P1 ;  /* 0x00000001213d7824 */ /* 0x008fe400008e063d */
[----:B-1----:R-:W-:-:S02]  /*135b0*/  @!P0 IMAD.MOV.U32 R58, RZ, RZ, R34 ;  /* 0x000000ffff3a8224 */ /* 0x002fc400078e0022 */
[----:B0-----:R-:W-:Y:S01]  /*135c0*/  @!P0 IMAD.MOV.U32 R59, RZ, RZ, R153 ;  /* 0x000000ffff3b8224 */ /* 0x001fe200078e0099 */
[----:B------:R0:W-:Y:S04]  /*135d0*/  STL [R1+0x250], R34 ;  /* 0x0002502201007387 */ /* 0x0001e80000100800 */
[----:B------:R1:W3:Y:S04]  /*135e0*/  @!P0 LDG.E.U8 R57, desc[UR14][R58.64] ;  /* 0x0000000e3a398981 */ /* 0x0002e8000c1e1100 */
[----:B------:R4:W-:Y:S04]  /*135f0*/  STL [R1+0x24c], R153 ;  /* 0x00024c9901007387 */ /* 0x0009e80000100800 */
[----:B0-----:R-:W2:Y:S01]  /*13600*/  LDL.LU R34, [R1+0x140] ;  /* 0x0001400001227983 */ /* 0x001ea20000300800 */
[----:B-1----:R-:W-:-:S03]  /*13610*/  PRMT R58, RZ, 0x7610, R58 ;  /* 0x00007610ff3a7816 */ /* 0x002fc6000000003a */
[----:B------:R0:W-:Y:S04]  /*13620*/  STL [R1+0x290], R60 ;  /* 0x0002903c01007387 */ /* 0x0001e80000100800 */
[----:B------:R1:W-:Y:S04]  /*13630*/  STL [R1+0x28c], R61 ;  /* 0x00028c3d01007387 */ /* 0x0003e80000100800 */
[----:B----4-:R-:W4:Y:S04]  /*13640*/  LDL.LU R153, [R1+0x180] ;  /* 0x0001800001997983 */ /* 0x010f280000300800 */
[----:B------:R0:W2:Y:S04]  /*13650*/  @!P0 LDG.E.U8 R58, desc[UR14][R60.64] ;  /* 0x0000000e3c3a8981 */ /* 0x0000a8000c1e1100 */
[----:B0-----:R-:W2:Y:S04]  /*13660*/  LDL.LU R60, [R1+0x2cc] ;  /* 0x0002cc00013c7983 */ /* 0x001ea80000300800 */
[----:B-1----:R-:W2:Y:S04]  /*13670*/  LDL.LU R61, [R1+0x2d0] ;  /* 0x0002d000013d7983 */ /* 0x002ea80000300800 */
[----:B------:R0:W-:Y:S04]  /*13680*/  STS.U8 [R32+UR6+0x4000], R63 ;  /* 0x0040003f20007988 */ /* 0x0001e80008000006 */
[----:B------:R1:W-:Y:S04]  /*13690*/  STS.U8 [R32+UR6+0x4400], R62 ;  /* 0x0044003e20007988 */ /* 0x0003e80008000006 */
[----:B0-----:R-:W3:Y:S01]  /*136a0*/  LDL.LU R63, [R1+0x100] ;  /* 0x00010000013f7983 */ /* 0x001ee20000300800 */
[----:B--2---:R-:W-:-:S05]  /*136b0*/  IADD3 R61, P1, PT, R39, R61, RZ ;  /* 0x0000003d273d7210 */ /* 0x004fca0007f3e0ff */
[----:B------:R-:W-:Y:S01]  /*136c0*/  IMAD.X R60, R33, 0x1, R60, P1 ;  /* 0x00000001213c7824 */ /* 0x000fe200008e063c */
[----:B------:R0:W-:Y:S04]  /*136d0*/  STL [R1+0x2d0], R61 ;  /* 0x0002d03d01007387 */ /* 0x0001e80000100800 */
[----:B------:R2:W-:Y:S04]  /*136e0*/  STL [R1+0x2cc], R60 ;  /* 0x0002cc3c01007387 */ /* 0x0005e80000100800 */
[----:B-1----:R-:W4:Y:S01]  /*136f0*/  LDL.LU R62, [R1+0xfc] ;  /* 0x0000fc00013e7983 */ /* 0x002f220000300800 */
[----:B---3--:R-:W-:-:S02]  /*13700*/  IADD3 R63, P1, PT, R39, R63, RZ ;  /* 0x0000003f273f7210 */ /* 0x008fc40007f3e0ff */
[----:B0-----:R-:W-:-:S04]  /*13710*/  @!P0 LOP3.LUT R61, R61, R60, RZ, 0x3c, !PT ;  /* 0x0000003c3d3d8212 */ /* 0x001fc800078e3cff */
[C---:B--2---:R-:W-:Y:S01]  /*13720*/  @!P0 LOP3.LUT R60, R61.reuse, R60, RZ, 0x3c, !PT ;  /* 0x0000003c3d3c8212 */ /* 0x044fe200078e3cff */
[----:B------:R0:W-:Y:S01]  /*13730*/  STL [R1+0x100], R63 ;  /* 0x0001003f01007387 */ /* 0x0001e20000100800 */
[----:B------:R-:W-:Y:S02]  /*13740*/  PRMT R59, RZ, 0x7610, R59 ;  /* 0x00007610ff3b7816 */ /* 0x000fe4000000003b */
[----:B------:R-:W-:-:S05]  /*13750*/  @!P0 LOP3.LUT R61, R61, R60, RZ, 0x3c, !PT ;  /* 0x0000003c3d3d8212 */ /* 0x000fca00078e3cff */
[----:B------:R1:W2:Y:S02]  /*13760*/  @!P0 LDG.E.U8 R59, desc[UR14][R60.64] ;  /* 0x0000000e3c3b8981 */ /* 0x0002a4000c1e1100 */
[----:B-1----:R-:W-:Y:S02]  /*13770*/  PRMT R60, RZ, 0x7610, R60 ;  /* 0x00007610ff3c7816 */ /* 0x002fe4000000003c */
[----:B------:R-:W-:Y:S01]  /*13780*/  STS.U8 [R32+UR6+0x4800], R65 ;  /* 0x0048004120007988 */ /* 0x000fe20008000006 */
[----:B----4-:R-:W-:-:S05]  /*13790*/  IMAD.X R62, R33, 0x1, R62, P1 ;  /* 0x00000001213e7824 */ /* 0x010fca00008e063e */
[-C--:B0-----:R-:W-:Y:S01]  /*137a0*/  @!P0 LOP3.LUT R63, R63, R62.reuse, RZ, 0x3c, !PT ;  /* 0x0000003e3f3f8212 */ /* 0x081fe200078e3cff */
[----:B------:R0:W-:Y:S03]  /*137b0*/  STL [R1+0xfc], R62 ;  /* 0x0000fc3e01007387 */ /* 0x0001e60000100800 */
[----:B0-----:R-:W-:-:S04]  /*137c0*/  @!P0 LOP3.LUT R62, R63, R62, RZ, 0x3c, !PT ;  /* 0x0000003e3f3e8212 */ /* 0x001fc800078e3cff */
[----:B------:R-:W-:-:S05]  /*137d0*/  @!P0 LOP3.LUT R63, R63, R62, RZ, 0x3c, !PT ;  /* 0x0000003e3f3f8212 */ /* 0x000fca00078e3cff */
[----:B------:R0:W3:Y:S04]  /*137e0*/  @!P0 LDG.E.U8 R60, desc[UR14][R62.64] ;  /* 0x0000000e3e3c8981 */ /* 0x0000e8000c1e1100 */
[----:B------:R-:W4:Y:S04]  /*137f0*/  LDL.LU R63, [R1+0x13c] ;  /* 0x00013c00013f7983 */ /* 0x000f280000300800 */
[----:B------:R-:W2:Y:S01]  /*13800*/  LDL.LU R65, [R1+0x17c] ;  /* 0x00017c0001417983 */ /* 0x000ea20000300800 */
[----:B------:R-:W-:Y:S02]  /*13810*/  IADD3 R34, P1, PT, R39, R34, RZ ;  /* 0x0000002227227210 */ /* 0x000fe40007f3e0ff */
[----:B------:R-:W-:-:S03]  /*13820*/  PRMT R61, RZ, 0x7610, R61 ;  /* 0x00007610ff3d7816 */ /* 0x000fc6000000003d */
[----:B0-----:R-:W-:Y:S01]  /*13830*/  @!P0 IMAD.MOV.U32 R62, RZ, RZ, R34 ;  /* 0x000000ffff3e8224 */ /* 0x001fe200078e0022 */
[----:B------:R0:W-:Y:S04]  /*13840*/  STS.U8 [R32+UR6+0x4c00], R64 ;  /* 0x004c004020007988 */ /* 0x0001e80008000006 */
[----:B------:R1:W-:Y:S01]  /*13850*/  STL [R1+0x140], R34 ;  /* 0x0001402201007387 */ /* 0x0003e20000100800 */
[----:B----4-:R-:W-:Y:S01]  /*13860*/  IMAD.X R63, R33, 0x1, R63, P1 ;  /* 0x00000001213f7824 */ /* 0x010fe200008e063f */
[----:B------:R-:W-:-:S04]  /*13870*/  IADD3 R153, P1, PT, R39, R153, RZ ;  /* 0x0000009927997210 */ /* 0x000fc80007f3e0ff */
[----:B------:R4:W3:Y:S01]  /*13880*/  @!P0 LDG.E.U8 R61, desc[UR14][R62.64] ;  /* 0x0000000e3e3d8981 */ /* 0x0008e2000c1e1100 */
[----:B--2---:R-:W-:Y:S02]  /*13890*/  IMAD.X R65, R33, 0x1, R65, P1 ;  /* 0x0000000121417824 */ /* 0x004fe400008e0641 */
[----:B0-----:R-:W-:Y:S01]  /*138a0*/  @!P0 IMAD.MOV.U32 R64, RZ, RZ, R153 ;  /* 0x000000ffff408224 */ /* 0x001fe200078e0099 */
[----:B------:R-:W-:Y:S04]  /*138b0*/  STL [R1+0x13c], R63 ;  /* 0x00013c3f01007387 */ /* 0x000fe80000100800 */
[----:B-1----:R-:W2:Y:S01]  /*138c0*/  LDL.LU R34, [R1+0x258] ;  /* 0x0002580001227983 */ /* 0x002ea20000300800 */
[----:B----4-:R-:W-:-:S03]  /*138d0*/  PRMT R62, RZ, 0x7610, R62 ;  /* 0x00007610ff3e7816 */ /* 0x010fc6000000003e */
[----:B------:R0:W-:Y:S04]  /*138e0*/  STL [R1+0x180], R153 ;  /* 0x0001809901007387 */ /* 0x0001e80000100800 */
[----:B------:R1:W-:Y:S04]  /*138f0*/  STL [R1+0x17c], R65 ;  /* 0x00017c4101007387 */ /* 0x0003e80000100800 */
[----:B------:R4:W2:Y:S04]  /*13900*/  @!P0 LDG.E.U8 R62, desc[UR14][R64.64] ;  /* 0x0000000e403e8981 */ /* 0x0008a8000c1e1100 */
[----:B0-----:R-:W2:Y:S04]  /*13910*/  LDL.LU R153, [R1+0x298] ;  /* 0x0002980001997983 */ /* 0x001ea80000300800 */
[----:B------:R-:W2:Y:S04]  /*13920*/  LDL.LU R64, [R1+0x1d4] ;  /* 0x0001d40001407983 */ /* 0x000ea80000300800 */
[----:B-1----:R-:W4:Y:S04]  /*13930*/  LDL.LU R65, [R1+0x1d8] ;  /* 0x0001d80001417983 */ /* 0x002f280000300800 */
[----:B------:R0:W-:Y:S04]  /*13940*/  STS.U8 [R32+UR6+0x5000], R67 ;  /* 0x0050004320007988 */ /* 0x0001e80008000006 */
[----:B------:R1:W-:Y:S04]  /*13950*/  STS.U8 [R32+UR6+0x5400], R66 ;  /* 0x0054004220007988 */ /* 0x0003e80008000006 */
[----:B0-----:R-:W3:Y:S01]  /*13960*/  LDL.LU R67, [R1+0x218] ;  /* 0x0002180001437983 */ /* 0x001ee20000300800 */
[----:B----4-:R-:W-:-:S05]  /*13970*/  IADD3 R65, P1, PT, R39, R65, RZ ;  /* 0x0000004127417210 */ /* 0x010fca0007f3e0ff */
[----:B--2---:R-:W-:Y:S01]  /*13980*/  IMAD.X R64, R33, 0x1, R64, P1 ;  /* 0x0000000121407824 */ /* 0x004fe200008e0640 */
        /* <DEDUP_REMOVED lines=96> */
[----:B------:R-:W-:Y:S01]  /*13f90*/  @!P0 LOP3.LUT R73, R73, R72, RZ, 0x3c, !PT ;  /* 0x0000004849498212 */ /* 0x000fe200078e3cff */
[----:B------:R1:W-:Y:S04]  /*13fa0*/  STS.U8 [R32+UR6+0x7800], R77 ;  /* 0x0078004d20007988 */ /* 0x0003e80008000006 */
[----:B------:R2:W3:Y:S02]  /*13fb0*/  @!P0 LDG.E.U8 R71, desc[UR14][R72.64] ;  /* 0x0000000e48478981 */ /* 0x0004e4000c1e1100 */
[----:B--2---:R-:W-:-:S02]  /*13fc0*/  PRMT R72, RZ, 0x7610, R72 ;  /* 0x00007610ff487816 */ /* 0x004fc40000000048 */
[----:B------:R-:W-:Y:S01]  /*13fd0*/  STS.U8 [R32+UR6+0x7c00], R76 ;  /* 0x007c004c20007988 */ /* 0x000fe20008000006 */
[----:B----4-:R-:W-:Y:S01]  /*13fe0*/  IMAD.X R74, R33, 0x1, R74, P1 ;  /* 0x00000001214a7824 */ /* 0x010fe200008e064a */
[----:B------:R-:W-:-:S04]  /*13ff0*/  IADD3 R34, P1, PT, R39, R34, RZ ;  /* 0x0000002227227210 */ /* 0x000fc80007f3e0ff */
[----:B0-----:R-:W-:Y:S01]  /*14000*/  @!P0 LOP3.LUT R75, R75, R74, RZ, 0x3c, !PT ;  /* 0x0000004a4b4b8212 */ /* 0x001fe200078e3cff */
[----:B------:R0:W-:Y:S01]  /*14010*/  STL [R1+0x21c], R74 ;  /* 0x00021c4a01007387 */ /* 0x0001e20000100800 */
[----:B------:R-:W-:-:S03]  /*14020*/  IMAD.X R153, R33, 0x1, R153, P1 ;  /* 0x0000000121997824 */ /* 0x000fc600008e0699 */
[----:B-1----:R-:W2:Y:S01]  /*14030*/  LDL.LU R77, [R1+0x2a0] ;  /* 0x0002a000014d7983 */ /* 0x002ea20000300800 */
[----:B0-----:R-:W-:-:S04]  /*14040*/  @!P0 LOP3.LUT R74, R75, R74, RZ, 0x3c, !PT ;  /* 0x0000004a4b4a8212 */ /* 0x001fc800078e3cff */
[----:B------:R-:W-:Y:S01]  /*14050*/  @!P0 LOP3.LUT R75, R75, R74, RZ, 0x3c, !PT ;  /* 0x0000004a4b4b8212 */ /* 0x000fe200078e3cff */
[----:B------:R-:W-:Y:S04]  /*14060*/  STL [R1+0x260], R34 ;  /* 0x0002602201007387 */ /* 0x000fe80000100800 */
[----:B------:R0:W4:Y:S04]  /*14070*/  @!P0 LDG.E.U8 R72, desc[UR14][R74.64] ;  /* 0x0000000e4a488981 */ /* 0x000128000c1e1100 */
[----:B------:R1:W-:Y:S01]  /*14080*/  STL [R1+0x25c], R153 ;  /* 0x00025c9901007387 */ /* 0x0003e20000100800 */
[----:B0-----:R-:W-:-:S03]  /*14090*/  @!P0 IMAD.MOV.U32 R75, RZ, RZ, R153 ;  /* 0x000000ffff4b8224 */ /* 0x001fc600078e0099 */
[----:B-1----:R-:W3:Y:S04]  /*140a0*/  LDL.LU R153, [R1+0x150] ;  /* 0x0001500001997983 */ /* 0x002ee80000300800 */
[----:B------:R-:W3:Y:S01]  /*140b0*/  LDL.LU R76, [R1+0x29c] ;  /* 0x00029c00014c7983 */ /* 0x000ee20000300800 */
[----:B------:R-:W-:Y:S01]  /*140c0*/  PRMT R73, RZ, 0x7610, R73 ;  /* 0x00007610ff497816 */ /* 0x000fe20000000049 */
[----:B------:R-:W-:-:S05]  /*140d0*/  @!P0 IMAD.MOV.U32 R74, RZ, RZ, R34 ;  /* 0x000000ffff4a8224 */ /* 0x000fca00078e0022 */
[----:B------:R0:W4:Y:S02]  /*140e0*/  @!P0 LDG.E.U8 R73, desc[UR14][R74.64] ;  /* 0x0000000e4a498981 */ /* 0x000124000c1e1100 */
[----:B0-----:R-:W-:Y:S02]  /*140f0*/  PRMT R74, RZ, 0x7610, R74 ;  /* 0x00007610ff4a7816 */ /* 0x001fe4000000004a */
[----:B--2---:R-:W-:-:S05]  /*14100*/  IADD3 R77, P1, PT, R39, R77, RZ ;  /* 0x0000004d274d7210 */ /* 0x004fca0007f3e0ff */
[----:B------:R0:W-:Y:S01]  /*14110*/  STL [R1+0x2a0], R77 ;  /* 0x0002a04d01007387 */ /* 0x0001e20000100800 */
[----:B---3--:R-:W-:-:S05]  /*14120*/  IMAD.X R76, R33, 0x1, R76, P1 ;  /* 0x00000001214c7824 */ /* 0x008fca00008e064c */
[-C--:B0-----:R-:W-:Y:S01]  /*14130*/  @!P0 LOP3.LUT R77, R77, R76.reuse, RZ, 0x3c, !PT ;  /* 0x0000004c4d4d8212 */ /* 0x081fe200078e3cff */
[----:B------:R0:W-:Y:S03]  /*14140*/  STL [R1+0x29c], R76 ;  /* 0x00029c4c01007387 */ /* 0x0001e60000100800 */
[----:B0-----:R-:W-:-:S04]  /*14150*/  @!P0 LOP3.LUT R76, R77, R76, RZ, 0x3c, !PT ;  /* 0x0000004c4d4c8212 */ /* 0x001fc800078e3cff */
[----:B------:R-:W-:-:S05]  /*14160*/  @!P0 LOP3.LUT R77, R77, R76, RZ, 0x3c, !PT ;  /* 0x0000004c4d4d8212 */ /* 0x000fca00078e3cff */
[----:B------:R0:W2:Y:S04]  /*14170*/  @!P0 LDG.E.U8 R74, desc[UR14][R76.64] ;  /* 0x0000000e4c4a8981 */ /* 0x0000a8000c1e1100 */
[----:B------:R-:W3:Y:S04]  /*14180*/  LDL.LU R76, [R1+0x2dc] ;  /* 0x0002dc00014c7983 */ /* 0x000ee80000300800 */
[----:B------:R-:W0:Y:S01]  /*14190*/  LDL.LU R77, [R1+0x2e0] ;  /* 0x0002e000014d7983 */ /* 0x000e220000300800 */
[----:B------:R-:W1:Y:S02]  /*141a0*/  S2R R34, SR_TID.X ;  /* 0x0000000000227919 */ /* 0x000e640000002100 */
[----:B-1----:R-:W-:-:S04]  /*141b0*/  LOP3.LUT R34, R34, 0x7f, RZ, 0xc0, !PT ;  /* 0x0000007f22227812 */ /* 0x002fc800078ec0ff */
[----:B------:R-:W-:-:S05]  /*141c0*/  LOP3.LUT R34, R34, 0x10, RZ, 0x3c, !PT ;  /* 0x0000001022227812 */ /* 0x000fca00078e3cff */
[----:B------:R1:W-:Y:S04]  /*141d0*/  STS.U8 [R34+UR6+0x4080], R79 ;  /* 0x0040804f22007988 */ /* 0x0003e80008000006 */
[----:B------:R0:W-:Y:S04]  /*141e0*/  STS.U8 [R34+UR6+0x4480], R78 ;  /* 0x0044804e22007988 */ /* 0x0001e80008000006 */
[----:B-1----:R-:W2:Y:S01]  /*141f0*/  LDL.LU R79, [R1+0x110] ;  /* 0x00011000014f7983 */ /* 0x002ea20000300800 */
[----:B0-----:R-:W-:-:S05]  /*14200*/  IADD3 R77, P1, PT, R39, R77, RZ ;  /* 0x0000004d274d7210 */ /* 0x001fca0007f3e0ff */
[----:B---3--:R-:W-:Y:S01]  /*14210*/  IMAD.X R76, R33, 0x1, R76, P1 ;  /* 0x00000001214c7824 */ /* 0x008fe200008e064c */
[----:B------:R0:W-:Y:S04]  /*14220*/  STL [R1+0x2e0], R77 ;  /* 0x0002e04d01007387 */ /* 0x0001e80000100800 */
[----:B------:R1:W-:Y:S04]  /*14230*/  STL [R1+0x2dc], R76 ;  /* 0x0002dc4c01007387 */ /* 0x0003e80000100800 */
[----:B------:R-:W3:Y:S01]  /*14240*/  LDL.LU R78, [R1+0x10c] ;  /* 0x00010c00014e7983 */ /* 0x000ee20000300800 */
[----:B0-----:R-:W-:-:S04]  /*14250*/  @!P0 LOP3.LUT R77, R77, R76, RZ, 0x3c, !PT ;  /* 0x0000004c4d4d8212 */ /* 0x001fc800078e3cff */
[C---:B-1----:R-:W-:Y:S02]  /*14260*/  @!P0 LOP3.LUT R76, R77.reuse, R76, RZ, 0x3c, !PT ;  /* 0x0000004c4d4c8212 */ /* 0x042fe400078e3cff */
[----:B------:R-:W-:Y:S02]  /*14270*/  PRMT R75, RZ, 0x7610, R75 ;  /* 0x00007610ff4b7816 */ /* 0x000fe4000000004b */
[----:B------:R-:W-:-:S05]  /*14280*/  @!P0 LOP3.LUT R77, R77, R76, RZ, 0x3c, !PT ;  /* 0x0000004c4d4d8212 */ /* 0x000fca00078e3cff */
[----:B------:R0:W4:Y:S01]  /*14290*/  @!P0 LDG.E.U8 R75, desc[UR14][R76.64] ;  /* 0x0000000e4c4b8981 */ /* 0x000122000c1e1100 */
[----:B--2---:R-:W-:-:S05]  /*142a0*/  IADD3 R79, P1, PT, R39, R79, RZ ;  /* 0x0000004f274f7210 */ /* 0x004fca0007f3e0ff */
[----:B------:R1:W-:Y:S01]  /*142b0*/  STL [R1+0x110], R79 ;  /* 0x0001104f01007387 */ /* 0x0003e20000100800 */
[----:B0-----:R-:W-:Y:S01]  /*142c0*/  PRMT R76, RZ, 0x7610, R76 ;  /* 0x00007610ff4c7816 */ /* 0x001fe2000000004c */
[----:B---3--:R-:W-:-:S05]  /*142d0*/  IMAD.X R78, R33, 0x1, R78, P1 ;  /* 0x00000001214e7824 */ /* 0x008fca00008e064e */
[-C--:B-1----:R-:W-:Y:S01]  /*142e0*/  @!P0 LOP3.LUT R79, R79, R78.reuse, RZ, 0x3c, !PT ;  /* 0x0000004e4f4f8212 */ /* 0x082fe200078e3cff */
[----:B------:R0:W-:Y:S03]  /*142f0*/  STL [R1+0x10c], R78 ;  /* 0x00010c4e01007387 */ /* 0x0001e60000100800 */
[----:B0-----:R-:W-:-:S04]  /*14300*/  @!P0 LOP3.LUT R78, R79, R78, RZ, 0x3c, !PT ;  /* 0x0000004e4f4e8212 */ /* 0x001fc800078e3cff */
[----:B------:R-:W-:-:S05]  /*14310*/  @!P0 LOP3.LUT R79, R79, R78, RZ, 0x3c, !PT ;  /* 0x0000004e4f4f8212 */ /* 0x000fca00078e3cff */
[----:B------:R0:W2:Y:S04]  /*14320*/  @!P0 LDG.E.U8 R76, desc[UR14][R78.64] ;  /* 0x0000000e4e4c8981 */ /* 0x0000a8000c1e1100 */
[----:B------:R-:W3:Y:S01]  /*14330*/  LDL.LU R79, [R1+0x14c] ;  /* 0x00014c00014f7983 */ /* 0x000ee20000300800 */
[----:B------:R-:W-:-:S03]  /*14340*/  IADD3 R153, P1, PT, R39, R153, RZ ;  /* 0x0000009927997210 */ /* 0x000fc60007f3e0ff */
[----:B------:R1:W-:Y:S02]  /*14350*/  STS.U8 [R34+UR6+0x4880], R81 ;  /* 0x0048805122007988 */ /* 0x0003e40008000006 */
[----:B0-----:R-:W-:Y:S02]  /*14360*/  @!P0 IMAD.MOV.U32 R78, RZ, RZ, R153 ;  /* 0x000000ffff4e8224 */ /* 0x001fe400078e0099 */
[----:B------:R-:W-:Y:S04]  /*14370*/  STS.U8 [R34+UR6+0x4c80], R80 ;  /* 0x004c805022007988 */ /* 0x000fe80008000006 */
[----:B-1----:R-:W2:Y:S04]  /*14380*/  LDL.LU R81, [R1+0x190] ;  /* 0x0001900001517983 */ /* 0x002ea80000300800 */
[----:B------:R0:W-:Y:S01]  /*14390*/  STL [R1+0x150], R153 ;  /* 0x0001509901007387 */ /* 0x0001e20000100800 */
[----:B---3--:R-:W-:-:S05]  /*143a0*/  IMAD.X R79, R33, 0x1, R79, P1 ;  /* 0x00000001214f7824 */ /* 0x008fca00008e064f */
[----:B------:R-:W-:Y:S04]  /*143b0*/  STL [R1+0x14c], R79 ;  /* 0x00014c4f01007387 */ /* 0x000fe80000100800 */
[----:B0-----:R-:W3:Y:S04]  /*143c0*/  LDL.LU R153, [R1+0x268] ;  /* 0x0002680001997983 */ /* 0x001ee80000300800 */
[----:B------:R-:W3:Y:S01]  /*143d0*/  LDL.LU R80, [R1+0x18c] ;  /* 0x00018c0001507983 */ /* 0x000ee20000300800 */
[----:B--2---:R-:W-:Y:S02]  /*143e0*/  IADD3 R81, P1, PT, R39, R81, RZ ;  /* 0x0000005127517210 */ /* 0x004fe40007f3e0ff */
[----:B------:R-:W-:-:S03]  /*143f0*/  PRMT R77, RZ, 0x7610, R77 ;  /* 0x00007610ff4d7816 */ /* 0x000fc6000000004d */
[----:B------:R0:W-:Y:S04]  /*14400*/  STL [R1+0x190], R81 ;  /* 0x0001905101007387 */ /* 0x0001e80000100800 */
[----:B------:R1:W2:Y:S02]  /*14410*/  @!P0 LDG.E.U8 R77, desc[UR14][R78.64] ;  /* 0x0000000e4e4d8981 */ /* 0x0002a4000c1e1100 */
[----:B-1----:R-:W-:Y:S01]  /*14420*/  PRMT R78, RZ, 0x7610, R78 ;  /* 0x00007610ff4e7816 */ /* 0x002fe2000000004e */
[----:B---3--:R-:W-:-:S05]  /*14430*/  IMAD.X R80, R33, 0x1, R80, P1 ;  /* 0x0000000121507824 */ /* 0x008fca00008e0650 */
[-C--:B0-----:R-:W-:Y:S01]  /*14440*/  @!P0 LOP3.LUT R81, R81, R80.reuse, RZ, 0x3c, !PT ;  /* 0x0000005051518212 */ /* 0x081fe200078e3cff */
[----:B------:R0:W-:Y:S03]  /*14450*/  STL [R1+0x18c], R80 ;  /* 0x00018c5001007387 */ /* 0x0001e60000100800 */
[----:B0-----:R-:W-:-:S04]  /*14460*/  @!P0 LOP3.LUT R80, R81, R80, RZ, 0x3c, !PT ;  /* 0x0000005051508212 */ /* 0x001fc800078e3cff */
[----:B------:R-:W-:-:S05]  /*14470*/  @!P0 LOP3.LUT R81, R81, R80, RZ, 0x3c, !PT ;  /* 0x0000005051518212 */ /* 0x000fca00078e3cff */
[----:B------:R0:W3:Y:S04]  /*14480*/  @!P0 LDG.E.U8 R78, desc[UR14][R80.64] ;  /* 0x0000000e504e8981 */ /* 0x0000e8000c1e1100 */
[----:B------:R-:W2:Y:S04]  /*14490*/  LDL.LU R80, [R1+0x1e4] ;  /* 0x0001e40001507983 */ /* 0x000ea80000300800 */
[----:B------:R-:W0:Y:S04]  /*144a0*/  LDL.LU R81, [R1+0x1e8] ;  /* 0x0001e80001517983 */ /* 0x000e280000300800 */
[----:B------:R1:W-:Y:S04]  /*144b0*/  STS.U8 [R34+UR6+0x5080], R83 ;  /* 0x0050805322007988 */ /* 0x0003e80008000006 */
[----:B------:R0:W-:Y:S04]  /*144c0*/  STS.U8 [R34+UR6+0x5480], R82 ;  /* 0x0054805222007988 */ /* 0x0001e80008000006 */
[----:B-1----:R-:W3:Y:S01]  /*144d0*/  LDL.LU R83, [R1+0x228] ;  /* 0x0002280001537983 */ /* 0x002ee20000300800 */
[----:B0-----:R-:W-:-:S05]  /*144e0*/  IADD3 R81, P1, PT, R39, R81, RZ ;  /* 0x0000005127517210 */ /* 0x001fca0007f3e0ff */
[----:B--2---:R-:W-:Y:S01]  /*144f0*/  IMAD.X R80, R33, 0x1, R80, P1 ;  /* 0x0000000121507824 */ /* 0x004fe200008e0650 */
[----:B------:R0:W-:Y:S04]  /*14500*/  STL [R1+0x1e8], R81 ;  /* 0x0001e85101007387 */ /* 0x0001e80000100800 */
[----:B------:R1:W-:Y:S04]  /*14510*/  STL [R1+0x1e4], R80 ;  /* 0x0001e45001007387 */ /* 0x0003e80000100800 */
[----:B------:R-:W2:Y:S01]  /*14520*/  LDL.LU R82, [R1+0x224] ;  /* 0x0002240001527983 */ /* 0x000ea20000300800 */
[----:B---3--:R-:W-:-:S02]  /*14530*/  IADD3 R83, P1, PT, R39, R83, RZ ;  /* 0x0000005327537210 */ /* 0x008fc40007f3e0ff */
[----:B0-----:R-:W-:-:S04]  /*14540*/  @!P0 LOP3.LUT R81, R81, R80, RZ, 0x3c, !PT ;  /* 0x0000005051518212 */ /* 0x001fc800078e3cff */
[C---:B-1----:R-:W-:Y:S01]  /*14550*/  @!P0 LOP3.LUT R80, R81.reuse, R80, RZ, 0x3c, !PT ;  /* 0x0000005051508212 */ /* 0x042fe200078e3cff */
[----:B------:R0:W-:Y:S01]  /*14560*/  STL [R1+0x228], R83 ;  /* 0x0002285301007387 */ /* 0x0001e20000100800 */
[----:B------:R-:W-:Y:S02]  /*14570*/  PRMT R79, RZ, 0x7610, R79 ;  /* 0x00007610ff4f7816 */ /* 0x000fe4000000004f */
[----:B------:R-:W-:-:S05]  /*14580*/  @!P0 LOP3.LUT R81, R81, R80, RZ, 0x3c, !PT ;  /* 0x0000005051518212 */ /* 0x000fca00078e3cff */
[----:B------:R1:W3:Y:S02]  /*14590*/  @!P0 LDG.E.U8 R79, desc[UR14][R80.64] ;  /* 0x0000000e504f8981 */ /* 0x0002e4000c1e1100 */
[----:B-1----:R-:W-:Y:S01]  /*145a0*/  PRMT R80, RZ, 0x7610, R80 ;  /* 0x00007610ff507816 */ /* 0x002fe20000000050 */
[----:B--2---:R-:W-:-:S05]  /*145b0*/  IMAD.X R82, R33, 0x1, R82, P1 ;  /* 0x0000000121527824 */ /* 0x004fca00008e0652 */
[-C--:B0-----:R-:W-:Y:S01]  /*145c0*/  @!P0 LOP3.LUT R83, R83, R82.reuse, RZ, 0x3c, !PT ;  /* 0x0000005253538212 */ /* 0x081fe200078e3cff */
[----:B------:R0:W-:Y:S03]  /*145d0*/  STL [R1+0x224], R82 ;  /* 0x0002245201007387 */ /* 0x0001e60000100800 */
[----:B0-----:R-:W-:-:S04]  /*145e0*/  @!P0 LOP3.LUT R82, R83, R82, RZ, 0x3c, !PT ;  /* 0x0000005253528212 */ /* 0x001fc800078e3cff */
[----:B------:R-:W-:-:S05]  /*145f0*/  @!P0 LOP3.LUT R83, R83, R82, RZ, 0x3c, !PT ;  /* 0x0000005253538212 */ /* 0x000fca00078e3cff */
[----:B------:R0:W2:Y:S04]  /*14600*/  @!P0 LDG.E.U8 R80, desc[UR14][R82.64] ;  /* 0x0000000e52508981 */ /* 0x0000a8000c1e1100 */
[----:B------:R-:W2:Y:S01]  /*14610*/  LDL.LU R83, [R1+0x264] ;  /* 0x0002640001537983 */ /* 0x000ea20000300800 */
[----:B------:R-:W-:Y:S02]  /*14620*/  IADD3 R153, P1, PT, R39, R153, RZ ;  /* 0x0000009927997210 */ /* 0x000fe40007f3e0ff */
[----:B------:R-:W-:-:S03]  /*14630*/  PRMT R81, RZ, 0x7610, R81 ;  /* 0x00007610ff517816 */ /* 0x000fc60000000051 */
[----:B0-----:R-:W-:Y:S01]  /*14640*/  @!P0 IMAD.MOV.U32 R82, RZ, RZ, R153 ;  /* 0x000000ffff528224 */ /* 0x001fe200078e0099 */
[----:B------:R0:W-:Y:S01]  /*14650*/  STL [R1+0x268], R153 ;  /* 0x0002689901007387 */ /* 0x0001e20000100800 */
[----:B--2---:R-:W-:-:S05]  /*14660*/  IMAD.X R83, R33, 0x1, R83, P1 ;  /* 0x0000000121537824 */ /* 0x004fca00008e0653 */
[----:B------:R1:W-:Y:S04]  /*14670*/  STL [R1+0x264], R83 ;  /* 0x0002645301007387 */ /* 0x0003e80000100800 */
[----:B0-----:R-:W2:Y:S04]  /*14680*/  LDL.LU R153, [R1+0x158] ;  /* 0x0001580001997983 */ /* 0x001ea80000300800 */
[----:B------:R0:W2:Y:S04]  /*14690*/  @!P0 LDG.E.U8 R81, desc[UR14][R82.64] ;  /* 0x0000000e52518981 */ /* 0x0000a8000c1e1100 */
[----:B------:R-:W2:Y:S04]  /*146a0*/  LDL.LU R82, [R1+0x2a4] ;  /* 0x0002a40001527983 */ /* 0x000ea80000300800 */
[----:B-1----:R-:W0:Y:S04]  /*146b0*/  LDL.LU R83, [R1+0x2a8] ;  /* 0x0002a80001537983 */ /* 0x002e280000300800 */
[----:B------:R-:W-:Y:S04]  /*146c0*/  STS.U8 [R34+UR6+0x5880], R109 ;  /* 0x0058806d22007988 */ /* 0x000fe80008000006 */
[----:B------:R1:W-:Y:S02]  /*146d0*/  STS.U8 [R34+UR6+0x5c80], R84 ;  /* 0x005c805422007988 */ /* 0x0003e40008000006 */
[----:B-1----:R-:W-:-:S02]  /*146e0*/  PRMT R84, RZ, 0x7610, R84 ;  /* 0x00007610ff547816 */ /* 0x002fc40000000054 */
[----:B0-----:R-:W-:-:S05]  /*146f0*/  IADD3 R83, P1, PT, R39, R83, RZ ;  /* 0x0000005327537210 */ /* 0x001fca0007f3e0ff */
[----:B--2---:R-:W-:Y:S01]  /*14700*/  IMAD.X R82, R33, 0x1, R82, P1 ;  /* 0x0000000121527824 */ /* 0x004fe200008e0652 */
[----:B------:R0:W-:Y:S04]  /*14710*/  STL [R1+0x2a8], R83 ;  /* 0x0002a85301007387 */ /* 0x0001e80000100800 */
[----:B------:R1:W-:Y:S01]  /*14720*/  STL [R1+0x2a4], R82 ;  /* 0x0002a45201007387 */ /* 0x0003e20000100800 */
[----:B0-----:R-:W-:-:S04]  /*14730*/  @!P0 LOP3.LUT R83, R83, R82, RZ, 0x3c, !PT ;  /* 0x0000005253538212 */ /* 0x001fc800078e3cff */
[----:B-1----:R-:W-:-:S04]  /*14740*/  @!P0 LOP3.LUT R82, R83, R82, RZ, 0x3c, !PT ;  /* 0x0000005253528212 */ /* 0x002fc800078e3cff */
[----:B------:R-:W-:-:S05]  /*14750*/  @!P0 LOP3.LUT R83, R83, R82, RZ, 0x3c, !PT ;  /* 0x0000005253538212 */ /* 0x000fca00078e3cff */
[----:B------:R0:W2:Y:S04]  /*14760*/  @!P0 LDG.E.U8 R84, desc[UR14][R82.64] ;  /* 0x0000000e52548981 */ /* 0x0000a8000c1e1100 */
[----:B------:R-:W2:Y:S04]  /*14770*/  LDL.LU R82, [R1+0x1a0] ;  /* 0x0001a00001527983 */ /* 0x000ea80000300800 */
[----:B------:R-:W0:Y:S04]  /*14780*/  LDL.LU R83, [R1+0x2e4] ;  /* 0x0002e40001537983 */ /* 0x000e280000300800 */
        /* <DEDUP_REMOVED lines=22> */
[----:B------:R-:W2:Y:S01]  /*148f0*/  LDL.LU R83, [R1+0x154] ;  /* 0x0001540001537983 */ /* 0x000ea20000300800 */
[----:B------:R-:W-:-:S03]  /*14900*/  IADD3 R153, P1, PT, R39, R153, RZ ;  /* 0x0000009927997210 */ /* 0x000fc60007f3e0ff */
[----:B------:R1:W-:Y:S02]  /*14910*/  STS.U8 [R34+UR6+0x6880], R87 ;  /* 0x0068805722007988 */ /* 0x0003e40008000006 */
[----:B0-----:R-:W-:Y:S02]  /*14920*/  @!P0 IMAD.MOV.U32 R82, RZ, RZ, R153 ;  /* 0x000000ffff528224 */ /* 0x001fe400078e0099 */
[----:B------:R0:W-:Y:S01]  /*14930*/  STL [R1+0x158], R153 ;  /* 0x0001589901007387 */ /* 0x0001e20000100800 */
[----:B-1----:R-:W-:Y:S01]  /*14940*/  PRMT R87, RZ, 0x7610, R87 ;  /* 0x00007610ff577816 */ /* 0x002fe20000000057 */
[----:B--2---:R-:W-:-:S05]  /*14950*/  IMAD.X R83, R33, 0x1, R83, P1 ;  /* 0x0000000121537824 */ /* 0x004fca00008e0653 */
[----:B------:R1:W-:Y:S04]  /*14960*/  STL [R1+0x154], R83 ;  /* 0x0001545301007387 */ /* 0x0003e80000100800 */
[----:B0-----:R-:W2:Y:S04]  /*14970*/  LDL.LU R153, [R1+0x270] ;  /* 0x0002700001997983 */ /* 0x001ea80000300800 */
[----:B------:R0:W2:Y:S04]  /*14980*/  @!P0 LDG.E.U8 R87, desc[UR14][R82.64] ;  /* 0x0000000e52578981 */ /* 0x0000a8000c1e1100 */
[----:B------:R-:W2:Y:S04]  /*14990*/  LDL.LU R82, [R1+0x194] ;  /* 0x0001940001527983 */ /* 0x000ea80000300800 */
[----:B-1----:R-:W0:Y:S04]  /*149a0*/  LDL.LU R83, [R1+0x198] ;  /* 0x0001980001537983 */ /* 0x002e280000300800 */
        /* <DEDUP_REMOVED lines=38> */
[----:B------:R-:W-:Y:S01]  /*14c10*/  STL [R1+0x270], R153 ;  /* 0x0002709901007387 */ /* 0x000fe20000100800 */
[----:B-1----:R-:W-:Y:S01]  /*14c20*/  PRMT R105, RZ, 0x7610, R105 ;  /* 0x00007610ff697816 */ /* 0x002fe20000000069 */
[----:B--2---:R-:W-:-:S05]  /*14c30*/  IMAD.X R83, R33, 0x1, R83, P1 ;  /* 0x0000000121537824 */ /* 0x004fca00008e0653 */
[----:B------:R0:W-:Y:S04]  /*14c40*/  STL [R1+0x26c], R83 ;  /* 0x00026c5301007387 */ /* 0x0001e80000100800 */
[----:B------:R1:W2:Y:S04]  /*14c50*/  @!P0 LDG.E.U8 R105, desc[UR14][R82.64] ;  /* 0x0000000e52698981 */ /* 0x0002a8000c1e1100 */
[----:B------:R-:W2:Y:S04]  /*14c60*/  LDL.LU R82, [R1+0x2ac] ;  /* 0x0002ac0001527983 */ /* 0x000ea80000300800 */
[----:B0-----:R-:W1:Y:S04]  /*14c70*/  LDL.LU R83, [R1+0x2b0] ;  /* 0x0002b00001537983 */ /* 0x001e680000300800 */
[----:B------:R-:W2:Y:S04]  /*14c80*/  LDL.LU R153, [R1+0x160] ;  /* 0x0001600001997983 */ /* 0x000ea80000300800 */
[----:B------:R0:W-:Y:S02]  /*14c90*/  STS.U8 [R34+UR6+0x7c80], R104 ;  /* 0x007c806822007988 */ /* 0x0001e40008000006 */
[----:B0-----:R-:W-:-:S02]  /*14ca0*/  PRMT R104, RZ, 0x7610, R104 ;  /* 0x00007610ff687816 */ /* 0x001fc40000000068 */
[----:B-1----:R-:W-:-:S05]  /*14cb0*/  IADD3 R83, P1, PT, R39, R83, RZ ;  /* 0x0000005327537210 */ /* 0x002fca0007f3e0ff */
        /* <DEDUP_REMOVED lines=8> */
[----:B------:R-:W0:Y:S01]  /*14d40*/  LDL.LU R83, [R1+0x2e8] ;  /* 0x0002e80001537983 */ /* 0x000e220000300800 */
[----:B------:R-:W1:Y:S02]  /*14d50*/  S2R R34, SR_TID.X ;  /* 0x0000000000227919 */ /* 0x000e640000002100 */
[----:B-1----:R-:W-:-:S04]  /*14d60*/  LOP3.LUT R34, R34, 0x7f, RZ, 0xc0, !PT ;  /* 0x0000007f22227812 */ /* 0x002fc800078ec0ff */
[----:B------:R-:W-:-:S05]  /*14d70*/  LOP3.LUT R34, R34, 0x20, RZ, 0x3c, !PT ;  /* 0x0000002022227812 */ /* 0x000fca00078e3cff */
[----:B------:R1:W-:Y:S02]  /*14d80*/  STS.U8 [R34+UR6+0x4100], R103 ;  /* 0x0041006722007988 */ /* 0x0003e40008000006 */
[----:B-1----:R-:W-:Y:S02]  /*14d90*/  PRMT R103, RZ, 0x7610, R103 ;  /* 0x00007610ff677816 */ /* 0x002fe40000000067 */
        /* <DEDUP_REMOVED lines=172> */
[----:B------:R1:W-:Y:S04]  /*15860*/  STS.U8 [R34+UR6+0x7d00], R88 ;  /* 0x007d005822007988 */ /* 0x0003e80008000006 */
[----:B-1----:R-:W3:Y:S01]  /*15870*/  LDL.LU R34, [R1+0x60c] ;  /* 0x00060c0001227983 */ /* 0x002ee20000300800 */
[----:B------:R-:W-:-:S02]  /*15880*/  PRMT R88, RZ, 0x7610, R88 ;  /* 0x00007610ff587816 */ /* 0x000fc40000000058 */
        /* <DEDUP_REMOVED lines=10> */
[----:B------:R-:W-:-:S05]  /*15930*/  LOP3.LUT R32, R32, 0x30, RZ, 0x3c, !PT ;  /* 0x0000003020207812 */ /* 0x000fca00078e3cff */
[----:B------:R1:W-:Y:S01]  /*15940*/  STS.U8 [R32+UR6+0x4180], R153 ;  /* 0x0041809920007988 */ /* 0x0003e20008000006 */
[----:B------:R-:W-:-:S03]  /*15950*/  PRMT R109, RZ, 0x7610, R109 ;  /* 0x00007610ff6d7816 */ /* 0x000fc6000000006d */
[----:B-1----:R-:W3:Y:S01]  /*15960*/  LDL.LU R153, [R1+0x608] ;  /* 0x0006080001997983 */ /* 0x002ee20000300800 */
        /* <DEDUP_REMOVED lines=10> */
[----:B---3--:R1:W-:Y:S02]  /*15a10*/  STS.U8 [R32+UR6+0x4580], R153 ;  /* 0x0045809920007988 */ /* 0x0083e40008000006 */
        /* <DEDUP_REMOVED lines=9> */
[----:B------:R-:W3:Y:S04]  /*15ab0*/  LDL.LU R82, [R1+0x16c] ;  /* 0x00016c0001527983 */ /* 0x000ee80000300800 */
[----:B------:R-:W0:Y:S04]  /*15ac0*/  LDL.LU R83, [R1+0x170] ;  /* 0x0001700001537983 */ /* 0x000e280000300800 */
[----:B------:R1:W-:Y:S02]  /*15ad0*/  STS.U8 [R32+UR6+0x4980], R155 ;  /* 0x0049809b20007988 */ /* 0x0003e40008000006 */
[----:B-1----:R-:W-:-:S02]  /*15ae0*/  PRMT R155, RZ, 0x7610, R155 ;  /* 0x00007610ff9b7816 */ /* 0x002fc4000000009b */
[----:B0-----:R-:W-:-:S05]  /*15af0*/  IADD3 R83, P1, PT, R39, R83, RZ ;  /* 0x0000005327537210 */ /* 0x001fca0007f3e0ff */
[----:B---3--:R-:W-:Y:S01]  /*15b00*/  IMAD.X R82, R33, 0x1, R82, P1 ;  /* 0x0000000121527824 */ /* 0x008fe200008e0652 */
[----:B------:R0:W-:Y:S04]  /*15b10*/  STL [R1+0x170], R83 ;  /* 0x0001705301007387 */ /* 0x0001e80000100800 */
[----:B------:R1:W-:Y:S01]  /*15b20*/  STL [R1+0x16c], R82 ;  /* 0x00016c5201007387 */ /* 0x0003e20000100800 */
[----:B0-----:R-:W-:-:S04]  /*15b30*/  @!P0 LOP3.LUT R83, R83, R82, RZ, 0x3c, !PT ;  /* 0x0000005253538212 */ /* 0x001fc800078e3cff */
[----:B-1----:R-:W-:-:S04]  /*15b40*/  @!P0 LOP3.LUT R82, R83, R82, RZ, 0x3c, !PT ;  /* 0x0000005253528212 */ /* 0x002fc800078e3cff */
[----:B------:R-:W-:-:S05]  /*15b50*/  @!P0 LOP3.LUT R83, R83, R82, RZ, 0x3c, !PT ;  /* 0x0000005253538212 */ /* 0x000fca00078e3cff */
[----:B------:R0:W3:Y:S04]  /*15b60*/  @!P0 LDG.E.U8 R155, desc[UR14][R82.64] ;  /* 0x0000000e529b8981 */ /* 0x0000e8000c1e1100 */
        /* <DEDUP_REMOVED lines=51> */
[----:B-1----:R-:W5:Y:S01]  /*15ea0*/  LDL.LU R32, [R1+0x604] ;  /* 0x0006040001207983 */ /* 0x002f620000300800 */
[----:B------:R-:W-:-:S02]  /*15eb0*/  PRMT R165, RZ, 0x7610, R165 ;  /* 0x00007610ffa57816 */ /* 0x000fc400000000a5 */
[----:B0-----:R-:W-:-:S05]  /*15ec0*/  IADD3 R83, P1, PT, R39, R83, RZ ;  /* 0x0000005327537210 */ /* 0x001fca0007f3e0ff */
[----:B--2---:R-:W-:Y:S02]  /*15ed0*/  IMAD.X R82, R33, 0x1, R82, P1 ;  /* 0x0000000121527824 */ /* 0x004fe400008e0652 */
[----:B------:R-:W5:Y:S04]  /*15ee0*/  LDL.LU R33, [R1+0x600] ;  /* 0x0006000001217983 */ /* 0x000f680000300800 */
[----:B------:R0:W-:Y:S04]  /*15ef0*/  STL [R1+0x2c8], R83 ;  /* 0x0002c85301007387 */ /* 0x0001e80000100800 */
[----:B------:R1:W-:Y:S01]  /*15f00*/  STL [R1+0x2c4], R82 ;  /* 0x0002c45201007387 */ /* 0x0003e20000100800 */
[----:B0-----:R-:W-:-:S04]  /*15f10*/  @!P0 LOP3.LUT R83, R83, R82, RZ, 0x3c, !PT ;  /* 0x0000005253538212 */ /* 0x001fc800078e3cff */
[----:B-1----:R-:W-:-:S04]  /*15f20*/  @!P0 LOP3.LUT R82, R83, R82, RZ, 0x3c, !PT ;  /* 0x0000005253528212 */ /* 0x002fc800078e3cff */
[----:B------:R-:W-:-:S05]  /*15f30*/  @!P0 LOP3.LUT R83, R83, R82, RZ, 0x3c, !PT ;  /* 0x0000005253538212 */ /* 0x000fca00078e3cff */
[----:B------:R0:W2:Y:S02]  /*15f40*/  @!P0 LDG.E.U8 R165, desc[UR14][R82.64] ;  /* 0x0000000e52a58981 */ /* 0x0000a4000c1e1100 */
[----:B0-----:R-:W0:Y:S02]  /*15f50*/  S2R R83, SR_TID.X ;  /* 0x0000000000537919 */ /* 0x001e240000002100 */
[----:B0-----:R-:W-:-:S04]  /*15f60*/  LOP3.LUT R83, R83, 0x7f, RZ, 0xc0, !PT ;  /* 0x0000007f53537812 */ /* 0x001fc800078ec0ff */
[----:B------:R-:W-:-:S05]  /*15f70*/  LOP3.LUT R82, R83, 0x30, RZ, 0x3c, !PT ;  /* 0x0000003053527812 */ /* 0x000fca00078e3cff */
[----:B------:R0:W-:Y:S04]  /*15f80*/  STS.U8 [R82+UR6+0x6180], R16 ;  /* 0x0061801052007988 */ /* 0x0001e80008000006 */
[----:B------:R-:W-:Y:S04]  /*15f90*/  STS.U8 [R82+UR6+0x6580], R151 ;  /* 0x0065809752007988 */ /* 0x000fe80008000006 */
[----:B------:R1:W-:Y:S04]  /*15fa0*/  STS.U8 [R82+UR6+0x6980], R143 ;  /* 0x0069808f52007988 */ /* 0x0003e80008000006 */
[----:B0-----:R-:W2:Y:S04]  /*15fb0*/  LDL.LU R16, [R1+0x5fc] ;  /* 0x0005fc0001107983 */ /* 0x001ea80000300800 */
[----:B------:R0:W-:Y:S04]  /*15fc0*/  STS.U8 [R82+UR6+0x6d80], R135 ;  /* 0x006d808752007988 */ /* 0x0001e80008000006 */
[----:B-1----:R-:W2:Y:S04]  /*15fd0*/  LDL.LU R143, [R1+0x544] ;  /* 0x00054400018f7983 */ /* 0x002ea80000300800 */
[----:B------:R1:W-:Y:S04]  /*15fe0*/  STS.U8 [R82+UR6+0x7180], R127 ;  /* 0x0071807f52007988 */ /* 0x0003e80008000006 */
[----:B0-----:R-:W2:Y:S04]  /*15ff0*/  LDL.LU R135, [R1+0x554] ;  /* 0x0005540001877983 */ /* 0x001ea80000300800 */
[----:B-1----:R-:W2:Y:S01]  /*16000*/  LDL.LU R127, [R1+0x558] ;  /* 0x00055800017f7983 */ /* 0x002ea20000300800 */
[----:B------:R-:W0:Y:S03]  /*16010*/  S2R R151, SR_TID.X ;  /* 0x0000000000977919 */ /* 0x000e260000002100 */
[----:B------:R-:W-:Y:S04]  /*16020*/  STS.U8 [R82+UR6+0x7580], R118 ;  /* 0x0075807652007988 */ /* 0x000fe80008000006 */
[----:B------:R-:W-:Y:S04]  /*16030*/  STS.U8 [R82+UR6+0x7980], R41 ;  /* 0x0079802952007988 */ /* 0x000fe80008000006 */
[----:B------:R1:W-:Y:S01]  /*16040*/  STS.U8 [R82+UR6+0x7d80], R46 ;  /* 0x007d802e52007988 */ /* 0x0003e20008000006 */
[----:B0-----:R-:W-:-:S04]  /*16050*/  LOP3.LUT R151, R151, 0x7f, RZ, 0xc0, !PT ;  /* 0x0000007f97977812 */ /* 0x001fc800078ec0ff */
[C---:B------:R-:W-:Y:S02]  /*16060*/  LOP3.LUT R83, R151.reuse, 0x40, RZ, 0x3c, !PT ;  /* 0x0000004097537812 */ /* 0x040fe400078e3cff */
[----:B-1----:R-:W-:-:S03]  /*16070*/  LOP3.LUT R46, R151, 0x50, RZ, 0x3c, !PT ;  /* 0x00000050972e7812 */ /* 0x002fc600078e3cff */
[----:B--2---:R-:W-:Y:S04]  /*16080*/  STS.U8 [R83+UR6+0x4200], R127 ;  /* 0x0042007f53007988 */ /* 0x004fe80008000006 */
[----:B------:R-:W-:Y:S04]  /*16090*/  STS.U8 [R83+UR6+0x4600], R143 ;  /* 0x0046008f53007988 */ /* 0x000fe80008000006 */
[----:B------:R0:W-:Y:S04]  /*160a0*/  STS.U8 [R83+UR6+0x4a00], R28 ;  /* 0x004a001c53007988 */ /* 0x0001e80008000006 */
[----:B------:R1:W-:Y:S04]  /*160b0*/  STS.U8 [R83+UR6+0x4e00], R29 ;  /* 0x004e001d53007988 */ /* 0x0003e80008000006 */
[----:B------:R2:W-:Y:S04]  /*160c0*/  STS.U8 [R83+UR6+0x5200], R24 ;  /* 0x0052001853007988 */ /* 0x0005e80008000006 */
[----:B------:R1:W-:Y:S04]  /*160d0*/  STS.U8 [R83+UR6+0x5600], R25 ;  /* 0x0056001953007988 */ /* 0x0003e80008000006 */
[----:B0-----:R0:W5:Y:S04]  /*160e0*/  LDL.LU R28, [R1+0x5f8] ;  /* 0x0005f800011c7983 */ /* 0x0011680000300800 */
[----:B------:R0:W-:Y:S04]  /*160f0*/  STS.U8 [R83+UR6+0x5a00], R20 ;  /* 0x005a001453007988 */ /* 0x0001e80008000006 */
[----:B-1----:R1:W5:Y:S04]  /*16100*/  LDL.LU R29, [R1+0x5f4] ;  /* 0x0005f400011d7983 */ /* 0x0023680000300800 */
[----:B------:R0:W-:Y:S04]  /*16110*/  STS.U8 [R83+UR6+0x5e00], R21 ;  /* 0x005e001553007988 */ /* 0x0001e80008000006 */
[----:B------:R-:W3:Y:S04]  /*16120*/  LDL.LU R143, [R1+0x550] ;  /* 0x00055000018f7983 */ /* 0x000ee80000300800 */
[----:B------:R-:W-:Y:S04]  /*16130*/  STS.U8 [R83+UR6+0x6200], R164 ;  /* 0x006200a453007988 */ /* 0x000fe80008000006 */
[----:B------:R-:W-:Y:S04]  /*16140*/  STS.U8 [R83+UR6+0x6600], R150 ;  /* 0x0066009653007988 */ /* 0x000fe80008000006 */
[----:B------:R-:W-:Y:S04]  /*16150*/  STS.U8 [R83+UR6+0x6a00], R142 ;  /* 0x006a008e53007988 */ /* 0x000fe80008000006 */
[----:B------:R-:W-:Y:S04]  /*16160*/  STS.U8 [R83+UR6+0x6e00], R134 ;  /* 0x006e008653007988 */ /* 0x000fe80008000006 */
[----:B------:R-:W-:Y:S04]  /*16170*/  STS.U8 [R83+UR6+0x7200], R125 ;  /* 0x0072007d53007988 */ /* 0x000fe80008000006 */
[----:B------:R-:W-:Y:S04]  /*16180*/  STS.U8 [R83+UR6+0x7600], R116 ;  /* 0x0076007453007988 */ /* 0x000fe80008000006 */
[----:B--2---:R1:W5:Y:S04]  /*16190*/  LDL.LU R24, [R1+0x5f0] ;  /* 0x0005f00001187983 */ /* 0x0043680000300800 */
[----:B------:R-:W-:Y:S04]  /*161a0*/  STS.U8 [R83+UR6+0x7a00], R42 ;  /* 0x007a002a53007988 */ /* 0x000fe80008000006 */
[----:B------:R1:W5:Y:S04]  /*161b0*/  LDL.LU R25, [R1+0x5ec] ;  /* 0x0005ec0001197983 */ /* 0x0003680000300800 */
[----:B------:R-:W-:Y:S04]  /*161c0*/  STS.U8 [R83+UR6+0x7e00], R47 ;  /* 0x007e002f53007988 */ /* 0x000fe80008000006 */
[----:B0-----:R1:W5:Y:S04]  /*161d0*/  LDL.LU R20, [R1+0x5e8] ;  /* 0x0005e80001147983 */ /* 0x0013680000300800 */
[----:B------:R-:W-:Y:S04]  /*161e0*/  STS.U8 [R46+UR6+0x4280], R135 ;  /* 0x004280872e007988 */ /* 0x000fe80008000006 */
[----:B------:R1:W5:Y:S04]  /*161f0*/  LDL.LU R21, [R1+0x5e4] ;  /* 0x0005e40001157983 */ /* 0x0003680000300800 */
[----:B------:R0:W-:Y:S04]  /*16200*/  STS.U8 [R46+UR6+0x4680], R16 ;  /* 0x004680102e007988 */ /* 0x0001e80008000006 */
[----:B------:R2:W-:Y:S04]  /*16210*/  STS.U8 [R46+UR6+0x4a80], R17 ;  /* 0x004a80112e007988 */ /* 0x0005e80008000006 */
[----:B------:R1:W-:Y:S04]  /*16220*/  STS.U8 [R46+UR6+0x4e80], R8 ;  /* 0x004e80082e007988 */ /* 0x0003e80008000006 */
[----:B0-----:R0:W5:Y:S04]  /*16230*/  LDL.LU R16, [R1+0x5e0] ;  /* 0x0005e00001107983 */ /* 0x0011680000300800 */
[----:B--2---:R0:W5:Y:S04]  /*16240*/  LDL.LU R17, [R1+0x5dc] ;  /* 0x0005dc0001117983 */ /* 0x0041680000300800 */
[----:B-1----:R0:W5:Y:S04]  /*16250*/  LDL.LU R8, [R1+0x5d8] ;  /* 0x0005d80001087983 */ /* 0x0021680000300800 */
[----:B------:R1:W-:Y:S04]  /*16260*/  STS.U8 [R46+UR6+0x5280], R9 ;  /* 0x005280092e007988 */ /* 0x0003e80008000006 */
[----:B------:R2:W-:Y:S04]  /*16270*/  STS.U8 [R46+UR6+0x5680], R4 ;  /* 0x005680042e007988 */ /* 0x0005e80008000006 */
[----:B------:R0:W-:Y:S04]  /*16280*/  STS.U8 [R46+UR6+0x5a80], R5 ;  /* 0x005a80052e007988 */ /* 0x0001e80008000006 */
[----:B-1----:R1:W5:Y:S04]  /*16290*/  LDL.LU R9, [R1+0x5d4] ;  /* 0x0005d40001097983 */ /* 0x0023680000300800 */
[----:B--2---:R1:W5:Y:S04]  /*162a0*/  LDL.LU R4, [R1+0x5d0] ;  /* 0x0005d00001047983 */ /* 0x0043680000300800 */
[----:B0-----:R1:W5:Y:S04]  /*162b0*/  LDL.LU R5, [R1+0x5cc] ;  /* 0x0005cc0001057983 */ /* 0x0013680000300800 */
[----:B------:R0:W-:Y:S04]  /*162c0*/  STS.U8 [R46+UR6+0x5e80], R23 ;  /* 0x005e80172e007988 */ /* 0x0001e80008000006 */
[----:B0-----:R-:W2:Y:S01]  /*162d0*/  LDL.LU R23, [R1+0x5c8] ;  /* 0x0005c80001177983 */ /* 0x001ea20000300800 */
[----:B------:R-:W-:-:S03]  /*162e0*/  LOP3.LUT R42, R151, 0x60, RZ, 0x3c, !PT ;  /* 0x00000060972a7812 */ /* 0x000fc600078e3cff */
        /* <DEDUP_REMOVED lines=9> */
[----:B---3--:R-:W-:Y:S04]  /*16380*/  STS.U8 [R42+UR6+0x4300], R143 ;  /* 0x0043008f2a007988 */ /* 0x008fe80008000006 */
[----:B------:R0:W-:Y:S04]  /*16390*/  STS.U8 [R42+UR6+0x4700], R34 ;  /* 0x004700222a007988 */ /* 0x0001e80008000006 */
[----:B------:R3:W-:Y:S04]  /*163a0*/  STS.U8 [R42+UR6+0x4b00], R35 ;  /* 0x004b00232a007988 */ /* 0x0007e80008000006 */
[----:B------:R0:W-:Y:S04]  /*163b0*/  STS.U8 [R42+UR6+0x4f00], R30 ;  /* 0x004f001e2a007988 */ /* 0x0001e80008000006 */
[----:B------:R0:W-:Y:S04]  /*163c0*/  STS.U8 [R42+UR6+0x5300], R31 ;  /* 0x0053001f2a007988 */ /* 0x0001e80008000006 */
[----:B------:R0:W-:Y:S04]  /*163d0*/  STS.U8 [R42+UR6+0x5700], R26 ;  /* 0x0057001a2a007988 */ /* 0x0001e80008000006 */
[----:B------:R0:W-:Y:S04]  /*163e0*/  STS.U8 [R42+UR6+0x5b00], R27 ;  /* 0x005b001b2a007988 */ /* 0x0001e80008000006 */
[----:B------:R0:W-:Y:S04]  /*163f0*/  STS.U8 [R42+UR6+0x5f00], R22 ;  /* 0x005f00162a007988 */ /* 0x0001e80008000006 */
[----:B------:R-:W-:Y:S04]  /*16400*/  STS.U8 [R42+UR6+0x6300], R160 ;  /* 0x006300a02a007988 */ /* 0x000fe80008000006 */
[----:B------:R-:W-:Y:S04]  /*16410*/  STS.U8 [R42+UR6+0x6700], R148 ;  /* 0x006700942a007988 */ /* 0x000fe80008000006 */
[----:B0-----:R1:W5:Y:S04]  /*16420*/  LDL.LU R34, [R1+0x5c4] ;  /* 0x0005c40001227983 */ /* 0x0013680000300800 */
[----:B------:R-:W-:Y:S04]  /*16430*/  STS.U8 [R42+UR6+0x6b00], R138 ;  /* 0x006b008a2a007988 */ /* 0x000fe80008000006 */
[----:B---3--:R1:W5:Y:S04]  /*16440*/  LDL.LU R35, [R1+0x5c0] ;  /* 0x0005c00001237983 */ /* 0x0083680000300800 */
[----:B------:R-:W-:Y:S04]  /*16450*/  STS.U8 [R42+UR6+0x6f00], R129 ;  /* 0x006f00812a007988 */ /* 0x000fe80008000006 */
[----:B------:R1:W5:Y:S04]  /*16460*/  LDL.LU R30, [R1+0x5bc] ;  /* 0x0005bc00011e7983 */ /* 0x0003680000300800 */
        /* <DEDUP_REMOVED lines=8> */
[----:B--2---:R0:W-:Y:S04]  /*164f0*/  STS.U8 [R41+UR6+0x4380], R23 ;  /* 0x0043801729007988 */ /* 0x0041e80008000006 */
[----:B------:R2:W-:Y:S04]  /*16500*/  STS.U8 [R41+UR6+0x4780], R18 ;  /* 0x0047801229007988 */ /* 0x0005e80008000006 */
[----:B------:R3:W-:Y:S04]  /*16510*/  STS.U8 [R41+UR6+0x4b80], R19 ;  /* 0x004b801329007988 */ /* 0x0007e80008000006 */
[----:B0-----:R1:W5:Y:S04]  /*16520*/  LDL.LU R23, [R1+0x5a8] ;  /* 0x0005a80001177983 */ /* 0x0013680000300800 */
[----:B--2---:R1:W5:Y:S04]  /*16530*/  LDL.LU R18, [R1+0x5a4] ;  /* 0x0005a40001127983 */ /* 0x0043680000300800 */
[----:B---3--:R1:W5:Y:S04]  /*16540*/  LDL.LU R19, [R1+0x5a0] ;  /* 0x0005a00001137983 */ /* 0x0083680000300800 */
[----:B------:R0:W-:Y:S04]  /*16550*/  STS.U8 [R41+UR6+0x4f80], R14 ;  /* 0x004f800e29007988 */ /* 0x0001e80008000006 */
[----:B------:R2:W-:Y:S04]  /*16560*/  STS.U8 [R41+UR6+0x5380], R15 ;  /* 0x0053800f29007988 */ /* 0x0005e80008000006 */
[----:B------:R3:W-:Y:S04]  /*16570*/  STS.U8 [R41+UR6+0x5780], R12 ;  /* 0x0057800c29007988 */ /* 0x0007e80008000006 */
[----:B0-----:R1:W5:Y:S04]  /*16580*/  LDL.LU R14, [R1+0x59c] ;  /* 0x00059c00010e7983 */ /* 0x0013680000300800 */
[----:B--2---:R1:W5:Y:S04]  /*16590*/  LDL.LU R15, [R1+0x598] ;  /* 0x00059800010f7983 */ /* 0x0043680000300800 */
[----:B---3--:R1:W5:Y:S04]  /*165a0*/  LDL.LU R12, [R1+0x594] ;  /* 0x00059400010c7983 */ /* 0x0083680000300800 */
[----:B------:R0:W-:Y:S04]  /*165b0*/  STS.U8 [R41+UR6+0x5b80], R13 ;  /* 0x005b800d29007988 */ /* 0x0001e80008000006 */
[----:B------:R2:W-:Y:S04]  /*165c0*/  STS.U8 [R41+UR6+0x5f80], R0 ;  /* 0x005f800029007988 */ /* 0x0005e80008000006 */
[----:B0-----:R1:W5:Y:S04]  /*165d0*/  LDL.LU R13, [R1+0x590] ;  /* 0x00059000010d7983 */ /* 0x0013680000300800 */
[----:B--2---:R1:W5:Y:S04]  /*165e0*/  LDL.LU R0, [R1+0x58c] ;  /* 0x00058c0001007983 */ /* 0x0043680000300800 */
        /* <DEDUP_REMOVED lines=17> */
[----:B------:R1:W-:Y:S04]  /*16700*/  STS.U8 [R143+UR6+0xa080], R60 ;  /* 0x00a0803c8f007988 */ /* 0x0003e80008000006 */
[----:B------:R1:W-:Y:S01]  /*16710*/  STS.U8 [R143+UR6+0xa480], R61 ;  /* 0x00a4803d8f007988 */ /* 0x0003e20008000006 */
[----:B0-----:R-:W-:-:S03]  /*16720*/  LOP3.LUT R151, R151, 0x20, RZ, 0x3c, !PT ;  /* 0x0000002097977812 */ /* 0x001fc600078e3cff */
[----:B------:R1:W-:Y:S04]  /*16730*/  STS.U8 [R143+UR6+0xa880], R62 ;  /* 0x00a8803e8f007988 */ /* 0x0003e80008000006 */
        /* <DEDUP_REMOVED lines=9> */
[----:B----4-:R1:W-:Y:S04]  /*167d0*/  STS.U8 [R151+UR6+0xb100], R72 ;  /* 0x00b1004897007988 */ /* 0x0103e80008000006 */
        /* <DEDUP_REMOVED lines=42> */
[----:B------:R1:W-:Y:S01]  /*16a80*/  STS.U8 [R41+UR6+0xbb80], R165 ;  /* 0x00bb80a529007988 */ /* 0x0003e20008000006 */
[----:B------:R0:W-:Y:S06]  /*16a90*/  MEMBAR.ALL.CTA ;  /* 0x0000000000007992 */ /* 0x0001ec0000008000 */
[----:B0-----:R-:W0:Y:S02]  /*16aa0*/  FENCE.VIEW.ASYNC.S ;  /* 0x00000000000073c6 */ /* 0x001e240000000000 */
[----:B0-----:R-:W-:Y:S01]  /*16ab0*/  BAR.SYNC.DEFER_BLOCKING 0x0 ;  /* 0x0000000000007b1d */ /* 0x001fe20000010000 */
[----:B------:R-:W-:-:S04]  /*16ac0*/  ULEA UR8, UR9, UR6, 0x3 ;  /* 0x0000000609087291 */ /* 0x000fc8000f8e18ff */
[----:B------:R-:W-:Y:S01]  /*16ad0*/  UIADD3 UR8, UPT, UPT, UR8, 0xc000, URZ ;  /* 0x0000c00008087890 */ /* 0x000fe2000fffe0ff */
[----:B------:R-:W-:Y:S01]  /*16ae0*/  UMOV UR4, UR5 ;  /* 0x0000000500047c82 */ /* 0x000fe20008000000 */
[----:B------:R-:W-:-:S00]  /*16af0*/  MEMBAR.ALL.CTA ;  /* 0x0000000000007992 */ /* 0x000fc00000008000 */
[----:B------:R-:W-:Y:S06]  /*16b00*/  MEMBAR.ALL.GPU ;  /* 0x0000000000007992 */ /* 0x000fec000000a000 */
[----:B------:R-:W-:-:S00]  /*16b10*/  ERRBAR ;  /* 0x00000000000079ab */ /* 0x000fc00000000000 */
[----:B------:R-:W-:Y:S08]  /*16b20*/  CGAERRBAR ;  /* 0x00000000000075ab */ /* 0x000ff00000000000 */
[----:B------:R-:W-:Y:S06]  /*16b30*/  UCGABAR_ARV ;  /* 0x00000000000079c7 */ /* 0x000fec0008000000 */
[----:B------:R-:W-:Y:S01]  /*16b40*/  UCGABAR_WAIT ;  /* 0x0000000000007dc7 */ /* 0x000fe20008000000 */
[----:B------:R-:W-:Y:S01]  /*16b50*/  CCTL.IVALL ;  /* 0x00000000ff00798f */ /* 0x000fe20002000000 */
[----:B-1----:R-:W-:Y:S05]  /*16b60*/  @P2 BRA `(.L_x_15) ;  /* 0x0000000000442947 */ /* 0x002fea0003800000 */
[----:B------:R-:W-:Y:S01]  /*16b70*/  UMOV UR11, 0x40004040 ;  /* 0x40004040000b7882 */ /* 0x000fe20000000000 */
[----:B------:R-:W-:Y:S01]  /*16b80*/  UMOV UR13, 0x40004040 ;  /* 0x40004040000d7882 */ /* 0x000fe20000000000 */
[----:B------:R-:W-:Y:S01]  /*16b90*/  UMOV UR30, 0x0 ;  /* 0x00000000001e7882 */ /* 0x000fe20000000000 */
[----:B------:R-:W-:Y:S01]  /*16ba0*/  UMOV UR31, 0x10208490 ;  /* 0x10208490001f7882 */ /* 0x000fe20000000000 */
[----:B------:R-:W-:Y:S01]  /*16bb0*/  UMOV UR32, 0x0 ;  /* 0x0000000000207882 */ /* 0x000fe20000000000 */
[----:B------:R-:W-:Y:S01]  /*16bc0*/  UMOV UR33, 0x10208490 ;  /* 0x1020849000217882 */ /* 0x000fe20000000000 */
[----:B------:R-:W-:Y:S01]  /*16bd0*/  UMOV UR34, 0x0 ;  /* 0x0000000000227882 */ /* 0x000fe20000000000 */
[----:B------:R-:W-:Y:S01]  /*16be0*/  UMOV UR35, 0x10208490 ;  /* 0x1020849000237882 */ /* 0x000fe20000000000 */
[----:B------:R0:W-:Y:S01]  /*16bf0*/  UTCQMMA.2CTA gdesc[UR10], gdesc[UR12], tmem[UR16], tmem[UR30], idesc[UR31], UPT ;  /* 0x00ff1e0c0a0075ea */ /* 0x0001e2000ba00310 */
        /* <DEDUP_REMOVED lines=8> */
.L_x_15:
[----:B------:R-:W2:Y:S04]  /*16c80*/  LDL R42, [R1+0x584] ;  /* 0x00058400012a7983 */ /* 0x000ea80000100800 */
[----:B------:R-:W2:Y:S01]  /*16c90*/  LDL.LU R41, [R1+0x548] ;  /* 0x0005480001297983 */ /* 0x000ea20000300800 */
[----:B------:R-:W-:-:S04]  /*16ca0*/  UIADD3 UR9, UPT, UPT, UR9, 0x1, URZ ;  /* 0x0000000109097890 */ /* 0x000fc8000fffe0ff */
[----:B------:R-:W-:-:S04]  /*16cb0*/  UISETP.GT.AND UP1, UPT, UR9, 0x1, UPT ;  /* 0x000000010900788c */ /* 0x000fc8000bf24270 */
[----:B0-----:R-:W-:Y:S02]  /*16cc0*/  USEL UR5, URZ, 0x1, !UP1 ;  /* 0x00000001ff057887 */ /* 0x001fe4000c800000 */
[----:B------:R-:W-:Y:S02]  /*16cd0*/  USEL UR9, UR9, URZ, !UP1 ;  /* 0x000000ff09097287 */ /* 0x000fe4000c800000 */
[----:B------:R-:W-:Y:S01]  /*16ce0*/  ULOP3.LUT UR5, UR4, UR5, URZ, 0x3c, !UPT ;  /* 0x0000000504057292 */ /* 0x000fe2000f8e3cff */
[----:B--2---:R-:W-:Y:S02]  /*16cf0*/  ISETP.NE.U32.AND P0, PT, R41, R42, PT ;  /* 0x0000002a2900720c */ /* 0x004fe40003f05070 */
[----:B------:R-:W2:Y:S01]  /*16d00*/  LDL.LU R42, [R1+0x55c] ;  /* 0x00055c00012a7983 */ /* 0x000ea20000300800 */
[----:B------:R-:W-:-:S03]  /*16d10*/  IMAD.U32 R41, RZ, RZ, UR4 ;  /* 0x00000004ff297e24 */ /* 0x000fc6000f8e00ff */
[----:B--2---:R0:W-:Y:S07]  /*16d20*/  STL [R1+0x548], R42 ;  /* 0x0005482a01007387 */ /* 0x0041ee0000100800 */
[----:B------:R-:W-:Y:S05]  /*16d30*/  @P0 BRA `(.L_x_16) ;  /* 0xffffff7000a00947 */ /* 0x000fea000383ffff */
.L_x_13:
[----:B0-----:R-:W0:Y:S01]  /*16d40*/  LDC R42, c[0x0][0x3a0] ;  /* 0x0000e800ff2a7b82 */ /* 0x001e220000000800 */
[----:B------:R-:W1:Y:S01]  /*16d50*/  LDCU UR5, c[0x0][0x3b8] ;  /* 0x00007700ff0577ac */ /* 0x000e620008000800 */
[----:B------:R-:W2:Y:S01]  /*16d60*/  LDCU UR9, c[0x0][0x3b4] ;  /* 0x00007680ff0977ac */ /* 0x000ea20008000800 */
[----:B------:R-:W3:Y:S01]  /*16d70*/  LDCU.128 UR20, c[0x0][0x390] ;  /* 0x00007200ff1477ac */ /* 0x000ee20008000c00 */
[----:B-1---5:R-:W-:-:S04]  /*16d80*/  IMAD R132, R0, UR5, RZ ;  /* 0x0000000500847c24 */ /* 0x022fc8000f8e02ff */
[----:B------:R-:W-:Y:S02]  /*16d90*/  VIADD R133, R132, UR5 ;  /* 0x0000000584857c36 */ /* 0x000fe40008000000 */
[----:B0-----:R-:W-:Y:S02]  /*16da0*/  VIADD R42, R42, 0x7f ;  /* 0x0000007f2a2a7836 */ /* 0x001fe40000000000 */
[----:B------:R-:W-:-:S03]  /*16db0*/  VIADD R134, R133, UR5 ;  /* 0x0000000585867c36 */ /* 0x000fc60008000000 */
[----:B------:R-:W-:-:S13]  /*16dc0*/  ISETP.GE.AND P0, PT, R42, 0x80, PT ;  /* 0x000000802a00780c */ /* 0x000fda0003f06270 */
[----:B--23--:R-:W-:Y:S05]  /*16dd0*/  @!P0 BRA `(.L_x_17) ;  /* 0x0000000000108947 */ /* 0x00cfea0003800000 */
[----:B------:R-:W-:-:S06]  /*16de0*/  USHF.L.U32 UR4, UR4, 0x1f, URZ ;  /* 0x0000001f04047899 */ /* 0x000fcc00080006ff */
[----:B------:R-:W-:-:S04]  /*16df0*/  IMAD.U32 R2, RZ, RZ, UR4 ;  /* 0x00000004ff027e24 */ /* 0x000fc8000f8e00ff */
[----:B------:R-:W0:Y:S02]  /*16e00*/  SYNCS.PHASECHK.TRANS64.TRYWAIT P0, [UR8], R2 ;  /* 0x00000002ff0075a7 */ /* 0x000e240008001108 */
[----:B0-----:R-:W-:Y:S05]  /*16e10*/  @!P0 BRA `(.L_x_18) ;  /* 0x0000004800ac8947 */ /* 0x001fea0003800000 */
.L_x_17:
[----:B------:R-:W2:Y:S01]  /*16e20*/  LDL.LU R3, [R1+0x588] ;  /* 0x0005880001037983 */ /* 0x000ea20000300800 */
[----:B------:R-:W-:Y:S01]  /*16e30*/  VIADD R141, R134, UR5 ;  /* 0x00000005868d7c36 */ /* 0x000fe20008000000 */
[----:B------:R-:W0:Y:S01]  /*16e40*/  LDCU UR4, c[0x0][0x39c] ;  /* 0x00007380ff0477ac */ /* 0x000e220008000800 */
[C---:B------:R-:W-:Y:S01]  /*16e50*/  VIADD R136, R0.reuse, 0x1 ;  /* 0x0000000100887836 */ /* 0x040fe20000000000 */
[----:B------:R-:W-:Y:S01]  /*16e60*/  BAR.SYNC.DEFER_BLOCKING 0x0 ;  /* 0x0000000000007b1d */ /* 0x000fe20000010000 */
[----:B------:R-:W-:Y:S02]  /*16e70*/  VIADD R142, R141, UR5 ;  /* 0x000000058d8e7c36 */ /* 0x000fe40008000000 */
[----:B------:R-:W-:Y:S02]  /*16e80*/  VIADD R2, R0, 0x2 ;  /* 0x0000000200027836 */ /* 0x000fe40000000000 */
[----:B------:R-:W-:Y:S02]  /*16e90*/  VIADD R135, R142, UR5 ;  /* 0x000000058e877c36 */ /* 0x000fe40008000000 */
[----:B------:R-:W-:-:S02]  /*16ea0*/  VIADD R139, R0, 0x3 ;  /* 0x00000003008b7836 */ /* 0x000fc40000000000 */
[----:B------:R-:W-:Y:S02]  /*16eb0*/  VIADD R137, R135, UR5 ;  /* 0x0000000587897c36 */ /* 0x000fe40008000000 */
[----:B------:R-:W-:Y:S02]  /*16ec0*/  VIADD R163, R0, 0x4 ;  /* 0x0000000400a37836 */ /* 0x000fe40000000000 */
[----:B------:R-:W-:Y:S01]  /*16ed0*/  VIADD R140, R137, UR5 ;  /* 0x00000005898c7c36 */ /* 0x000fe20008000000 */
[----:B------:R-:W1:Y:S02]  /*16ee0*/  @!P3 SYNCS.CCTL.IV [UR6+0xc000] ;  /* 0x00c00000ff00b9b1 */ /* 0x000e640008000006 */
[----:B-1----:R-:W-:Y:S06]  /*16ef0*/  BAR.SYNC.DEFER_BLOCKING 0x0 ;  /* 0x0000000000007b1d */ /* 0x002fec0000010000 */
[----:B------:R-:W1:Y:S01]  /*16f00*/  LDTM.x128 R4, tmem[UR7] ;  /* 0x00000007000479ee */ /* 0x000e6200083c0000 */
[----:B------:R-:W3:Y:S01]  /*16f10*/  LDCU UR7, c[0x0][0x39c] ;  /* 0x00007380ff0777ac */ /* 0x000ee20008000800 */
[----:B------:R-:W4:Y:S01]  /*16f20*/  @!P3 SYNCS.CCTL.IV [UR6+0xc008] ;  /* 0x00c00800ff00b9b1 */ /* 0x000f220008000006 */
[----:B------:R-:W-:Y:S01]  /*16f30*/  NOP ;  /* 0x0000000000007918 */ /* 0x000fe20000000000 */
[----:B------:R-:W5:Y:S01]  /*16f40*/  LDCU UR6, c[0x0][0x39c] ;  /* 0x00007380ff0677ac */ /* 0x000f620008000800 */
[----:B-1----:R-:W-:Y:S04]  /*16f50*/  STL [R1+0x608], R106 ;  /* 0x0006086a01007387 */ /* 0x002fe80000100800 */
[----:B------:R-:W-:Y:S04]  /*16f60*/  STL.64 [R1+0x600], R102 ;  /* 0x0006006601007387 */ /* 0x000fe80000100a00 */
[----:B------:R-:W-:Y:S04]  /*16f70*/  STL.64 [R1+0x5f8], R104 ;  /* 0x0005f86801007387 */ /* 0x000fe80000100a00 */
[----:B------:R1:W-:Y:S04]  /*16f80*/  STL [R1+0x5f0], R107 ;  /* 0x0005f06b01007387 */ /* 0x0003e80000100800 */
[----:B------:R-:W-:Y:S04]  /*16f90*/  STL.64 [R1+0x5e8], R108 ;  /* 0x0005e86c01007387 */ /* 0x000fe80000100a00 */
[----:B------:R0:W-:Y:S01]  /*16fa0*/  STL [R1+0x5e0], R130 ;  /* 0x0005e08201007387 */ /* 0x0001e20000100800 */
[----:B-1----:R-:W-:-:S03]  /*16fb0*/  F2FP.SATFINITE.E5M2.F32.PACK_AB_MERGE_C R107, R5, R4, RZ ;  /* 0x00000004056b723e */ /* 0x002fc600048060ff */
[----:B------:R1:W-:Y:S01]  /*16fc0*/  STL.64 [R1+0x5d8], R110 ;  /* 0x0005d86e01007387 */ /* 0x0003e20000100a00 */
[----:B------:R-:W-:-:S03]  /*16fd0*/  PRMT R106, R107, 0x9910, RZ ;  /* 0x000099106b6a7816 */ /* 0x000fc600000000ff */
[----:B------:R1:W-:Y:S01]  /*16fe0*/  STL.64 [R1+0x5d0], R112 ;  /* 0x0005d07001007387 */ /* 0x0003e20000100a00 */
[----:B0-----:R-:W-:-:S03]  /*16ff0*/  VIADD R130, R0, 0x5 ;  /* 0x0000000500827836 */ /* 0x001fc60000000000 */
[----:B------:R0:W-:Y:S04]  /*17000*/  STL.64 [R1+0x5c8], R114 ;  /* 0x0005c87201007387 */ /* 0x0001e80000100a00 */
[----:B------:R-:W-:Y:S04]  /*17010*/  STL.64 [R1+0x5c0], R116 ;  /* 0x0005c07401007387 */ /* 0x000fe80000100a00 */
[----:B------:R0:W-:Y:S04]  /*17020*/  STL.64 [R1+0x5b8], R118 ;  /* 0x0005b87601007387 */ /* 0x0001e80000100a00 */
[----:B------:R-:W-:Y:S04]  /*17030*/  STL.64 [R1+0x5b0], R120 ;  /* 0x0005b07801007387 */ /* 0x000fe80000100a00 */
[----:B------:R-:W-:Y:S04]  /*17040*/  STL.64 [R1+0x5a8], R122 ;  /* 0x0005a87a01007387 */ /* 0x000fe80000100a00 */
[----:B------:R0:W-:Y:S04]  /*17050*/  STL.64 [R1+0x5a0], R124 ;  /* 0x0005a07c01007387 */ /* 0x0001e80000100a00 */
[----:B------:R0:W-:Y:S04]  /*17060*/  STL.64 [R1+0x598], R126 ;  /* 0x0005987e01007387 */ /* 0x0001e80000100a00 */
[----:B------:R0:W-:Y:S04]  /*17070*/  STL.64 [R1+0x590], R128 ;  /* 0x0005908001007387 */ /* 0x0001e80000100a00 */
[----:B------:R0:W-:Y:S01]  /*17080*/  STL [R1+0x58c], R131 ;  /* 0x00058c8301007387 */ /* 0x0001e20000100800 */
[----:B------:R-:W-:-:S04]  /*17090*/  F2FP.SATFINITE.E5M2.F32.PACK_AB_MERGE_C R8, R9, R8, RZ ;  /* 0x000000080908723e */ /* 0x000fc800048060ff */
[----:B------:R-:W-:Y:S02]  /*170a0*/  PRMT R9, R8, 0x9910, RZ ;  /* 0x0000991008097816 */ /* 0x000fe400000000ff */
[----:B------:R-:W-:Y:S02]  /*170b0*/  F2FP.SATFINITE.E5M2.F32.PACK_AB_MERGE_C R10, R11, R10, RZ ;  /* 0x0000000a0b0a723e */ /* 0x000fe400048060ff */
[----:B------:R-:W-:Y:S02]  /*170c0*/  F2FP.SATFINITE.E5M2.F32.PACK_AB_MERGE_C R12, R13, R12, RZ ;  /* 0x0000000c0d0c723e */ /* 0x000fe400048060ff */
[----:B------:R-:W-:Y:S02]  /*170d0*/  F2FP.SATFINITE.E5M2.F32.PACK_AB_MERGE_C R14, R15, R14, RZ ;  /* 0x0000000e0f0e723e */ /* 0x000fe400048060ff */
[C---:B--2---:R-:W-:Y:S01]  /*170e0*/  ISETP.GE.AND P0, PT, R3.reuse, UR22, PT ;  /* 0x0000001603007c0c */ /* 0x044fe2000bf06270 */
[----:B------:R-:W-:-:S03]  /*170f0*/  IMAD R3, R3, UR9, RZ ;  /* 0x0000000903037c24 */ /* 0x000fc6000f8e02ff */
[----:B------:R-:W-:Y:S01]  /*17100*/  ISETP.LT.AND P2, PT, R136, UR23, !P0 ;  /* 0x0000001788007c0c */ /* 0x000fe2000c741270 */
[----:B------:R-:W-:Y:S01]  /*17110*/  VIADD R136, R140, UR5 ;  /* 0x000000058c887c36 */ /* 0x000fe20008000000 */
[----:B------:R-:W-:Y:S02]  /*17120*/  ISETP.LT.AND P4, PT, R2, UR23, !P0 ;  /* 0x0000001702007c0c */ /* 0x000fe4000c781270 */
[----:B------:R-:W-:Y:S01]  /*17130*/  IADD3 R2, P5, PT, R3, UR20, RZ ;  /* 0x0000001403027c10 */ /* 0x000fe2000ffbe0ff */
[----:B------:R-:W-:Y:S01]  /*17140*/  VIADD R138, R136, UR5 ;  /* 0x00000005888a7c36 */ /* 0x000fe20008000000 */
[----:B------:R-:W-:Y:S02]  /*17150*/  ISETP.LT.AND P1, PT, R139, UR23, !P0 ;  /* 0x000000178b007c0c */ /* 0x000fe4000c721270 */
[----:B------:R-:W-:Y:S01]  /*17160*/  LEA.HI.X.SX32 R3, R3, UR21, 0x1, P5 ;  /* 0x0000001503037c11 */ /* 0x000fe2000a8f0eff */
[----:B------:R-:W-:Y:S01]  /*17170*/  VIADD R139, R138, UR5 ;  /* 0x000000058a8b7c36 */ /* 0x000fe20008000000 */
[----:B------:R-:W-:-:S02]  /*17180*/  IADD3 R102, P5, PT, R132, R2, RZ ;  /* 0x0000000284667210 */ /* 0x000fc40007fbe0ff */
[-C--:B------:R-:W-:Y:S01]  /*17190*/  IADD3 R104, P6, PT, R133, R2.reuse, RZ ;  /* 0x0000000285687210 */ /* 0x080fe20007fde0ff */
[----:B------:R-:W-:Y:S01]  /*171a0*/  VIADD R4, R139, UR5 ;  /* 0x000000058b047c36 */ /* 0x000fe20008000000 */
[-C--:B------:R-:W-:Y:S02]  /*171b0*/  LEA.HI.X.SX32 R103, R132, R3.reuse, 0x1, P5 ;  /* 0x0000000384677211 */ /* 0x080fe400028f0eff */
[-C--:B------:R-:W-:Y:S01]  /*171c0*/  IADD3 R108, P5, PT, R134, R2.reuse, RZ ;  /* 0x00000002866c7210 */ /* 0x080fe20007fbe0ff */
[----:B------:R-:W-:Y:S01]  /*171d0*/  VIADD R132, R4, UR5 ;  /* 0x0000000504847c36 */ /* 0x000fe20008000000 */
[-C--:B------:R-:W-:Y:S02]  /*171e0*/  LEA.HI.X.SX32 R105, R133, R3.reuse, 0x1, P6 ;  /* 0x0000000385697211 */ /* 0x080fe400030f0eff */
[----:B------:R-:W-:Y:S01]  /*171f0*/  LEA.HI.X.SX32 R109, R134, R3, 0x1, P5 ;  /* 0x00000003866d7211 */ /* 0x000fe200028f0eff */
[----:B------:R-:W-:Y:S01]  /*17200*/  VIADD R134, R132, UR5 ;  /* 0x0000000584867c36 */ /* 0x000fe20008000000 */
[----:B-1----:R-:W-:-:S02]  /*17210*/  IADD3 R110, P6, PT, R141, R2, RZ ;  /* 0x000000028d6e7210 */ /* 0x002fc40007fde0ff */
[-C--:B------:R-:W-:Y:S01]  /*17220*/  IADD3 R112, P5, PT, R142, R2.reuse, RZ ;  /* 0x000000028e707210 */ /* 0x080fe20007fbe0ff */
[----:B------:R-:W-:Y:S01]  /*17230*/  VIADD R5, R134, UR5 ;  /* 0x0000000586057c36 */ /* 0x000fe20008000000 */
[-C--:B0-----:R-:W-:Y:S02]  /*17240*/  IADD3 R114, P3, PT, R135, R2.reuse, RZ ;  /* 0x0000000287727210 */ /* 0x081fe40007f7e0ff */
[-C--:B------:R-:W-:Y:S01]  /*17250*/  LEA.HI.X.SX32 R111, R141, R3.reuse, 0x1, P6 ;  /* 0x000000038d6f7211 */ /* 0x080fe200030f0eff */
[----:B------:R-:W-:Y:S01]  /*17260*/  VIADD R133, R5, UR5 ;  /* 0x0000000505857c36 */ /* 0x000fe20008000000 */
[----:B------:R-:W-:Y:S02]  /*17270*/  LEA.HI.X.SX32 R113, R142, R3, 0x1, P5 ;  /* 0x000000038e717211 */ /* 0x000fe400028f0eff */
[-C--:B------:R-:W-:Y:S02]  /*17280*/  IADD3 R118, P6, PT, R140, R2.reuse, RZ ;  /* 0x000000028c767210 */ /* 0x080fe40007fde0ff */
[----:B------:R-:W-:-:S02]  /*17290*/  IADD3 R116, P5, PT, R137, R2, RZ ;  /* 0x0000000289747210 */ /* 0x000fc40007fbe0ff */
[-C--:B------:R-:W-:Y:S01]  /*172a0*/  LEA.HI.X.SX32 R115, R135, R3.reuse, 0x1, P3 ;  /* 0x0000000387737211 */ /* 0x080fe200018f0eff */
[----:B------:R-:W-:Y:S01]  /*172b0*/  VIADD R135, R133, UR5 ;  /* 0x0000000585877c36 */ /* 0x000fe20008000000 */
[-C--:B------:R-:W-:Y:S02]  /*172c0*/  LEA.HI.X.SX32 R119, R140, R3.reuse, 0x1, P6 ;  /* 0x000000038c777211 */ /* 0x080fe400030f0eff */
[-C--:B------:R-:W-:Y:S01]  /*172d0*/  LEA.HI.X.SX32 R117, R137, R3.reuse, 0x1, P5 ;  /* 0x0000000389757211 */ /* 0x080fe200028f0eff */
[----:B------:R-:W-:Y:S01]  /*172e0*/  VIADD R137, R135, UR5 ;  /* 0x0000000587897c36 */ /* 0x000fe20008000000 */
[CC--:B------:R-:W-:Y:S02]  /*172f0*/  IADD3 R124, P6, PT, R139.reuse, R2.reuse, RZ ;  /* 0x000000028b7c7210 */ /* 0x0c0fe40007fde0ff */
[-C--:B------:R-:W-:Y:S02]  /*17300*/  IADD3 R120, P3, PT, R136, R2.reuse, RZ ;  /* 0x0000000288787210 */ /* 0x080fe40007f7e0ff */
[----:B------:R-:W-:Y:S01]  /*17310*/  LEA.HI.X.SX32 R125, R139, R3, 0x1, P6 ;  /* 0x000000038b7d7211 */ /* 0x000fe200030f0eff */
[----:B------:R-:W-:Y:S01]  /*17320*/  VIADD R139, R137, UR5 ;  /* 0x00000005898b7c36 */ /* 0x000fe20008000000 */
[----:B------:R-:W-:-:S02]  /*17330*/  IADD3 R122, P5, PT, R138, R2, RZ ;  /* 0x000000028a7a7210 */ /* 0x000fc40007fbe0ff */
[-C--:B------:R-:W-:Y:S01]  /*17340*/  LEA.HI.X.SX32 R121, R136, R3.reuse, 0x1, P3 ;  /* 0x0000000388797211 */ /* 0x080fe200018f0eff */
[----:B------:R-:W-:Y:S01]  /*17350*/  VIADD R141, R139, UR5 ;  /* 0x000000058b8d7c36 */ /* 0x000fe20008000000 */
[-C--:B------:R-:W-:Y:S02]  /*17360*/  IADD3 R126, P3, PT, R4, R2.reuse, RZ ;  /* 0x00000002047e7210 */ /* 0x080fe40007f7e0ff */
[-C--:B------:R-:W-:Y:S01]  /*17370*/  LEA.HI.X.SX32 R123, R138, R3.reuse, 0x1, P5 ;  /* 0x000000038a7b7211 */ /* 0x080fe200028f0eff */
[----:B------:R-:W-:Y:S01]  /*17380*/  VIADD R143, R141, UR5 ;  /* 0x000000058d8f7c36 */ /* 0x000fe20008000000 */
[-C--:B------:R-:W-:Y:S02]  /*17390*/  IADD3 R128, P5, PT, R132, R2.reuse, RZ ;  /* 0x0000000284807210 */ /* 0x080fe40007fbe0ff */
[----:B------:R-:W-:Y:S01]  /*173a0*/  LEA.HI.X.SX32 R127, R4, R3, 0x1, P3 ;  /* 0x00000003047f7211 */ /* 0x000fe200018f0eff */
[----:B------:R-:W-:Y:S01]  /*173b0*/  VIADD R145, R143, UR5 ;  /* 0x000000058f917c36 */ /* 0x000fe20008000000 */
[----:B------:R-:W-:-:S02]  /*173c0*/  IADD3 R4, P3, PT, R5, R2, RZ ;  /* 0x0000000205047210 */ /* 0x000fc40007f7e0ff */
[-C--:B------:R-:W-:Y:S01]  /*173d0*/  LEA.HI.X.SX32 R129, R132, R3.reuse, 0x1, P5 ;  /* 0x0000000384817211 */ /* 0x080fe200028f0eff */
[----:B------:R-:W-:Y:S01]  /*173e0*/  VIADD R147, R145, UR5 ;  /* 0x0000000591937c36 */ /* 0x000fe20008000000 */
[CC--:B------:R-:W-:Y:S02]  /*173f0*/  IADD3 R164, P6, PT, R134.reuse, R2.reuse, RZ ;  /* 0x0000000286a47210 */ /* 0x0c0fe40007fde0ff */
[-C--:B------:R-:W-:Y:S01]  /*17400*/  IADD3 R132, P5, PT, R133, R2.reuse, RZ ;  /* 0x0000000285847210 */ /* 0x080fe20007fbe0ff */
[----:B------:R-:W-:Y:S01]  /*17410*/  VIADD R149, R147, UR5 ;  /* 0x0000000593957c36 */ /* 0x000fe20008000000 */
[-C--:B------:R-:W-:Y:S02]  /*17420*/  LEA.HI.X.SX32 R5, R5, R3.reuse, 0x1, P3 ;  /* 0x0000000305057211 */ /* 0x080fe400018f0eff */
[----:B------:R-:W-:Y:S01]  /*17430*/  IADD3 R136, P3, PT, R137, R2, RZ ;  /* 0x0000000289887210 */ /* 0x000fe20007f7e0ff */
[----:B------:R-:W-:Y:S01]  /*17440*/  VIADD R151, R149, UR5 ;  /* 0x0000000595977c36 */ /* 0x000fe20008000000 */
[----:B------:R-:W-:-:S02]  /*17450*/  LEA.HI.X.SX32 R165, R134, R3, 0x1, P6 ;  /* 0x0000000386a57211 */ /* 0x000fc400030f0eff */
[-C--:B------:R-:W-:Y:S01]  /*17460*/  LEA.HI.X.SX32 R133, R133, R3.reuse, 0x1, P5 ;  /* 0x0000000385857211 */ /* 0x080fe200028f0eff */
[----:B------:R-:W-:Y:S01]  /*17470*/  VIADD R153, R151, UR5 ;  /* 0x0000000597997c36 */ /* 0x000fe20008000000 */
[-C--:B------:R-:W-:Y:S02]  /*17480*/  IADD3 R134, P6, PT, R135, R2.reuse, RZ ;  /* 0x0000000287867210 */ /* 0x080fe40007fde0ff */
        /* <DEDUP_REMOVED lines=15> */
[-C--:B------:R-:W-:Y:S02]  /*17580*/  LEA.HI.X.SX32 R145, R145, R3.reuse, 0x1, P5 ;  /* 0x0000000391917211 */ /* 0x080fe400028f0eff */
[-C--:B------:R-:W-:Y:S02]  /*17590*/  IADD3 R146, P6, PT, R147, R2.reuse, RZ ;  /* 0x0000000293927210 */ /* 0x080fe40007fde0ff */
[-C--:B------:R-:W-:Y:S02]  /*175a0*/  IADD3 R150, P5, PT, R151, R2.reuse, RZ ;  /* 0x0000000297967210 */ /* 0x080fe40007fbe0ff */
[-C--:B------:R-:W-:Y:S02]  /*175b0*/  LEA.HI.X.SX32 R149, R149, R3.reuse, 0x1, P3 ;  /* 0x0000000395957211 */ /* 0x080fe400018f0eff */
[----:B------:R-:W-:Y:S02]  /*175c0*/  IADD3 R154, P3, PT, R155, R2, RZ ;  /* 0x000000029b9a7210 */ /* 0x000fe40007f7e0ff */
        /* <DEDUP_REMOVED lines=8> */
[----:B------:R-:W-:Y:S02]  /*17650*/  ISETP.LT.AND P6, PT, R0, UR23, !P0 ;  /* 0x0000001700007c0c */ /* 0x000fe4000c7c1270 */
[-C--:B------:R-:W-:Y:S02]  /*17660*/  IADD3 R160, P5, PT, R161, R2.reuse, RZ ;  /* 0x00000002a1a07210 */ /* 0x080fe40007fbe0ff */
[-C--:B------:R-:W-:Y:S02]  /*17670*/  LEA.HI.X.SX32 R159, R159, R3.reuse, 0x1, P3 ;  /* 0x000000039f9f7211 */ /* 0x080fe400018f0eff */
[----:B------:R-:W-:Y:S02]  /*17680*/  IADD3 R162, P3, PT, R131, R2, RZ ;  /* 0x0000000283a27210 */ /* 0x000fe40007f7e0ff */
[----:B------:R-:W-:-:S02]  /*17690*/  LEA.HI.X.SX32 R161, R161, R3, 0x1, P5 ;  /* 0x00000003a1a17211 */ /* 0x000fc400028f0eff */
[----:B------:R-:W-:Y:S02]  /*176a0*/  ISETP.LT.AND P5, PT, R163, UR23, !P0 ;  /* 0x00000017a3007c0c */ /* 0x000fe4000c7a1270 */
[----:B------:R-:W-:Y:S02]  /*176b0*/  LEA.HI.X.SX32 R163, R131, R3, 0x1, P3 ;  /* 0x0000000383a37211 */ /* 0x000fe400018f0eff */
[----:B------:R-:W-:Y:S02]  /*176c0*/  ISETP.LT.AND P3, PT, R130, UR23, !P0 ;  /* 0x0000001782007c0c */ /* 0x000fe4000c761270 */
[----:B------:R-:W-:Y:S01]  /*176d0*/  F2FP.SATFINITE.E5M2.F32.PACK_AB_MERGE_C R130, R7, R6, RZ ;  /* 0x000000060782723e */ /* 0x000fe200048060ff */
[----:B------:R-:W-:Y:S02]  /*176e0*/  VIADD R6, R0, 0x6 ;  /* 0x0000000600067836 */ /* 0x000fe40000000000 */
[----:B------:R-:W-:Y:S01]  /*176f0*/  IMAD.MOV.U32 R7, RZ, RZ, R106 ;  /* 0x000000ffff077224 */ /* 0x000fe200078e006a */
[----:B------:R0:W-:Y:S02]  /*17700*/  @P6 STG.E.U8 desc[UR14][R102.64], R107 ;  /* 0x0000006b66006986 */ /* 0x0001e4000c10110e */
[----:B------:R-:W-:Y:S01]  /*17710*/  ISETP.LT.AND P6, PT, R6, UR23, !P0 ;  /* 0x0000001706007c0c */ /* 0x000fe2000c7c1270 */
[----:B------:R-:W-:Y:S01]  /*17720*/  VIADD R6, R0, 0x7 ;  /* 0x0000000700067836 */ /* 0x000fe20000000000 */
[----:B------:R-:W-:-:S02]  /*17730*/  SHF.R.S32.HI R7, RZ, 0x8, R7 ;  /* 0x00000008ff077819 */ /* 0x000fc40000011407 */
[----:B------:R-:W-:Y:S02]  /*17740*/  F2FP.SATFINITE.E5M2.F32.PACK_AB_MERGE_C R16, R17, R16, RZ ;  /* 0x000000101110723e */ /* 0x000fe400048060ff */
[----:B------:R-:W-:Y:S01]  /*17750*/  F2FP.SATFINITE.E5M2.F32.PACK_AB_MERGE_C R19, R19, R18, RZ ;  /* 0x000000121313723e */ /* 0x000fe200048060ff */
[----:B------:R1:W-:Y:S01]  /*17760*/  @P2 STG.E.U8 desc[UR14][R104.64], R7 ;  /* 0x0000000768002986 */ /* 0x0003e2000c10110e */
[----:B0-----:R-:W-:Y:S02]  /*17770*/  PRMT R107, R130, 0x9910, RZ ;  /* 0x00009910826b7816 */ /* 0x001fe400000000ff */
[----:B------:R-:W-:Y:S02]  /*17780*/  F2FP.SATFINITE.E5M2.F32.PACK_AB_MERGE_C R21, R21, R20, RZ ;  /* 0x000000141515723e */ /* 0x000fe400048060ff */
[----:B------:R-:W-:Y:S02]  /*17790*/  F2FP.SATFINITE.E5M2.F32.PACK_AB_MERGE_C R23, R23, R22, RZ ;  /* 0x000000161717723e */ /* 0x000fe400048060ff */
[----:B------:R-:W-:-:S02]  /*177a0*/  F2FP.SATFINITE.E5M2.F32.PACK_AB_MERGE_C R25, R25, R24, RZ ;  /* 0x000000181919723e */ /* 0x000fc400048060ff */
[----:B------:R-:W-:Y:S01]  /*177b0*/  F2FP.SATFINITE.E5M2.F32.PACK_AB_MERGE_C R27, R27, R26, RZ ;  /* 0x0000001a1b1b723e */ /* 0x000fe200048060ff */
[----:B-1----:R-:W-:Y:S01]  /*177c0*/  IMAD.MOV.U32 R7, RZ, RZ, R107 ;  /* 0x000000ffff077224 */ /* 0x002fe200078e006b */
[----:B------:R-:W-:Y:S01]  /*177d0*/  ISETP.LT.AND P2, PT, R6, UR23, !P0 ;  /* 0x0000001706007c0c */ /* 0x000fe2000c741270 */
[----:B------:R-:W-:Y:S01]  /*177e0*/  VIADD R6, R0, 0x8 ;  /* 0x0000000800067836 */ /* 0x000fe20000000000 */
[----:B------:R-:W-:Y:S02]  /*177f0*/  @P4 STG.E.U8 desc[UR14][R108.64], R130 ;  /* 0x000000826c004986 */ /* 0x000fe4000c10110e */
[----:B------:R-:W-:Y:S02]  /*17800*/  SHF.R.S32.HI R7, RZ, 0x8, R7 ;  /* 0x00000008ff077819 */ /* 0x000fe40000011407 */
[----:B------:R-:W-:Y:S01]  /*17810*/  ISETP.LT.AND P4, PT, R6, UR23, !P0 ;  /* 0x0000001706007c0c */ /* 0x000fe2000c781270 */
[----:B------:R-:W-:Y:S01]  /*17820*/  VIADD R6, R0, 0x9 ;  /* 0x0000000900067836 */ /* 0x000fe20000000000 */
[----:B------:R-:W-:Y:S01]  /*17830*/  F2FP.SATFINITE.E5M2.F32.PACK_AB_MERGE_C R29, R29, R28, RZ ;  /* 0x0000001c1d1d723e */ /* 0x000fe200048060ff */
[----:B------:R0:W-:Y:S03]  /*17840*/  @P1 STG.E.U8 desc[UR14][R110.64], R7 ;  /* 0x000000076e001986 */ /* 0x0001e6000c10110e */
[----:B------:R-:W-:Y:S01]  /*17850*/  ISETP.LT.AND P1, PT, R6, UR23, !P0 ;  /* 0x0000001706007c0c */ /* 0x000fe2000c721270 */
[----:B------:R-:W-:Y:S01]  /*17860*/  VIADD R6, R0, 0xa ;  /* 0x0000000a00067836 */ /* 0x000fe20000000000 */
[----:B------:R1:W-:Y:S01]  /*17870*/  @P5 STG.E.U8 desc[UR14][R112.64], R8 ;  /* 0x0000000870005986 */ /* 0x0003e2000c10110e */
[----:B------:R-:W-:-:S02]  /*17880*/  F2FP.SATFINITE.E5M2.F32.PACK_AB_MERGE_C R31, R31, R30, RZ ;  /* 0x0000001e1f1f723e */ /* 0x000fc400048060ff */
[----:B------:R-:W-:Y:S02]  /*17890*/  F2FP.SATFINITE.E5M2.F32.PACK_AB_MERGE_C R33, R33, R32, RZ ;  /* 0x000000202121723e */ /* 0x000fe400048060ff */
[----:B------:R-:W-:Y:S02]  /*178a0*/  F2FP.SATFINITE.E5M2.F32.PACK_AB_MERGE_C R35, R35, R34, RZ ;  /* 0x000000222323723e */ /* 0x000fe400048060ff */
[----:B------:R-:W-:Y:S01]  /*178b0*/  F2FP.SATFINITE.E5M2.F32.PACK_AB_MERGE_C R37, R37, R36, RZ ;  /* 0x000000242525723e */ /* 0x000fe200048060ff */
[----:B0-----:R-:W-:Y:S01]  /*178c0*/  IMAD.MOV.U32 R7, RZ, RZ, R9 ;  /* 0x000000ffff077224 */ /* 0x001fe200078e0009 */
[----:B------:R-:W-:Y:S01]  /*178d0*/  ISETP.LT.AND P5, PT, R6, UR23, !P0 ;  /* 0x0000001706007c0c */ /* 0x000fe2000c7a1270 */
[C---:B------:R-:W-:Y:S01]  /*178e0*/  VIADD R6, R0.reuse, 0xb ;  /* 0x0000000b00067836 */ /* 0x040fe20000000000 */
[----:B------:R-:W-:Y:S01]  /*178f0*/  F2FP.SATFINITE.E5M2.F32.PACK_AB_MERGE_C R39, R39, R38, RZ ;  /* 0x000000262727723e */ /* 0x000fe200048060ff */
[----:B------:R-:W-:Y:S01]  /*17900*/  VIADD R13, R0, 0x25 ;  /* 0x00000025000d7836 */ /* 0x000fe20000000000 */
[----:B------:R-:W-:Y:S01]  /*17910*/  SHF.R.S32.HI R7, RZ, 0x8, R7 ;  /* 0x00000008ff077819 */ /* 0x000fe20000011407 */
[----:B------:R-:W2:Y:S01]  /*17920*/  LDL.LU R106, [R1+0x608] ;  /* 0x00060800016a7983 */ /* 0x000ea20000300800 */
[----:B-1----:R-:W-:-:S03]  /*17930*/  PRMT R8, R10, 0x9910, RZ ;  /* 0x000099100a087816 */ /* 0x002fc600000000ff */
[----:B------:R0:W-:Y:S01]  /*17940*/  @P3 STG.E.U8 desc[UR14][R114.64], R7 ;  /* 0x0000000772003986 */ /* 0x0001e2000c10110e */
[----:B------:R-:W-:Y:S01]  /*17950*/  ISETP.LT.AND P3, PT, R6, UR23, !P0 ;  /* 0x0000001706007c0c */ /* 0x000fe2000c761270 */
[----:B------:R-:W-:Y:S02]  /*17960*/  VIADD R6, R0, 0xc ;  /* 0x0000000c00067836 */ /* 0x000fe40000000000 */
[----:B------:R-:W-:Y:S03]  /*17970*/  @P6 STG.E.U8 desc[UR14][R116.64], R10 ;  /* 0x0000000a74006986 */ /* 0x000fe6000c10110e */
[----:B------:R-:W-:Y:S01]  /*17980*/  ISETP.LT.AND P6, PT, R6, UR23, !P0 ;  /* 0x0000001706007c0c */ /* 0x000fe2000c7c1270 */
[----:B------:R-:W2:Y:S01]  /*17990*/  LDL.LU.64 R102, [R1+0x600] ;  /* 0x0006000001667983 */ /* 0x000ea20000300a00 */
[----:B0-----:R-:W-:Y:S01]  /*179a0*/  IMAD.MOV.U32 R7, RZ, RZ, R8 ;  /* 0x000000ffff077224 */ /* 0x001fe200078e0008 */
[----:B------:R-:W-:Y:S01]  /*179b0*/  PRMT R8, R12, 0x9910, RZ ;  /* 0x000099100c087816 */ /* 0x000fe200000000ff */
[----:B------:R-:W-:Y:S01]  /*179c0*/  VIADD R6, R0, 0xd ;  /* 0x0000000d00067836 */ /* 0x000fe20000000000 */
[----:B------:R-:W-:Y:S01]  /*179d0*/  PRMT R9, R16, 0x9910, RZ ;  /* 0x0000991010097816 */ /* 0x000fe200000000ff */
[----:B------:R-:W2:Y:S01]  /*179e0*/  LDL.LU.64 R104, [R1+0x5f8] ;  /* 0x0005f80001687983 */ /* 0x000ea20000300a00 */
[----:B------:R-:W-:-:S02]  /*179f0*/  SHF.R.S32.HI R7, RZ, 0x8, R7 ;  /* 0x00000008ff077819 */ /* 0x000fc40000011407 */
[----:B------:R-:W-:Y:S01]  /*17a00*/  PRMT R11, R35, 0x9910, RZ ;  /* 0x00009910230b7816 */ /* 0x000fe200000000ff */
[----:B------:R-:W2:Y:S04]  /*17a10*/  LDL.LU R107, [R1+0x5f0] ;  /* 0x0005f000016b7983 */ /* 0x000ea80000300800 */
[----:B------:R0:W-:Y:S01]  /*17a20*/  @P2 STG.E.U8 desc[UR14][R118.64], R7 ;  /* 0x0000000776002986 */ /* 0x0001e2000c10110e */
[----:B------:R-:W-:Y:S01]  /*17a30*/  ISETP.LT.AND P2, PT, R6, UR23, !P0 ;  /* 0x0000001706007c0c */ /* 0x000fe2000c741270 */
[----:B------:R-:W-:Y:S02]  /*17a40*/  VIADD R6, R0, 0xe ;  /* 0x0000000e00067836 */ /* 0x000fe40000000000 */
[----:B------:R-:W-:Y:S03]  /*17a50*/  @P4 STG.E.U8 desc[UR14][R120.64], R12 ;  /* 0x0000000c78004986 */ /* 0x000fe6000c10110e */
[----:B------:R-:W-:Y:S01]  /*17a60*/  ISETP.LT.AND P4, PT, R6, UR23, !P0 ;  /* 0x0000001706007c0c */ /* 0x000fe2000c781270 */
[----:B------:R-:W2:Y:S01]  /*17a70*/  LDL.LU.64 R108, [R1+0x5e8] ;  /* 0x0005e800016c7983 */ /* 0x000ea20000300a00 */
[----:B0-----:R-:W-:Y:S01]  /*17a80*/  IMAD.MOV.U32 R7, RZ, RZ, R8 ;  /* 0x000000ffff077224 */ /* 0x001fe200078e0008 */
[----:B------:R-:W-:Y:S01]  /*17a90*/  SHF.R.S32.HI R11, RZ, 0x8, R11 ;  /* 0x00000008ff0b7819 */ /* 0x000fe2000001140b */
[----:B------:R-:W-:Y:S01]  /*17aa0*/  VIADD R6, R0, 0xf ;  /* 0x0000000f00067836 */ /* 0x000fe20000000000 */
[----:B------:R-:W-:Y:S01]  /*17ab0*/  F2FP.SATFINITE.E5M2.F32.PACK_AB_MERGE_C R41, R41, R40, RZ ;  /* 0x000000282929723e */ /* 0x000fe200048060ff */
[----:B------:R-:W2:Y:S01]  /*17ac0*/  LDL.LU R130, [R1+0x5e0] ;  /* 0x0005e00001827983 */ /* 0x000ea20000300800 */
[----:B------:R-:W-:-:S02]  /*17ad0*/  SHF.R.S32.HI R7, RZ, 0x8, R7 ;  /* 0x00000008ff077819 */ /* 0x000fc40000011407 */
[----:B------:R-:W-:Y:S01]  /*17ae0*/  PRMT R8, R14, 0x9910, RZ ;  /* 0x000099100e087816 */ /* 0x000fe200000000ff */
[----:B------:R-:W2:Y:S04]  /*17af0*/  LDL.LU.64 R110, [R1+0x5d8] ;  /* 0x0005d800016e7983 */ /* 0x000ea80000300a00 */
[----:B------:R0:W-:Y:S01]  /*17b00*/  @P1 STG.E.U8 desc[UR14][R122.64], R7 ;  /* 0x000000077a001986 */ /* 0x0001e2000c10110e */
[----:B------:R-:W-:Y:S01]  /*17b10*/  ISETP.LT.AND P1, PT, R6, UR23, !P0 ;  /* 0x0000001706007c0c */ /* 0x000fe2000c721270 */
[----:B------:R-:W-:Y:S02]  /*17b20*/  VIADD R6, R0, 0x10 ;  /* 0x0000001000067836 */ /* 0x000fe40000000000 */
[----:B------:R-:W-:Y:S03]  /*17b30*/  @P5 STG.E.U8 desc[UR14][R124.64], R14 ;  /* 0x0000000e7c005986 */ /* 0x000fe6000c10110e */
[----:B------:R-:W-:Y:S01]  /*17b40*/  ISETP.LT.AND P5, PT, R6, UR23, !P0 ;  /* 0x0000001706007c0c */ /* 0x000fe2000c7a1270 */
[----:B------:R-:W2:Y:S01]  /*17b50*/  LDL.LU.64 R112, [R1+0x5d0] ;  /* 0x0005d00001707983 */ /* 0x000ea20000300a00 */
[----:B------:R-:W-:Y:S01]  /*17b60*/  SHF.R.S32.HI R6, RZ, 0x8, R8 ;  /* 0x00000008ff067819 */ /* 0x000fe20000011408 */
[----:B0-----:R-:W-:Y:S01]  /*17b70*/  VIADD R7, R0, 0x11 ;  /* 0x0000001100077836 */ /* 0x001fe20000000000 */
[----:B------:R-:W-:-:S03]  /*17b80*/  PRMT R12, R37, 0x9910, RZ ;  /* 0x00009910250c7816 */ /* 0x000fc600000000ff */
[----:B------:R0:W-:Y:S01]  /*17b90*/  @P3 STG.E.U8 desc[UR14][R126.64], R6 ;  /* 0x000000067e003986 */ /* 0x0001e2000c10110e */
[----:B------:R-:W-:Y:S01]  /*17ba0*/  VIADD R8, R0, 0x12 ;  /* 0x0000001200087836 */ /* 0x000fe20000000000 */
[----:B------:R-:W-:Y:S01]  /*17bb0*/  ISETP.LT.AND P3, PT, R7, UR23, !P0 ;  /* 0x0000001707007c0c */ /* 0x000fe2000c761270 */
[----:B------:R-:W-:Y:S01]  /*17bc0*/  IMAD.MOV.U32 R7, RZ, RZ, R9 ;  /* 0x000000ffff077224 */ /* 0x000fe200078e0009 */
[----:B------:R-:W-:Y:S02]  /*17bd0*/  @P6 STG.E.U8 desc[UR14][R128.64], R16 ;  /* 0x0000001080006986 */ /* 0x000fe4000c10110e */
[----:B------:R-:W-:Y:S01]  /*17be0*/  ISETP.LT.AND P6, PT, R8, UR4, !P0 ;  /* 0x0000000408007c0c */ /* 0x000fe2000c7c1270 */
[----:B------:R-:W1:Y:S01]  /*17bf0*/  LDCU UR4, c[0x0][0x39c] ;  /* 0x00007380ff0477ac */ /* 0x000e620008000800 */
[----:B------:R-:W-:Y:S02]  /*17c00*/  SHF.R.S32.HI R7, RZ, 0x8, R7 ;  /* 0x00000008ff077819 */ /* 0x000fe40000011407 */
[----:B------:R-:W-:Y:S01]  /*17c10*/  F2FP.SATFINITE.E5M2.F32.PACK_AB_MERGE_C R43, R43, R42, RZ ;  /* 0x0000002a2b2b723e */ /* 0x000fe200048060ff */
[----:B0-----:R-:W-:Y:S01]  /*17c20*/  VIADD R6, R0, 0x13 ;  /* 0x0000001300067836 */ /* 0x001fe20000000000 */
[----:B------:R-:W-:Y:S01]  /*17c30*/  F2FP.SATFINITE.E5M2.F32.PACK_AB_MERGE_C R45, R45, R44, RZ ;  /* 0x0000002c2d2d723e */ /* 0x000fe200048060ff */
[----:B------:R0:W-:Y:S01]  /*17c40*/  @P2 STG.E.U8 desc[UR14][R164.64], R7 ;  /* 0x00000007a4002986 */ /* 0x0001e2000c10110e */
[----:B------:R-:W-:-:S02]  /*17c50*/  PRMT R9, R19, 0x9910, RZ ;  /* 0x0000991013097816 */ /* 0x000fc400000000ff */
[----:B-----5:R-:W-:Y:S01]  /*17c60*/  ISETP.LT.AND P2, PT, R6, UR6, !P0 ;  /* 0x0000000606007c0c */ /* 0x020fe2000c741270 */
[----:B------:R-:W5:Y:S01]  /*17c70*/  LDCU UR6, c[0x0][0x39c] ;  /* 0x00007380ff0677ac */ /* 0x000f620008000800 */
[----:B------:R-:W-:Y:S01]  /*17c80*/  VIADD R6, R0, 0x14 ;  /* 0x0000001400067836 */ /* 0x000fe20000000000 */
[----:B------:R4:W-:Y:S01]  /*17c90*/  @P4 STG.E.U8 desc[UR14][R4.64], R19 ;  /* 0x0000001304004986 */ /* 0x0009e2000c10110e */
[----:B------:R-:W-:-:S03]  /*17ca0*/  SHF.R.S32.HI R9, RZ, 0x8, R9 ;  /* 0x00000008ff097819 */ /* 0x000fc60000011409 */
[----:B---3--:R-:W-:Y:S01]  /*17cb0*/  ISETP.LT.AND P4, PT, R6, UR7, !P0 ;  /* 0x0000000706007c0c */ /* 0x008fe2000c781270 */
[----:B------:R-:W3:Y:S01]  /*17cc0*/  LDCU UR7, c[0x0][0x39c] ;  /* 0x00007380ff0777ac */ /* 0x000ee20008000800 */
[----:B------:R-:W-:Y:S01]  /*17cd0*/  VIADD R6, R0, 0x15 ;  /* 0x0000001500067836 */ /* 0x000fe20000000000 */
[----:B0-----:R-:W-:Y:S01]  /*17ce0*/  PRMT R7, R21, 0x9910, RZ ;  /* 0x0000991015077816 */ /* 0x001fe200000000ff */
[----:B------:R-:W-:Y:S03]  /*17cf0*/  @P1 STG.E.U8 desc[UR14][R132.64], R9 ;  /* 0x0000000984001986 */ /* 0x000fe6000c10110e */
[----:B-1----:R-:W-:Y:S01]  /*17d00*/  ISETP.LT.AND P1, PT, R6, UR4, !P0 ;  /* 0x0000000406007c0c */ /* 0x002fe2000c721270 */
[----:B------:R-:W0:Y:S01]  /*17d10*/  LDCU UR4, c[0x0][0x39c] ;  /* 0x00007380ff0477ac */ /* 0x000e220008000800 */
[C---:B------:R-:W-:Y:S01]  /*17d20*/  VIADD R6, R0.reuse, 0x16 ;  /* 0x0000001600067836 */ /* 0x040fe20000000000 */
[----:B------:R-:W-:Y:S01]  /*17d30*/  F2FP.SATFINITE.E5M2.F32.PACK_AB_MERGE_C R47, R47, R46, RZ ;  /* 0x0000002e2f2f723e */ /* 0x000fe200048060ff */
[----:B----4-:R-:W-:Y:S01]  /*17d40*/  IMAD.MOV.U32 R5, RZ, RZ, R7 ;  /* 0x000000ffff057224 */ /* 0x010fe200078e0007 */
[----:B------:R-:W-:Y:S01]  /*17d50*/  @P5 STG.E.U8 desc[UR14][R134.64], R21 ;  /* 0x0000001586005986 */ /* 0x000fe2000c10110e */
[----:B------:R-:W-:Y:S01]  /*17d60*/  VIADD R4, R0, 0x17 ;  /* 0x0000001700047836 */ /* 0x000fe20000000000 */
[----:B-----5:R-:W-:Y:S01]  /*17d70*/  ISETP.LT.AND P5, PT, R6, UR6, !P0 ;  /* 0x0000000606007c0c */ /* 0x020fe2000c7a1270 */
[----:B------:R-:W1:Y:S01]  /*17d80*/  LDCU UR6, c[0x0][0x39c] ;  /* 0x00007380ff0677ac */ /* 0x000e620008000800 */
[----:B------:R-:W-:-:S02]  /*17d90*/  SHF.R.S32.HI R5, RZ, 0x8, R5 ;  /* 0x00000008ff057819 */ /* 0x000fc40000011405 */
[----:B------:R-:W-:Y:S01]  /*17da0*/  F2FP.SATFINITE.E5M2.F32.PACK_AB_MERGE_C R49, R49, R48, RZ ;  /* 0x000000303131723e */ /* 0x000fe200048060ff */
[----:B------:R-:W-:Y:S01]  /*17db0*/  VIADD R14, R0, 0x31 ;  /* 0x00000031000e7836 */ /* 0x000fe20000000000 */
[----:B------:R-:W-:Y:S01]  /*17dc0*/  F2FP.SATFINITE.E5M2.F32.PACK_AB_MERGE_C R51, R51, R50, RZ ;  /* 0x000000323333723e */ /* 0x000fe200048060ff */
[----:B------:R4:W-:Y:S01]  /*17dd0*/  @P3 STG.E.U8 desc[UR14][R136.64], R5 ;  /* 0x0000000588003986 */ /* 0x0009e2000c10110e */
[----:B---3--:R-:W-:Y:S01]  /*17de0*/  ISETP.LT.AND P3, PT, R4, UR7, !P0 ;  /* 0x0000000704007c0c */ /* 0x008fe2000c761270 */
[----:B------:R-:W3:Y:S01]  /*17df0*/  LDCU UR7, c[0x0][0x39c] ;  /* 0x00007380ff0777ac */ /* 0x000ee20008000800 */
[----:B------:R-:W-:Y:S01]  /*17e00*/  VIADD R4, R0, 0x18 ;  /* 0x0000001800047836 */ /* 0x000fe20000000000 */
[----:B------:R-:W-:Y:S01]  /*17e10*/  PRMT R7, R23, 0x9910, RZ ;  /* 0x0000991017077816 */ /* 0x000fe200000000ff */
[----:B------:R-:W-:Y:S03]  /*17e20*/  @P6 STG.E.U8 desc[UR14][R138.64], R23 ;  /* 0x000000178a006986 */ /* 0x000fe6000c10110e */
[----:B0-----:R-:W-:Y:S01]  /*17e30*/  ISETP.LT.AND P6, PT, R4, UR4, !P0 ;  /* 0x0000000404007c0c */ /* 0x001fe2000c7c1270 */
[----:B------:R-:W0:Y:S01]  /*17e40*/  LDCU UR4, c[0x0][0x39c] ;  /* 0x00007380ff0477ac */ /* 0x000e220008000800 */
[----:B------:R-:W-:Y:S01]  /*17e50*/  SHF.R.S32.HI R7, RZ, 0x8, R7 ;  /* 0x00000008ff077819 */ /* 0x000fe20000011407 */
[----:B------:R-:W-:Y:S01]  /*17e60*/  VIADD R4, R0, 0x19 ;  /* 0x0000001900047836 */ /* 0x000fe20000000000 */
[----:B----4-:R-:W-:Y:S01]  /*17e70*/  PRMT R5, R25, 0x9910, RZ ;  /* 0x0000991019057816 */ /* 0x010fe200000000ff */
[----:B------:R-:W4:Y:S04]  /*17e80*/  LDL.LU.64 R114, [R1+0x5c8] ;  /* 0x0005c80001727983 */ /* 0x000f280000300a00 */
[----:B------:R5:W-:Y:S01]  /*17e90*/  @P2 STG.E.U8 desc[UR14][R140.64], R7 ;  /* 0x000000078c002986 */ /* 0x000be2000c10110e */
[----:B-1----:R-:W-:Y:S01]  /*17ea0*/  ISETP.LT.AND P2, PT, R4, UR6, !P0 ;  /* 0x0000000604007c0c */ /* 0x002fe2000c741270 */
[----:B------:R-:W1:Y:S01]  /*17eb0*/  LDCU UR6, c[0x0][0x39c] ;  /* 0x00007380ff0677ac */ /* 0x000e620008000800 */
[----:B------:R-:W-:Y:S01]  /*17ec0*/  VIADD R4, R0, 0x1a ;  /* 0x0000001a00047836 */ /* 0x000fe20000000000 */
[----:B------:R-:W-:Y:S01]  /*17ed0*/  @P4 STG.E.U8 desc[UR14][R142.64], R25 ;  /* 0x000000198e004986 */ /* 0x000fe2000c10110e */
[----:B------:R-:W-:-:S03]  /*17ee0*/  SHF.R.S32.HI R5, RZ, 0x8, R5 ;  /* 0x00000008ff057819 */ /* 0x000fc60000011405 */
[----:B---3--:R-:W-:Y:S01]  /*17ef0*/  ISETP.LT.AND P4, PT, R4, UR7, !P0 ;  /* 0x0000000704007c0c */ /* 0x008fe2000c781270 */
[----:B------:R-:W3:Y:S01]  /*17f00*/  LDCU UR7, c[0x0][0x39c] ;  /* 0x00007380ff0777ac */ /* 0x000ee20008000800 */
[----:B------:R-:W-:Y:S01]  /*17f10*/  VIADD R4, R0, 0x1b ;  /* 0x0000001b00047836 */ /* 0x000fe20000000000 */
[----:B------:R1:W-:Y:S01]  /*17f20*/  @P1 STG.E.U8 desc[UR14][R144.64], R5 ;  /* 0x0000000590001986 */ /* 0x0003e2000c10110e */
[----:B-----5:R-:W-:-:S03]  /*17f30*/  PRMT R7, R27, 0x9910, RZ ;  /* 0x000099101b077816 */ /* 0x020fc600000000ff */
[----:B0-----:R-:W-:Y:S01]  /*17f40*/  ISETP.LT.AND P1, PT, R4, UR4, !P0 ;  /* 0x0000000404007c0c */ /* 0x001fe2000c721270 */
[----:B------:R-:W0:Y:S01]  /*17f50*/  LDCU UR4, c[0x0][0x39c] ;  /* 0x00007380ff0477ac */ /* 0x000e220008000800 */
[----:B------:R-:W-:Y:S01]  /*17f60*/  VIADD R4, R0, 0x1c ;  /* 0x0000001c00047836 */ /* 0x000fe20000000000 */
[----:B------:R-:W-:Y:S01]  /*17f70*/  @P5 STG.E.U8 desc[UR14][R146.64], R27 ;  /* 0x0000001b92005986 */ /* 0x000fe2000c10110e */
[----:B------:R-:W-:-:S03]  /*17f80*/  SHF.R.S32.HI R7, RZ, 0x8, R7 ;  /* 0x00000008ff077819 */ /* 0x000fc60000011407 */
[----:B-1----:R-:W-:Y:S01]  /*17f90*/  ISETP.LT.AND P5, PT, R4, UR6, !P0 ;  /* 0x0000000604007c0c */ /* 0x002fe2000c7a1270 */
[----:B------:R-:W1:Y:S01]  /*17fa0*/  LDCU UR6, c[0x0][0x39c] ;  /* 0x00007380ff0677ac */ /* 0x000e620008000800 */
[----:B------:R-:W-:Y:S01]  /*17fb0*/  VIADD R4, R0, 0x1d ;  /* 0x0000001d00047836 */ /* 0x000fe20000000000 */
[----:B------:R5:W-:Y:S01]  /*17fc0*/  @P3 STG.E.U8 desc[UR14][R148.64], R7 ;  /* 0x0000000794003986 */ /* 0x000be2000c10110e */
[----:B------:R-:W-:-:S03]  /*17fd0*/  PRMT R5, R29, 0x9910, RZ ;  /* 0x000099101d057816 */ /* 0x000fc600000000ff */
[----:B---3--:R-:W-:Y:S01]  /*17fe0*/  ISETP.LT.AND P3, PT, R4, UR7, !P0 ;  /* 0x0000000704007c0c */ /* 0x008fe2000c761270 */
[----:B------:R-:W3:Y:S01]  /*17ff0*/  LDCU UR7, c[0x0][0x39c] ;  /* 0x00007380ff0777ac */ /* 0x000ee20008000800 */
[----:B------:R-:W-:Y:S01]  /*18000*/  VIADD R4, R0, 0x1e ;  /* 0x0000001e00047836 */ /* 0x000fe20000000000 */
[----:B------:R-:W-:Y:S01]  /*18010*/  @P6 STG.E.U8 desc[UR14][R150.64], R29 ;  /* 0x0000001d96006986 */ /* 0x000fe2000c10110e */
[----:B------:R-:W-:-:S03]  /*18020*/  SHF.R.S32.HI R5, RZ, 0x8, R5 ;  /* 0x00000008ff057819 */ /* 0x000fc60000011405 */
[----:B0-----:R-:W-:Y:S01]  /*18030*/  ISETP.LT.AND P6, PT, R4, UR4, !P0 ;  /* 0x0000000404007c0c */ /* 0x001fe2000c7c1270 */
[----:B------:R-:W0:Y:S01]  /*18040*/  LDCU UR4, c[0x0][0x39c] ;  /* 0x00007380ff0477ac */ /* 0x000e220008000800 */
[----:B------:R-:W-:Y:S01]  /*18050*/  VIADD R4, R0, 0x1f ;  /* 0x0000001f00047836 */ /* 0x000fe20000000000 */
[----:B------:R0:W-:Y:S01]  /*18060*/  @P2 STG.E.U8 desc[UR14][R152.64], R5 ;  /* 0x0000000598002986 */ /* 0x0001e2000c10110e */
[----:B-----5:R-:W-:-:S03]  /*18070*/  PRMT R7, R31, 0x9910, RZ ;  /* 0x000099101f077816 */ /* 0x020fc600000000ff */
[----:B-1----:R-:W-:Y:S01]  /*18080*/  ISETP.LT.AND P2, PT, R4, UR6, !P0 ;  /* 0x0000000604007c0c */ /* 0x002fe2000c741270 */
[----:B------:R-:W-:Y:S01]  /*18090*/  VIADD R4, R0, 0x20 ;  /* 0x0000002000047836 */ /* 0x000fe20000000000 */
[----:B------:R-:W-:Y:S01]  /*180a0*/  @P4 STG.E.U8 desc[UR14][R154.64], R31 ;  /* 0x0000001f9a004986 */ /* 0x000fe2000c10110e */
[----:B------:R-:W-:Y:S01]  /*180b0*/  SHF.R.S32.HI R7, RZ, 0x8, R7 ;  /* 0x00000008ff077819 */ /* 0x000fe20000011407 */
[----:B------:R-:W1:Y:S02]  /*180c0*/  LDCU UR6, c[0x0][0x39c] ;  /* 0x00007380ff0677ac */ /* 0x000e640008000800 */
[----:B---3--:R-:W-:Y:S01]  /*180d0*/  ISETP.LT.AND P4, PT, R4, UR7, !P0 ;  /* 0x0000000704007c0c */ /* 0x008fe2000c781270 */
[----:B------:R-:W-:Y:S01]  /*180e0*/  VIADD R4, R0, 0x21 ;  /* 0x0000002100047836 */ /* 0x000fe20000000000 */
[----:B------:R-:W3:Y:S01]  /*180f0*/  LDCU UR7, c[0x0][0x39c] ;  /* 0x00007380ff0777ac */ /* 0x000ee20008000800 */
[----:B------:R5:W-:Y:S03]  /*18100*/  @P1 STG.E.U8 desc[UR14][R156.64], R7 ;  /* 0x000000079c001986 */ /* 0x000be6000c10110e */
[----:B0-----:R-:W-:Y:S01]  /*18110*/  ISETP.LT.AND P1, PT, R4, UR4, !P0 ;  /* 0x0000000404007c0c */ /* 0x001fe2000c721270 */
[----:B------:R-:W0:Y:S01]  /*18120*/  LDCU UR4, c[0x0][0x39c] ;  /* 0x00007380ff0477ac */ /* 0x000e220008000800 */
[----:B------:R-:W-:Y:S01]  /*18130*/  PRMT R9, R33, 0x9910, RZ ;  /* 0x0000991021097816 */ /* 0x000fe200000000ff */
[C---:B------:R-:W-:Y:S01]  /*18140*/  VIADD R4, R0.reuse, 0x22 ;  /* 0x0000002200047836 */ /* 0x040fe20000000000 */
[----:B------:R-:W-:Y:S01]  /*18150*/  F2FP.SATFINITE.E5M2.F32.PACK_AB_MERGE_C R53, R53, R52, RZ ;  /* 0x000000343535723e */ /* 0x000fe200048060ff */
[----:B------:R-:W-:Y:S01]  /*18160*/  VIADD R6, R131, UR5 ;  /* 0x0000000583067c36 */ /* 0x000fe20008000000 */
[----:B------:R-:W-:Y:S01]  /*18170*/  SHF.R.S32.HI R9, RZ, 0x8, R9 ;  /* 0x00000008ff097819 */ /* 0x000fe20000011409 */
[----:B------:R-:W-:Y:S01]  /*18180*/  @P5 STG.E.U8 desc[UR14][R158.64], R33 ;  /* 0x000000219e005986 */ /* 0x000fe2000c10110e */
[----:B------:R-:W-:Y:S01]  /*18190*/  VIADD R5, R0, 0x23 ;  /* 0x0000002300057836 */ /* 0x000fe20000000000 */
[----:B-1----:R-:W-:-:S02]  /*181a0*/  ISETP.LT.AND P5, PT, R4, UR6, !P0 ;  /* 0x0000000604007c0c */ /* 0x002fc4000c7a1270 */
[----:B------:R-:W-:Y:S01]  /*181b0*/  @P3 STG.E.U8 desc[UR14][R160.64], R9 ;  /* 0x00000009a0003986 */ /* 0x000fe2000c10110e */
[----:B------:R-:W-:Y:S01]  /*181c0*/  IADD3 R4, P3, PT, R6, R2, RZ ;  /* 0x0000000206047210 */ /* 0x000fe20007f7e0ff */
[----:B-----5:R-:W-:Y:S01]  /*181d0*/  VIADD R7, R0, 0x24 ;  /* 0x0000002400077836 */ /* 0x020fe20000000000 */
[----:B------:R-:W1:Y:S01]  /*181e0*/  LDCU UR6, c[0x0][0x39c] ;  /* 0x00007380ff0677ac */ /* 0x000e620008000800 */
[----:B------:R-:W-:Y:S01]  /*181f0*/  @P6 STG.E.U8 desc[UR14][R162.64], R35 ;  /* 0x00000023a2006986 */ /* 0x000fe2000c10110e */
[----:B---3--:R-:W-:Y:S02]  /*18200*/  ISETP.LT.AND P6, PT, R5, UR7, !P0 ;  /* 0x0000000705007c0c */ /* 0x008fe4000c7c1270 */
[CC--:B------:R-:W-:Y:S01]  /*18210*/  LEA.HI.X.SX32 R5, R6.reuse, R3.reuse, 0x1, P3 ;  /* 0x0000000306057211 */ /* 0x0c0fe200018f0eff */
[----:B------:R-:W3:Y:S01]  /*18220*/  LDCU UR7, c[0x0][0x39c] ;  /* 0x00007380ff0777ac */ /* 0x000ee20008000800 */
[----:B0-----:R-:W-:Y:S01]  /*18230*/  ISETP.LT.AND P3, PT, R7, UR4, !P0 ;  /* 0x0000000407007c0c */ /* 0x001fe2000c761270 */
[----:B------:R-:W-:Y:S01]  /*18240*/  VIADD R7, R6, UR5 ;  /* 0x0000000506077c36 */ /* 0x000fe20008000000 */
[----:B------:R-:W-:Y:S01]  /*18250*/  F2FP.SATFINITE.E5M2.F32.PACK_AB_MERGE_C R55, R55, R54, RZ ;  /* 0x000000363737723e */ /* 0x000fe200048060ff */
[----:B------:R0:W-:Y:S01]  /*18260*/  @P2 STG.E.U8 desc[UR14][R4.64], R11 ;  /* 0x0000000b04002986 */ /* 0x0001e2000c10110e */
[----:B------:R-:W5:Y:S01]  /*18270*/  LDCU UR4, c[0x0][0x39c] ;  /* 0x00007380ff0477ac */ /* 0x000f620008000800 */
[C---:B------:R-:W-:Y:S01]  /*18280*/  VIADD R10, R7.reuse, UR5 ;  /* 0x00000005070a7c36 */ /* 0x040fe20008000000 */
[CC--:B------:R-:W-:Y:S01]  /*18290*/  IADD3 R6, P2, PT, R7.reuse, R2.reuse, RZ ;  /* 0x0000000207067210 */ /* 0x0c0fe20007f5e0ff */
[----:B------:R-:W2:Y:S03]  /*182a0*/  LDL.LU.64 R116, [R1+0x5c0] ;  /* 0x0005c00001747983 */ /* 0x000ea60000300a00 */
[----:B------:R-:W-:Y:S01]  /*182b0*/  LEA.HI.X.SX32 R7, R7, R3, 0x1, P2 ;  /* 0x0000000307077211 */ /* 0x000fe200010f0eff */
[----:B------:R-:W2:Y:S01]  /*182c0*/  LDL.LU.64 R118, [R1+0x5b8] ;  /* 0x0005b80001767983 */ /* 0x000ea20000300a00 */
[----:B------:R-:W-:-:S02]  /*182d0*/  IADD3 R8, P2, PT, R10, R2, RZ ;  /* 0x000000020a087210 */ /* 0x000fc40007f5e0ff */
[----:B0-----:R-:W-:Y:S01]  /*182e0*/  SHF.R.S32.HI R11, RZ, 0x8, R12 ;  /* 0x00000008ff0b7819 */ /* 0x001fe2000001140c */
[----:B------:R0:W-:Y:S01]  /*182f0*/  @P4 STG.E.U8 desc[UR14][R6.64], R37 ;  /* 0x0000002506004986 */ /* 0x0001e2000c10110e */
[CC--:B------:R-:W-:Y:S01]  /*18300*/  LEA.HI.X.SX32 R9, R10.reuse, R3.reuse, 0x1, P2 ;  /* 0x000000030a097211 */ /* 0x0c0fe200010f0eff */
[----:B------:R-:W-:Y:S02]  /*18310*/  VIADD R10, R10, UR5 ;  /* 0x000000050a0a7c36 */ /* 0x000fe40008000000 */
[----:B------:R-:W-:Y:S01]  /*18320*/  VIADD R5, R0, 0x26 ;  /* 0x0000002600057836 */ /* 0x000fe20000000000 */
[----:B------:R-:W-:Y:S01]  /*18330*/  F2FP.SATFINITE.E5M2.F32.PACK_AB_MERGE_C R57, R57, R56, RZ ;  /* 0x000000383939723e */ /* 0x000fe200048060ff */
[----:B------:R0:W-:Y:S01]  /*18340*/  @P1 STG.E.U8 desc[UR14][R8.64], R11 ;  /* 0x0000000b08001986 */ /* 0x0001e2000c10110e */
[CC--:B------:R-:W-:Y:S02]  /*18350*/  IADD3 R4, P1, PT, R10.reuse, R2.reuse, RZ ;  /* 0x000000020a047210 */ /* 0x0c0fe40007f3e0ff */
[----:B-----5:R-:W-:Y:S01]  /*18360*/  ISETP.LT.AND P2, PT, R13, UR4, !P0 ;  /* 0x000000040d007c0c */ /* 0x020fe2000c741270 */
[----:B------:R-:W5:Y:S01]  /*18370*/  LDCU UR4, c[0x0][0x39c] ;  /* 0x00007380ff0477ac */ /* 0x000f620008000800 */
[----:B-1----:R-:W-:Y:S01]  /*18380*/  ISETP.LT.AND P4, PT, R5, UR6, !P0 ;  /* 0x0000000605007c0c */ /* 0x002fe2000c781270 */
[----:B------:R-:W2:Y:S01]  /*18390*/  LDL.LU.64 R120, [R1+0x5b0] ;  /* 0x0005b00001787983 */ /* 0x000ea20000300a00 */
[CC--:B------:R-:W-:Y:S01]  /*183a0*/  LEA.HI.X.SX32 R5, R10.reuse, R3.reuse, 0x1, P1 ;  /* 0x000000030a057211 */ /* 0x0c0fe200008f0eff */
[----:B------:R-:W-:Y:S01]  /*183b0*/  VIADD R10, R10, UR5 ;  /* 0x000000050a0a7c36 */ /* 0x000fe20008000000 */
[----:B------:R-:W-:Y:S01]  /*183c0*/  PRMT R13, R39, 0x9910, RZ ;  /* 0x00009910270d7816 */ /* 0x000fe200000000ff */
[----:B------:R-:W1:Y:S01]  /*183d0*/  LDCU UR6, c[0x0][0x39c] ;  /* 0x00007380ff0677ac */ /* 0x000e620008000800 */
[----:B------:R-:W-:Y:S01]  /*183e0*/  VIADD R12, R0, 0x27 ;  /* 0x00000027000c7836 */ /* 0x000fe20000000000 */
[----:B------:R1:W-:Y:S01]  /*183f0*/  @P5 STG.E.U8 desc[UR14][R4.64], R39 ;  /* 0x0000002704005986 */ /* 0x0003e2000c10110e */
[C---:B0-----:R-:W-:Y:S01]  /*18400*/  IADD3 R6, P5, PT, R10.reuse, R2, RZ ;  /* 0x000000020a067210 */ /* 0x041fe20007fbe0ff */
[C---:B------:R-:W-:Y:S01]  /*18410*/  VIADD R11, R10.reuse, UR5 ;  /* 0x000000050a0b7c36 */ /* 0x040fe20008000000 */
[----:B------:R-:W-:Y:S01]  /*18420*/  F2FP.SATFINITE.E5M2.F32.PACK_AB_MERGE_C R59, R59, R58, RZ ;  /* 0x0000003a3b3b723e */ /* 0x000fe200048060ff */
[----:B------:R-:W2:Y:S01]  /*18430*/  LDL.LU.64 R122, [R1+0x5a8] ;  /* 0x0005a800017a7983 */ /* 0x000ea20000300a00 */
[----:B------:R-:W-:-:S02]  /*18440*/  LEA.HI.X.SX32 R7, R10, R3, 0x1, P5 ;  /* 0x000000030a077211 */ /* 0x000fc400028f0eff */
[CC--:B------:R-:W-:Y:S01]  /*18450*/  IADD3 R8, P5, PT, R11.reuse, R2.reuse, RZ ;  /* 0x000000020b087210 */ /* 0x0c0fe20007fbe0ff */
[----:B------:R-:W-:Y:S01]  /*18460*/  VIADD R10, R0, 0x28 ;  /* 0x00000028000a7836 */ /* 0x000fe20000000000 */
[----:B------:R-:W-:Y:S01]  /*18470*/  SHF.R.S32.HI R13, RZ, 0x8, R13 ;  /* 0x00000008ff0d7819 */ /* 0x000fe2000001140d */
[----:B------:R-:W2:Y:S01]  /*18480*/  LDL.LU.64 R124, [R1+0x5a0] ;  /* 0x0005a000017c7983 */ /* 0x000ea20000300a00 */
[C---:B------:R-:W-:Y:S01]  /*18490*/  LEA.HI.X.SX32 R9, R11.reuse, R3, 0x1, P5 ;  /* 0x000000030b097211 */ /* 0x040fe200028f0eff */
[----:B------:R-:W-:Y:S01]  /*184a0*/  VIADD R11, R11, UR5 ;  /* 0x000000050b0b7c36 */ /* 0x000fe20008000000 */
[----:B-----5:R-:W-:Y:S01]  /*184b0*/  ISETP.LT.AND P5, PT, R10, UR4, !P0 ;  /* 0x000000040a007c0c */ /* 0x020fe2000c7a1270 */
[----:B------:R0:W-:Y:S01]  /*184c0*/  @P6 STG.E.U8 desc[UR14][R6.64], R13 ;  /* 0x0000000d06006986 */ /* 0x0001e2000c10110e */
[----:B------:R-:W5:Y:S01]  /*184d0*/  LDCU UR4, c[0x0][0x39c] ;  /* 0x00007380ff0477ac */ /* 0x000f620008000800 */
[----:B------:R-:W-:Y:S02]  /*184e0*/  PRMT R10, R41, 0x9910, RZ ;  /* 0x00009910290a7816 */ /* 0x000fe400000000ff */
[----:B------:R0:W-:Y:S01]  /*184f0*/  @P3 STG.E.U8 desc[UR14][R8.64], R41 ;  /* 0x0000002908003986 */ /* 0x0001e2000c10110e */
[----:B-1----:R-:W-:-:S02]  /*18500*/  IADD3 R4, P3, PT, R11, R2, RZ ;  /* 0x000000020b047210 */ /* 0x002fc40007f7e0ff */
[----:B---3--:R-:W-:Y:S01]  /*18510*/  ISETP.LT.AND P1, PT, R12, UR7, !P0 ;  /* 0x000000070c007c0c */ /* 0x008fe2000c721270 */
[----:B------:R-:W1:Y:S01]  /*18520*/  LDCU UR7, c[0x0][0x39c] ;  /* 0x00007380ff0777ac */ /* 0x000e620008000800 */
[CC--:B------:R-:W-:Y:S01]  /*18530*/  LEA.HI.X.SX32 R5, R11.reuse, R3.reuse, 0x1, P3 ;  /* 0x000000030b057211 */ /* 0x0c0fe200018f0eff */
[----:B------:R-:W-:Y:S01]  /*18540*/  VIADD R11, R11, UR5 ;  /* 0x000000050b0b7c36 */ /* 0x000fe20008000000 */
[----:B------:R-:W-:Y:S01]  /*18550*/  F2FP.SATFINITE.E5M2.F32.PACK_AB_MERGE_C R61, R61, R60, RZ ;  /* 0x0000003c3d3d723e */ /* 0x000fe200048060ff */
[----:B------:R-:W3:Y:S01]  /*18560*/  LDL.LU.64 R126, [R1+0x598] ;  /* 0x00059800017e7983 */ /* 0x000ee20000300a00 */
[----:B0-----:R-:W-:Y:S01]  /*18570*/  SHF.R.S32.HI R13, RZ, 0x8, R10 ;  /* 0x00000008ff0d7819 */ /* 0x001fe2000001140a */
[C---:B------:R-:W-:Y:S02]  /*18580*/  VIADD R12, R0.reuse, 0x29 ;  /* 0x00000029000c7836 */ /* 0x040fe40000000000 */
[----:B------:R-:W-:Y:S01]  /*18590*/  VIADD R8, R0, 0x2a ;  /* 0x0000002a00087836 */ /* 0x000fe20000000000 */
[----:B------:R-:W-:Y:S01]  /*185a0*/  F2FP.SATFINITE.E5M2.F32.PACK_AB_MERGE_C R63, R63, R62, RZ ;  /* 0x0000003e3f3f723e */ /* 0x000fe200048060ff */
[----:B------:R0:W-:Y:S01]  /*185b0*/  @P2 STG.E.U8 desc[UR14][R4.64], R13 ;  /* 0x0000000d04002986 */ /* 0x0001e2000c10110e */
[CC--:B------:R-:W-:Y:S01]  /*185c0*/  IADD3 R6, P2, PT, R11.reuse, R2.reuse, RZ ;  /* 0x000000020b067210 */ /* 0x0c0fe20007f5e0ff */
[----:B------:R-:W-:Y:S01]  /*185d0*/  VIADD R10, R11, UR5 ;  /* 0x000000050b0a7c36 */ /* 0x000fe20008000000 */
[----:B------:R-:W-:Y:S01]  /*185e0*/  ISETP.LT.AND P3, PT, R12, UR6, !P0 ;  /* 0x000000060c007c0c */ /* 0x000fe2000c761270 */
[----:B------:R-:W0:Y:S01]  /*185f0*/  LDCU UR6, c[0x0][0x39c] ;  /* 0x00007380ff0677ac */ /* 0x000e220008000800 */
[----:B------:R-:W-:Y:S01]  /*18600*/  PRMT R12, R43, 0x9910, RZ ;  /* 0x000099102b0c7816 */ /* 0x000fe200000000ff */
[----:B------:R-:W-:Y:S01]  /*18610*/  VIADD R9, R0, 0x2b ;  /* 0x0000002b00097836 */ /* 0x000fe20000000000 */
[-C--:B------:R-:W-:Y:S01]  /*18620*/  LEA.HI.X.SX32 R7, R11, R3.reuse, 0x1, P2 ;  /* 0x000000030b077211 */ /* 0x080fe200010f0eff */
[----:B------:R-:W2:Y:S01]  /*18630*/  LDL.LU.64 R128, [R1+0x590] ;  /* 0x0005900001807983 */ /* 0x000ea20000300a00 */
[----:B-----5:R-:W-:Y:S01]  /*18640*/  ISETP.LT.AND P2, PT, R8, UR4, !P0 ;  /* 0x0000000408007c0c */ /* 0x020fe2000c741270 */
[----:B------:R-:W-:Y:S01]  /*18650*/  IMAD.MOV.U32 R11, RZ, RZ, R12 ;  /* 0x000000ffff0b7224 */ /* 0x000fe200078e000c */
[CC--:B------:R-:W-:Y:S01]  /*18660*/  IADD3 R8, P6, PT, R10.reuse, R2.reuse, RZ ;  /* 0x000000020a087210 */ /* 0x0c0fe20007fde0ff */
[----:B------:R5:W-:Y:S01]  /*18670*/  @P4 STG.E.U8 desc[UR14][R6.64], R43 ;  /* 0x0000002b06004986 */ /* 0x000be2000c10110e */
[----:B-1----:R-:W-:Y:S01]  /*18680*/  ISETP.LT.AND P4, PT, R9, UR7, !P0 ;  /* 0x0000000709007c0c */ /* 0x002fe2000c781270 */
[----:B------:R-:W1:Y:S01]  /*18690*/  LDCU UR4, c[0x0][0x39c] ;  /* 0x00007380ff0477ac */ /* 0x000e620008000800 */
[CC--:B------:R-:W-:Y:S01]  /*186a0*/  LEA.HI.X.SX32 R9, R10.reuse, R3.reuse, 0x1, P6 ;  /* 0x000000030a097211 */ /* 0x0c0fe200030f0eff */
[----:B------:R-:W-:Y:S01]  /*186b0*/  VIADD R10, R10, UR5 ;  /* 0x000000050a0a7c36 */ /* 0x000fe20008000000 */
[----:B------:R-:W-:Y:S01]  /*186c0*/  SHF.R.S32.HI R11, RZ, 0x8, R11 ;  /* 0x00000008ff0b7819 */ /* 0x000fe2000001140b */
[----:B0-----:R-:W-:Y:S01]  /*186d0*/  VIADD R5, R0, 0x2c ;  /* 0x0000002c00057836 */ /* 0x001fe20000000000 */
[----:B------:R-:W0:Y:S01]  /*186e0*/  LDCU UR7, c[0x0][0x39c] ;  /* 0x00007380ff0777ac */ /* 0x000e220008000800 */
[----:B------:R-:W-:Y:S01]  /*186f0*/  PRMT R13, R45, 0x9910, RZ ;  /* 0x000099102d0d7816 */ /* 0x000fe200000000ff */
[----:B------:R-:W2:Y:S01]  /*18700*/  LDL.LU R131, [R1+0x58c] ;  /* 0x00058c0001837983 */ /* 0x000ea20000300800 */
[----:B------:R-:W-:Y:S01]  /*18710*/  IADD3 R4, P6, PT, R10, R2, RZ ;  /* 0x000000020a047210 */ /* 0x000fe20007fde0ff */
[C---:B------:R-:W-:Y:S01]  /*18720*/  VIADD R18, R0.reuse, 0x7e ;  /* 0x0000007e00127836 */ /* 0x040fe20000000000 */
[----:B------:R-:W-:Y:S01]  /*18730*/  SHF.R.S32.HI R13, RZ, 0x8, R13 ;  /* 0x00000008ff0d7819 */ /* 0x000fe2000001140d */
[----:B------:R0:W-:Y:S01]  /*18740*/  @P1 STG.E.U8 desc[UR14][R8.64], R11 ;  /* 0x0000000b08001986 */ /* 0x0001e2000c10110e */
[----:B------:R-:W-:Y:S01]  /*18750*/  ISETP.LT.AND P1, PT, R5, UR6, !P0 ;  /* 0x0000000605007c0c */ /* 0x000fe2000c721270 */
[----:B-----5:R-:W-:Y:S01]  /*18760*/  VIADD R7, R0, 0x2d ;  /* 0x0000002d00077836 */ /* 0x020fe20000000000 */
[C---:B------:R-:W-:Y:S01]  /*18770*/  LEA.HI.X.SX32 R5, R10.reuse, R3, 0x1, P6 ;  /* 0x000000030a057211 */ /* 0x040fe200030f0eff */
[----:B------:R-:W-:Y:S01]  /*18780*/  VIADD R10, R10, UR5 ;  /* 0x000000050a0a7c36 */ /* 0x000fe20008000000 */
[----:B------:R-:W5:Y:S01]  /*18790*/  LDCU UR6, c[0x0][0x39c] ;  /* 0x00007380ff0677ac */ /* 0x000f620008000800 */
[----:B------:R-:W-:-:S02]  /*187a0*/  PRMT R12, R49, 0x9910, RZ ;  /* 0x00009910310c7816 */ /* 0x000fc400000000ff */
[----:B------:R5:W-:Y:S01]  /*187b0*/  @P5 STG.E.U8 desc[UR14][R4.64], R45 ;  /* 0x0000002d04005986 */ /* 0x000be2000c10110e */
[CC--:B------:R-:W-:Y:S02]  /*187c0*/  IADD3 R6, P6, PT, R10.reuse, R2.reuse, RZ ;  /* 0x000000020a067210 */ /* 0x0c0fe40007fde0ff */
[----:B-1----:R-:W-:Y:S01]  /*187d0*/  ISETP.LT.AND P5, PT, R7, UR4, !P0 ;  /* 0x0000000407007c0c */ /* 0x002fe2000c7a1270 */
[C---:B0-----:R-:W-:Y:S01]  /*187e0*/  VIADD R11, R10.reuse, UR5 ;  /* 0x000000050a0b7c36 */ /* 0x041fe20008000000 */
[-C--:B------:R-:W-:Y:S01]  /*187f0*/  LEA.HI.X.SX32 R7, R10, R3.reuse, 0x1, P6 ;  /* 0x000000030a077211 */ /* 0x080fe200030f0eff */
[C---:B------:R-:W-:Y:S01]  /*18800*/  VIADD R9, R0.reuse, 0x2e ;  /* 0x0000002e00097836 */ /* 0x040fe20000000000 */
[----:B------:R-:W0:Y:S01]  /*18810*/  LDCU UR4, c[0x0][0x39c] ;  /* 0x00007380ff0477ac */ /* 0x000e220008000800 */
[----:B------:R-:W-:Y:S01]  /*18820*/  VIADD R10, R0, 0x2f ;  /* 0x0000002f000a7836 */ /* 0x000fe20000000000 */
[----:B------:R-:W-:Y:S01]  /*18830*/  IADD3 R8, P6, PT, R11, R2, RZ ;  /* 0x000000020b087210 */ /* 0x000fe20007fde0ff */
[----:B------:R1:W-:Y:S01]  /*18840*/  @P3 STG.E.U8 desc[UR14][R6.64], R13 ;  /* 0x0000000d06003986 */ /* 0x0003e2000c10110e */
[----:B------:R-:W-:Y:S01]  /*18850*/  ISETP.LT.AND P3, PT, R9, UR7, !P0 ;  /* 0x0000000709007c0c */ /* 0x000fe2000c761270 */
[----:B------:R-:W0:Y:S01]  /*18860*/  LDCU UR7, c[0x0][0x39c] ;  /* 0x00007380ff0777ac */ /* 0x000e220008000800 */
[C---:B------:R-:W-:Y:S01]  /*18870*/  LEA.HI.X.SX32 R9, R11.reuse, R3, 0x1, P6 ;  /* 0x000000030b097211 */ /* 0x040fe200030f0eff */
[----:B------:R-:W-:Y:S01]  /*18880*/  VIADD R11, R11, UR5 ;  /* 0x000000050b0b7c36 */ /* 0x000fe20008000000 */
[----:B-----5:R-:W-:-:S02]  /*18890*/  PRMT R5, R47, 0x9910, RZ ;  /* 0x000099102f057816 */ /* 0x020fc400000000ff */
[----:B------:R-:W-:Y:S01]  /*188a0*/  ISETP.LT.AND P6, PT, R10, UR6, !P0 ;  /* 0x000000060a007c0c */ /* 0x000fe2000c7c1270 */
[----:B------:R5:W-:Y:S01]  /*188b0*/  @P2 STG.E.U8 desc[UR14][R8.64], R47 ;  /* 0x0000002f08002986 */ /* 0x000be2000c10110e */
[CC--:B------:R-:W-:Y:S01]  /*188c0*/  IADD3 R4, P2, PT, R11.reuse, R2.reuse, RZ ;  /* 0x000000020b047210 */ /* 0x0c0fe20007f5e0ff */
[C---:B------:R-:W-:Y:S01]  /*188d0*/  VIADD R10, R11.reuse, UR5 ;  /* 0x000000050b0a7c36 */ /* 0x040fe20008000000 */
[----:B------:R-:W5:Y:S01]  /*188e0*/  LDCU UR6, c[0x0][0x39c] ;  /* 0x00007380ff0677ac */ /* 0x000f620008000800 */
[----:B-1----:R-:W-:Y:S01]  /*188f0*/  IMAD.MOV.U32 R13, RZ, RZ, R5 ;  /* 0x000000ffff0d7224 */ /* 0x002fe200078e0005 */
[----:B------:R-:W-:Y:S01]  /*18900*/  LEA.HI.X.SX32 R5, R11, R3, 0x1, P2 ;  /* 0x000000030b057211 */ /* 0x000fe200010f0eff */
[----:B------:R-:W-:Y:S01]  /*18910*/  VIADD R11, R0, 0x30 ;  /* 0x00000030000b7836 */ /* 0x000fe20000000000 */
[----:B------:R-:W-:Y:S02]  /*18920*/  IADD3 R6, P2, PT, R10, R2, RZ ;  /* 0x000000020a067210 */ /* 0x000fe40007f5e0ff */
[----:B------:R-:W-:-:S02]  /*18930*/  SHF.R.S32.HI R13, RZ, 0x8, R13 ;  /* 0x00000008ff0d7819 */ /* 0x000fc4000001140d */
[CC--:B------:R-:W-:Y:S01]  /*18940*/  LEA.HI.X.SX32 R7, R10.reuse, R3.reuse, 0x1, P2 ;  /* 0x000000030a077211 */ /* 0x0c0fe200010f0eff */
[----:B------:R-:W-:Y:S01]  /*18950*/  VIADD R10, R10, UR5 ;  /* 0x000000050a0a7c36 */ /* 0x000fe20008000000 */
[----:B------:R-:W-:Y:S01]  /*18960*/  F2FP.SATFINITE.E5M2.F32.PACK_AB_MERGE_C R65, R65, R64, RZ ;  /* 0x000000404141723e */ /* 0x000fe200048060ff */
[----:B------:R1:W-:Y:S01]  /*18970*/  @P4 STG.E.U8 desc[UR14][R4.64], R13 ;  /* 0x0000000d04004986 */ /* 0x0003e2000c10110e */
[----:B0-----:R-:W-:Y:S01]  /*18980*/  ISETP.LT.AND P4, PT, R11, UR4, !P0 ;  /* 0x000000040b007c0c */ /* 0x001fe2000c781270 */
[----:B------:R-:W0:Y:S01]  /*18990*/  LDCU UR4, c[0x0][0x39c] ;  /* 0x00007380ff0477ac */ /* 0x000e220008000800 */
[C---:B------:R-:W-:Y:S01]  /*189a0*/  VIADD R11, R10.reuse, UR5 ;  /* 0x000000050a0b7c36 */ /* 0x040fe20008000000 */
[----:B------:R0:W-:Y:S01]  /*189b0*/  @P1 STG.E.U8 desc[UR14][R6.64], R49 ;  /* 0x0000003106001986 */ /* 0x0001e2000c10110e */
[----:B-----5:R-:W-:Y:S02]  /*189c0*/  IADD3 R8, P1, PT, R10, R2, RZ ;  /* 0x000000020a087210 */ /* 0x020fe40007f3e0ff */
[----:B------:R-:W-:Y:S01]  /*189d0*/  ISETP.LT.AND P2, PT, R14, UR6, !P0 ;  /* 0x000000060e007c0c */ /* 0x000fe2000c741270 */
[----:B------:R-:W5:Y:S01]  /*189e0*/  LDCU UR6, c[0x0][0x39c] ;  /* 0x00007380ff0677ac */ /* 0x000f620008000800 */
[-C--:B------:R-:W-:Y:S01]  /*189f0*/  LEA.HI.X.SX32 R9, R10, R3.reuse, 0x1, P1 ;  /* 0x000000030a097211 */ /* 0x080fe200008f0eff */
[C---:B------:R-:W-:Y:S01]  /*18a00*/  VIADD R14, R0.reuse, 0x43 ;  /* 0x00000043000e7836 */ /* 0x040fe20000000000 */
[----:B------:R-:W-:Y:S01]  /*18a10*/  F2FP.SATFINITE.E5M2.F32.PACK_AB_MERGE_C R67, R67, R66, RZ ;  /* 0x000000424343723e */ /* 0x000fe200048060ff */
[C---:B-1----:R-:W-:Y:S01]  /*18a20*/  VIADD R5, R0.reuse, 0x32 ;  /* 0x0000003200057836 */ /* 0x042fe20000000000 */
[----:B------:R-:W-:Y:S01]  /*18a30*/  SHF.R.S32.HI R13, RZ, 0x8, R12 ;  /* 0x00000008ff0d7819 */ /* 0x000fe2000001140c */
[C---:B------:R-:W-:Y:S01]  /*18a40*/  VIADD R12, R0.reuse, 0x36 ;  /* 0x00000036000c7836 */ /* 0x040fe20000000000 */
[----:B------:R-:W-:Y:S01]  /*18a50*/  IADD3 R4, P1, PT, R11, R2, RZ ;  /* 0x000000020b047210 */ /* 0x000fe20007f3e0ff */
[----:B0-----:R-:W-:Y:S01]  /*18a60*/  VIADD R6, R0, 0x33 ;  /* 0x0000003300067836 */ /* 0x001fe20000000000 */
[----:B------:R-:W-:Y:S01]  /*18a70*/  PRMT R7, R51, 0x9910, RZ ;  /* 0x0000991033077816 */ /* 0x000fe200000000ff */
[----:B------:R0:W-:Y:S01]  /*18a80*/  @P5 STG.E.U8 desc[UR14][R8.64], R13 ;  /* 0x0000000d08005986 */ /* 0x0001e2000c10110e */
[----:B------:R-:W-:Y:S01]  /*18a90*/  ISETP.LT.AND P5, PT, R5, UR7, !P0 ;  /* 0x0000000705007c0c */ /* 0x000fe2000c7a1270 */
[----:B------:R-:W1:Y:S01]  /*18aa0*/  LDCU UR7, c[0x0][0x39c] ;  /* 0x00007380ff0777ac */ /* 0x000e620008000800 */
[CC--:B------:R-:W-:Y:S01]  /*18ab0*/  LEA.HI.X.SX32 R5, R11.reuse, R3.reuse, 0x1, P1 ;  /* 0x000000030b057211 */ /* 0x0c0fe200008f0eff */
[----:B------:R-:W-:Y:S01]  /*18ac0*/  VIADD R11, R11, UR5 ;  /* 0x000000050b0b7c36 */ /* 0x000fe20008000000 */
[----:B------:R-:W-:Y:S01]  /*18ad0*/  ISETP.LT.AND P1, PT, R6, UR4, !P0 ;  /* 0x0000000406007c0c */ /* 0x000fe2000c721270 */
[----:B------:R-:W1:Y:S01]  /*18ae0*/  LDCU UR4, c[0x0][0x39c] ;  /* 0x00007380ff0477ac */ /* 0x000e620008000800 */
[----:B------:R-:W-:Y:S01]  /*18af0*/  F2FP.SATFINITE.E5M2.F32.PACK_AB_MERGE_C R69, R69, R68, RZ ;  /* 0x000000444545723e */ /* 0x000fe200048060ff */
[----:B------:R5:W-:Y:S01]  /*18b00*/  @P3 STG.E.U8 desc[UR14][R4.64], R51 ;  /* 0x0000003304003986 */ /* 0x000be2000c10110e */
[C---:B------:R-:W-:Y:S01]  /*18b10*/  IADD3 R6, P3, PT, R11.reuse, R2, RZ ;  /* 0x000000020b067210 */ /* 0x040fe20007f7e0ff */
[----:B------:R-:W-:Y:S01]  /*18b20*/  VIADD R10, R11, UR5 ;  /* 0x000000050b0a7c36 */ /* 0x000fe20008000000 */
[----:B------:R-:W-:Y:S01]  /*18b30*/  F2FP.SATFINITE.E5M2.F32.PACK_AB_MERGE_C R71, R71, R70, RZ ;  /* 0x000000464747723e */ /* 0x000fe200048060ff */
[----:B0-----:R-:W-:Y:S01]  /*18b40*/  IMAD.MOV.U32 R9, RZ, RZ, R7 ;  /* 0x000000ffff097224 */ /* 0x001fe200078e0007 */
[----:B------:R-:W-:-:S02]  /*18b50*/  LEA.HI.X.SX32 R7, R11, R3, 0x1, P3 ;  /* 0x000000030b077211 */ /* 0x000fc400018f0eff */
[CC--:B------:R-:W-:Y:S02]  /*18b60*/  IADD3 R8, P3, PT, R10.reuse, R2.reuse, RZ ;  /* 0x000000020a087210 */ /* 0x0c0fe40007f7e0ff */
[----:B------:R-:W-:Y:S02]  /*18b70*/  SHF.R.S32.HI R11, RZ, 0x8, R9 ;  /* 0x00000008ff0b7819 */ /* 0x000fe40000011409 */
[----:B------:R-:W-:Y:S01]  /*18b80*/  LEA.HI.X.SX32 R9, R10, R3, 0x1, P3 ;  /* 0x000000030a097211 */ /* 0x000fe200018f0eff */
[----:B-----5:R-:W-:Y:S01]  /*18b90*/  VIADD R4, R0, 0x34 ;  /* 0x0000003400047836 */ /* 0x020fe20000000000 */
[----:B------:R-:W-:Y:S01]  /*18ba0*/  PRMT R13, R53, 0x9910, RZ ;  /* 0x00009910350d7816 */ /* 0x000fe200000000ff */
[----:B------:R-:W-:Y:S01]  /*18bb0*/  VIADD R10, R10, UR5 ;  /* 0x000000050a0a7c36 */ /* 0x000fe20008000000 */
[----:B------:R0:W-:Y:S01]  /*18bc0*/  @P6 STG.E.U8 desc[UR14][R6.64], R11 ;  /* 0x0000000b06006986 */ /* 0x0001e2000c10110e */
[----:B------:R-:W-:Y:S01]  /*18bd0*/  VIADD R5, R0, 0x35 ;  /* 0x0000003500057836 */ /* 0x000fe20000000000 */
[----:B-1----:R-:W-:Y:S01]  /*18be0*/  ISETP.LT.AND P3, PT, R4, UR4, !P0 ;  /* 0x0000000404007c0c */ /* 0x002fe2000c761270 */
[----:B------:R-:W1:Y:S01]  /*18bf0*/  LDCU UR4, c[0x0][0x39c] ;  /* 0x00007380ff0477ac */ /* 0x000e620008000800 */
[----:B------:R5:W-:Y:S01]  /*18c00*/  @P4 STG.E.U8 desc[UR14][R8.64], R53 ;  /* 0x0000003508004986 */ /* 0x000be2000c10110e */
[----:B------:R-:W-:-:S02]  /*18c10*/  IADD3 R4, P4, PT, R10, R2, RZ ;  /* 0x000000020a047210 */ /* 0x000fc40007f9e0ff */
[----:B------:R-:W-:Y:S01]  /*18c20*/  ISETP.LT.AND P6, PT, R5, UR6, !P0 ;  /* 0x0000000605007c0c */ /* 0x000fe2000c7c1270 */
[----:B------:R-:W1:Y:S01]  /*18c30*/  LDCU UR6, c[0x0][0x39c] ;  /* 0x00007380ff0677ac */ /* 0x000e620008000800 */
[C---:B------:R-:W-:Y:S01]  /*18c40*/  LEA.HI.X.SX32 R5, R10.reuse, R3, 0x1, P4 ;  /* 0x000000030a057211 */ /* 0x040fe200020f0eff */
[----:B------:R-:W-:Y:S01]  /*18c50*/  VIADD R10, R10, UR5 ;  /* 0x000000050a0a7c36 */ /* 0x000fe20008000000 */
[----:B------:R-:W-:Y:S02]  /*18c60*/  SHF.R.S32.HI R13, RZ, 0x8, R13 ;  /* 0x00000008ff0d7819 */ /* 0x000fe4000001140d */
[----:B------:R-:W-:Y:S01]  /*18c70*/  ISETP.LT.AND P4, PT, R12, UR7, !P0 ;  /* 0x000000070c007c0c */ /* 0x000fe2000c781270 */
[C---:B0-----:R-:W-:Y:S01]  /*18c80*/  VIADD R11, R10.reuse, UR5 ;  /* 0x000000050a0b7c36 */ /* 0x041fe20008000000 */
[----:B------:R-:W0:Y:S01]  /*18c90*/  LDCU UR7, c[0x0][0x39c] ;  /* 0x00007380ff0777ac */ /* 0x000e220008000800 */
[----:B------:R1:W-:Y:S01]  /*18ca0*/  @P2 STG.E.U8 desc[UR14][R4.64], R13 ;  /* 0x0000000d04002986 */ /* 0x0003e2000c10110e */
[----:B------:R-:W-:Y:S01]  /*18cb0*/  IADD3 R6, P2, PT, R10, R2, RZ ;  /* 0x000000020a067210 */ /* 0x000fe20007f5e0ff */
[----:B------:R-:W-:Y:S01]  /*18cc0*/  VIADD R12, R0, 0x37 ;  /* 0x00000037000c7836 */ /* 0x000fe20000000000 */
[----:B-----5:R-:W-:-:S02]  /*18cd0*/  PRMT R9, R55, 0x9910, RZ ;  /* 0x0000991037097816 */ /* 0x020fc400000000ff */
[-C--:B------:R-:W-:Y:S02]  /*18ce0*/  LEA.HI.X.SX32 R7, R10, R3.reuse, 0x1, P2 ;  /* 0x000000030a077211 */ /* 0x080fe400010f0eff */
[----:B------:R-:W-:Y:S01]  /*18cf0*/  IADD3 R8, P2, PT, R11, R2, RZ ;  /* 0x000000020b087210 */ /* 0x000fe20007f5e0ff */
[----:B------:R-:W-:Y:S01]  /*18d00*/  IMAD.MOV.U32 R10, RZ, RZ, R9 ;  /* 0x000000ffff0a7224 */ /* 0x000fe200078e0009 */
[----:B------:R-:W-:Y:S01]  /*18d10*/  F2FP.SATFINITE.E5M2.F32.PACK_AB_MERGE_C R73, R73, R72, RZ ;  /* 0x000000484949723e */ /* 0x000fe200048060ff */
[----:B------:R5:W-:Y:S01]  /*18d20*/  @P5 STG.E.U8 desc[UR14][R6.64], R55 ;  /* 0x0000003706005986 */ /* 0x000be2000c10110e */
[CC--:B------:R-:W-:Y:S01]  /*18d30*/  LEA.HI.X.SX32 R9, R11.reuse, R3.reuse, 0x1, P2 ;  /* 0x000000030b097211 */ /* 0x0c0fe200010f0eff */
[----:B------:R-:W-:Y:S01]  /*18d40*/  VIADD R11, R11, UR5 ;  /* 0x000000050b0b7c36 */ /* 0x000fe20008000000 */
[----:B-1----:R-:W-:Y:S01]  /*18d50*/  SHF.R.S32.HI R13, RZ, 0x8, R10 ;  /* 0x00000008ff0d7819 */ /* 0x002fe2000001140a */
[----:B------:R-:W-:Y:S01]  /*18d60*/  VIADD R5, R0, 0x38 ;  /* 0x0000003800057836 */ /* 0x000fe20000000000 */
[----:B------:R-:W-:Y:S01]  /*18d70*/  ISETP.LT.AND P2, PT, R12, UR4, !P0 ;  /* 0x000000040c007c0c */ /* 0x000fe2000c741270 */
[C---:B------:R-:W-:Y:S01]  /*18d80*/  VIADD R10, R0.reuse, 0x39 ;  /* 0x00000039000a7836 */ /* 0x040fe20000000000 */
[----:B------:R-:W1:Y:S01]  /*18d90*/  LDCU UR4, c[0x0][0x39c] ;  /* 0x00007380ff0477ac */ /* 0x000e620008000800 */
[----:B------:R4:W-:Y:S01]  /*18da0*/  @P1 STG.E.U8 desc[UR14][R8.64], R13 ;  /* 0x0000000d08001986 */ /* 0x0009e2000c10110e */
[----:B------:R-:W-:Y:S01]  /*18db0*/  IADD3 R4, P1, PT, R11, R2, RZ ;  /* 0x000000020b047210 */ /* 0x000fe20007f3e0ff */
[----:B------:R-:W-:Y:S01]  /*18dc0*/  VIADD R12, R0, 0x3a ;  /* 0x0000003a000c7836 */ /* 0x000fe20000000000 */
[----:B------:R-:W-:Y:S01]  /*18dd0*/  ISETP.LT.AND P5, PT, R5, UR6, !P0 ;  /* 0x0000000605007c0c */ /* 0x000fe2000c7a1270 */
[----:B------:R-:W1:Y:S01]  /*18de0*/  LDCU UR6, c[0x0][0x39c] ;  /* 0x00007380ff0677ac */ /* 0x000e620008000800 */
[C---:B------:R-:W-:Y:S01]  /*18df0*/  LEA.HI.X.SX32 R5, R11.reuse, R3, 0x1, P1 ;  /* 0x000000030b057211 */ /* 0x040fe200008f0eff */
[----:B------:R-:W-:Y:S01]  /*18e00*/  VIADD R11, R11, UR5 ;  /* 0x000000050b0b7c36 */ /* 0x000fe20008000000 */
[----:B-----5:R-:W-:-:S02]  /*18e10*/  PRMT R7, R57, 0x9910, RZ ;  /* 0x0000991039077816 */ /* 0x020fc400000000ff */
[----:B0-----:R-:W-:Y:S01]  /*18e20*/  ISETP.LT.AND P1, PT, R10, UR7, !P0 ;  /* 0x000000070a007c0c */ /* 0x001fe2000c721270 */
[----:B------:R0:W-:Y:S01]  /*18e30*/  @P3 STG.E.U8 desc[UR14][R4.64], R57 ;  /* 0x0000003904003986 */ /* 0x0001e2000c10110e */
[-C--:B------:R-:W-:Y:S01]  /*18e40*/  IADD3 R6, P3, PT, R11, R2.reuse, RZ ;  /* 0x000000020b067210 */ /* 0x080fe20007f7e0ff */
[----:B----4-:R-:W-:Y:S01]  /*18e50*/  IMAD.MOV.U32 R8, RZ, RZ, R7 ;  /* 0x000000ffff087224 */ /* 0x010fe200078e0007 */
[----:B------:R-:W-:Y:S01]  /*18e60*/  PRMT R13, R59, 0x9910, RZ ;  /* 0x000099103b0d7816 */ /* 0x000fe200000000ff */
[C---:B------:R-:W-:Y:S01]  /*18e70*/  VIADD R10, R11.reuse, UR5 ;  /* 0x000000050b0a7c36 */ /* 0x040fe20008000000 */
[----:B------:R-:W-:Y:S01]  /*18e80*/  LEA.HI.X.SX32 R7, R11, R3, 0x1, P3 ;  /* 0x000000030b077211 */ /* 0x000fe200018f0eff */
[----:B------:R-:W4:Y:S01]  /*18e90*/  LDCU UR7, c[0x0][0x39c] ;  /* 0x00007380ff0777ac */ /* 0x000f220008000800 */
[----:B------:R-:W-:Y:S02]  /*18ea0*/  SHF.R.S32.HI R11, RZ, 0x8, R8 ;  /* 0x00000008ff0b7819 */ /* 0x000fe40000011408 */
[----:B------:R-:W-:-:S02]  /*18eb0*/  IADD3 R8, P3, PT, R10, R2, RZ ;  /* 0x000000020a087210 */ /* 0x000fc40007f7e0ff */
[----:B------:R-:W-:Y:S01]  /*18ec0*/  SHF.R.S32.HI R13, RZ, 0x8, R13 ;  /* 0x00000008ff0d7819 */ /* 0x000fe2000001140d */
[----:B------:R5:W-:Y:S01]  /*18ed0*/  @P6 STG.E.U8 desc[UR14][R6.64], R11 ;  /* 0x0000000b06006986 */ /* 0x000be2000c10110e */
[C---:B------:R-:W-:Y:S01]  /*18ee0*/  LEA.HI.X.SX32 R9, R10.reuse, R3, 0x1, P3 ;  /* 0x000000030a097211 */ /* 0x040fe200018f0eff */
[----:B------:R-:W-:Y:S01]  /*18ef0*/  VIADD R10, R10, UR5 ;  /* 0x000000050a0a7c36 */ /* 0x000fe20008000000 */
[----:B-1----:R-:W-:Y:S01]  /*18f00*/  ISETP.LT.AND P3, PT, R12, UR4, !P0 ;  /* 0x000000040c007c0c */ /* 0x002fe2000c761270 */
[----:B------:R-:W1:Y:S01]  /*18f10*/  LDCU UR4, c[0x0][0x39c] ;  /* 0x00007380ff0477ac */ /* 0x000e620008000800 */
[----:B------:R-:W-:Y:S01]  /*18f20*/  VIADD R12, R0, 0x3b ;  /* 0x0000003b000c7836 */ /* 0x000fe20000000000 */
[----:B------:R4:W-:Y:S01]  /*18f30*/  @P4 STG.E.U8 desc[UR14][R8.64], R59 ;  /* 0x0000003b08004986 */ /* 0x0009e2000c10110e */
[----:B0-----:R-:W-:Y:S02]  /*18f40*/  IADD3 R4, P4, PT, R10, R2, RZ ;  /* 0x000000020a047210 */ /* 0x001fe40007f9e0ff */
[----:B------:R-:W-:-:S02]  /*18f50*/  F2FP.SATFINITE.E5M2.F32.PACK_AB_MERGE_C R75, R75, R74, RZ ;  /* 0x0000004a4b4b723e */ /* 0x000fc400048060ff */
[CC--:B------:R-:W-:Y:S01]  /*18f60*/  LEA.HI.X.SX32 R5, R10.reuse, R3.reuse, 0x1, P4 ;  /* 0x000000030a057211 */ /* 0x0c0fe200020f0eff */
[----:B------:R-:W-:Y:S01]  /*18f70*/  VIADD R10, R10, UR5 ;  /* 0x000000050a0a7c36 */ /* 0x000fe20008000000 */
[----:B------:R-:W-:Y:S01]  /*18f80*/  ISETP.LT.AND P4, PT, R12, UR6, !P0 ;  /* 0x000000060c007c0c */ /* 0x000fe2000c781270 */
[----:B------:R-:W0:Y:S01]  /*18f90*/  LDCU UR6, c[0x0][0x39c] ;  /* 0x00007380ff0677ac */ /* 0x000e220008000800 */
[----:B------:R-:W-:Y:S01]  /*18fa0*/  PRMT R12, R61, 0x9910, RZ ;  /* 0x000099103d0c7816 */ /* 0x000fe200000000ff */
[----:B------:R0:W-:Y:S01]  /*18fb0*/  @P2 STG.E.U8 desc[UR14][R4.64], R13 ;  /* 0x0000000d04002986 */ /* 0x0001e2000c10110e */
[----:B-----5:R-:W-:Y:S01]  /*18fc0*/  IADD3 R6, P2, PT, R10, R2, RZ ;  /* 0x000000020a067210 */ /* 0x020fe20007f5e0ff */
[----:B----4-:R-:W-:Y:S01]  /*18fd0*/  VIADD R8, R0, 0x3c ;  /* 0x0000003c00087836 */ /* 0x010fe20000000000 */
[----:B------:R-:W-:Y:S01]  /*18fe0*/  F2FP.SATFINITE.E5M2.F32.PACK_AB_MERGE_C R77, R77, R76, RZ ;  /* 0x0000004c4d4d723e */ /* 0x000fe200048060ff */
[C---:B------:R-:W-:Y:S01]  /*18ff0*/  VIADD R11, R10.reuse, UR5 ;  /* 0x000000050a0b7c36 */ /* 0x040fe20008000000 */
[-C--:B------:R-:W-:Y:S01]  /*19000*/  LEA.HI.X.SX32 R7, R10, R3.reuse, 0x1, P2 ;  /* 0x000000030a077211 */ /* 0x080fe200010f0eff */
[----:B------:R-:W-:Y:S01]  /*19010*/  VIADD R9, R0, 0x3d ;  /* 0x0000003d00097836 */ /* 0x000fe20000000000 */
[----:B-1----:R-:W-:Y:S01]  /*19020*/  ISETP.LT.AND P2, PT, R8, UR4, !P0 ;  /* 0x0000000408007c0c */ /* 0x002fe2000c741270 */
[----:B------:R-:W-:Y:S01]  /*19030*/  IMAD.MOV.U32 R10, RZ, RZ, R12 ;  /* 0x000000ffff0a7224 */ /* 0x000fe200078e000c */
[-C--:B------:R-:W-:Y:S01]  /*19040*/  IADD3 R8, P6, PT, R11, R2.reuse, RZ ;  /* 0x000000020b087210 */ /* 0x080fe20007fde0ff */
[----:B------:R1:W-:Y:S01]  /*19050*/  @P5 STG.E.U8 desc[UR14][R6.64], R61 ;  /* 0x0000003d06005986 */ /* 0x0003e2000c10110e */
[----:B------:R-:W-:Y:S01]  /*19060*/  ISETP.LT.AND P5, PT, R9, UR7, !P0 ;  /* 0x0000000709007c0c */ /* 0x000fe2000c7a1270 */
[----:B------:R-:W4:Y:S01]  /*19070*/  LDCU UR4, c[0x0][0x39c] ;  /* 0x00007380ff0477ac */ /* 0x000f220008000800 */
[CC--:B------:R-:W-:Y:S01]  /*19080*/  LEA.HI.X.SX32 R9, R11.reuse, R3.reuse, 0x1, P6 ;  /* 0x000000030b097211 */ /* 0x0c0fe200030f0eff */
[----:B------:R-:W-:Y:S01]  /*19090*/  VIADD R11, R11, UR5 ;  /* 0x000000050b0b7c36 */ /* 0x000fe20008000000 */
[----:B0-----:R-:W-:Y:S01]  /*190a0*/  SHF.R.S32.HI R13, RZ, 0x8, R10 ;  /* 0x00000008ff0d7819 */ /* 0x001fe2000001140a */
[C---:B------:R-:W-:Y:S01]  /*190b0*/  VIADD R5, R0.reuse, 0x3e ;  /* 0x0000003e00057836 */ /* 0x040fe20000000000 */
[----:B------:R-:W0:Y:S01]  /*190c0*/  LDCU UR7, c[0x0][0x39c] ;  /* 0x00007380ff0777ac */ /* 0x000e220008000800 */
[----:B------:R-:W-:Y:S01]  /*190d0*/  PRMT R10, R63, 0x9910, RZ ;  /* 0x000099103f0a7816 */ /* 0x000fe200000000ff */
[C---:B------:R-:W-:Y:S01]  /*190e0*/  VIADD R12, R0.reuse, 0x41 ;  /* 0x00000041000c7836 */ /* 0x040fe20000000000 */
[----:B------:R-:W-:Y:S01]  /*190f0*/  IADD3 R4, P6, PT, R11, R2, RZ ;  /* 0x000000020b047210 */ /* 0x000fe20007fde0ff */
[----:B------:R5:W-:Y:S01]  /*19100*/  @P1 STG.E.U8 desc[UR14][R8.64], R13 ;  /* 0x0000000d08001986 */ /* 0x000be2000c10110e */
[----:B------:R-:W-:Y:S01]  /*19110*/  ISETP.LT.AND P1, PT, R5, UR6, !P0 ;  /* 0x0000000605007c0c */ /* 0x000fe2000c721270 */
[----:B-1----:R-:W-:Y:S01]  /*19120*/  VIADD R7, R0, 0x3f ;  /* 0x0000003f00077836 */ /* 0x002fe20000000000 */
[C---:B------:R-:W-:Y:S01]  /*19130*/  LEA.HI.X.SX32 R5, R11.reuse, R3, 0x1, P6 ;  /* 0x000000030b057211 */ /* 0x040fe200030f0eff */
[----:B------:R-:W-:Y:S01]  /*19140*/  VIADD R11, R11, UR5 ;  /* 0x000000050b0b7c36 */ /* 0x000fe20008000000 */
[----:B------:R-:W1:Y:S01]  /*19150*/  LDCU UR6, c[0x0][0x39c] ;  /* 0x00007380ff0677ac */ /* 0x000e620008000800 */
[----:B------:R-:W-:-:S02]  /*19160*/  F2FP.SATFINITE.E5M2.F32.PACK_AB_MERGE_C R79, R79, R78, RZ ;  /* 0x0000004e4f4f723e */ /* 0x000fc400048060ff */
[----:B------:R0:W-:Y:S01]  /*19170*/  @P3 STG.E.U8 desc[UR14][R4.64], R63 ;  /* 0x0000003f04003986 */ /* 0x0001e2000c10110e */
[-C--:B------:R-:W-:Y:S02]  /*19180*/  IADD3 R6, P6, PT, R11, R2.reuse, RZ ;  /* 0x000000020b067210 */ /* 0x080fe40007fde0ff */
[----:B----4-:R-:W-:Y:S01]  /*19190*/  ISETP.LT.AND P3, PT, R7, UR4, !P0 ;  /* 0x0000000407007c0c */ /* 0x010fe2000c761270 */
[----:B-----5:R-:W-:Y:S01]  /*191a0*/  IMAD.MOV.U32 R8, RZ, RZ, R10 ;  /* 0x000000ffff087224 */ /* 0x020fe200078e000a */
[C---:B------:R-:W-:Y:S01]  /*191b0*/  LEA.HI.X.SX32 R7, R11.reuse, R3, 0x1, P6 ;  /* 0x000000030b077211 */ /* 0x040fe200030f0eff */
[----:B------:R-:W-:Y:S01]  /*191c0*/  VIADD R10, R11, UR5 ;  /* 0x000000050b0a7c36 */ /* 0x000fe20008000000 */
[----:B------:R-:W4:Y:S01]  /*191d0*/  LDCU UR4, c[0x0][0x39c] ;  /* 0x00007380ff0477ac */ /* 0x000f220008000800 */
[----:B------:R-:W-:Y:S01]  /*191e0*/  VIADD R9, R0, 0x40 ;  /* 0x0000004000097836 */ /* 0x000fe20000000000 */
[----:B------:R-:W-:Y:S02]  /*191f0*/  SHF.R.S32.HI R11, RZ, 0x8, R8 ;  /* 0x00000008ff0b7819 */ /* 0x000fe40000011408 */
[----:B------:R-:W-:-:S02]  /*19200*/  IADD3 R8, P6, PT, R10, R2, RZ ;  /* 0x000000020a087210 */ /* 0x000fc40007fde0ff */
[----:B------:R-:W-:Y:S01]  /*19210*/  PRMT R13, R65, 0x9910, RZ ;  /* 0x00009910410d7816 */ /* 0x000fe200000000ff */
[----:B------:R5:W-:Y:S01]  /*19220*/  @P4 STG.E.U8 desc[UR14][R6.64], R11 ;  /* 0x0000000b06004986 */ /* 0x000be2000c10110e */
[----:B0-----:R-:W-:Y:S01]  /*19230*/  ISETP.LT.AND P4, PT, R9, UR7, !P0 ;  /* 0x0000000709007c0c */ /* 0x001fe2000c781270 */
[----:B------:R-:W0:Y:S01]  /*19240*/  LDCU UR7, c[0x0][0x39c] ;  /* 0x00007380ff0777ac */ /* 0x000e220008000800 */
[CC--:B------:R-:W-:Y:S01]  /*19250*/  LEA.HI.X.SX32 R9, R10.reuse, R3.reuse, 0x1, P6 ;  /* 0x000000030a097211 */ /* 0x0c0fe200030f0eff */
[----:B------:R-:W-:Y:S01]  /*19260*/  VIADD R10, R10, UR5 ;  /* 0x000000050a0a7c36 */ /* 0x000fe20008000000 */
[----:B------:R-:W-:Y:S02]  /*19270*/  SHF.R.S32.HI R13, RZ, 0x8, R13 ;  /* 0x00000008ff0d7819 */ /* 0x000fe4000001140d */
[----:B-1----:R-:W-:Y:S01]  /*19280*/  ISETP.LT.AND P6, PT, R12, UR6, !P0 ;  /* 0x000000060c007c0c */ /* 0x002fe2000c7c1270 */
[----:B------:R1:W-:Y:S01]  /*19290*/  @P2 STG.E.U8 desc[UR14][R8.64], R65 ;  /* 0x0000004108002986 */ /* 0x0003e2000c10110e */
[C---:B------:R-:W-:Y:S01]  /*192a0*/  IADD3 R4, P2, PT, R10.reuse, R2, RZ ;  /* 0x000000020a047210 */ /* 0x040fe20007f5e0ff */
[----:B------:R-:W0:Y:S01]  /*192b0*/  LDCU UR6, c[0x0][0x39c] ;  /* 0x00007380ff0677ac */ /* 0x000e220008000800 */
[----:B------:R-:W-:Y:S01]  /*192c0*/  PRMT R12, R67, 0x9910, RZ ;  /* 0x00009910430c7816 */ /* 0x000fe200000000ff */
[C---:B-----5:R-:W-:Y:S01]  /*192d0*/  VIADD R11, R10.reuse, UR5 ;  /* 0x000000050a0b7c36 */ /* 0x060fe20008000000 */
[----:B------:R-:W-:Y:S01]  /*192e0*/  LEA.HI.X.SX32 R5, R10, R3, 0x1, P2 ;  /* 0x000000030a057211 */ /* 0x000fe200010f0eff */
[----:B------:R-:W-:Y:S01]  /*192f0*/  VIADD R10, R0, 0x42 ;  /* 0x00000042000a7836 */ /* 0x000fe20000000000 */
[----:B------:R-:W-:-:S02]  /*19300*/  F2FP.SATFINITE.E5M2.F32.PACK_AB_MERGE_C R81, R81, R80, RZ ;  /* 0x000000505151723e */ /* 0x000fc400048060ff */
[C---:B------:R-:W-:Y:S01]  /*19310*/  IADD3 R6, P2, PT, R11.reuse, R2, RZ ;  /* 0x000000020b067210 */ /* 0x040fe20007f5e0ff */
[----:B------:R5:W-:Y:S01]  /*19320*/  @P5 STG.E.U8 desc[UR14][R4.64], R13 ;  /* 0x0000000d04005986 */ /* 0x000be2000c10110e */
[----:B----4-:R-:W-:Y:S01]  /*19330*/  ISETP.LT.AND P5, PT, R10, UR4, !P0 ;  /* 0x000000040a007c0c */ /* 0x010fe2000c7a1270 */
[----:B------:R-:W4:Y:S01]  /*19340*/  LDCU UR4, c[0x0][0x39c] ;  /* 0x00007380ff0477ac */ /* 0x000f220008000800 */
[CC--:B------:R-:W-:Y:S01]  /*19350*/  LEA.HI.X.SX32 R7, R11.reuse, R3.reuse, 0x1, P2 ;  /* 0x000000030b077211 */ /* 0x0c0fe200010f0eff */
[----:B------:R-:W-:Y:S01]  /*19360*/  VIADD R11, R11, UR5 ;  /* 0x000000050b0b7c36 */ /* 0x000fe20008000000 */
[----:B------:R-:W-:Y:S02]  /*19370*/  F2FP.SATFINITE.E5M2.F32.PACK_AB_MERGE_C R83, R83, R82, RZ ;  /* 0x000000525353723e */ /* 0x000fe400048060ff */
[----:B------:R-:W-:Y:S01]  /*19380*/  F2FP.SATFINITE.E5M2.F32.PACK_AB_MERGE_C R85, R85, R84, RZ ;  /* 0x000000545555723e */ /* 0x000fe200048060ff */
[----:B------:R4:W-:Y:S01]  /*19390*/  @P1 STG.E.U8 desc[UR14][R6.64], R67 ;  /* 0x0000004306001986 */ /* 0x0009e2000c10110e */
[CC--:B-1----:R-:W-:Y:S01]  /*193a0*/  IADD3 R8, P1, PT, R11.reuse, R2.reuse, RZ ;  /* 0x000000020b087210 */ /* 0x0c2fe20007f3e0ff */
[C---:B------:R-:W-:Y:S01]  /*193b0*/  VIADD R10, R11.reuse, UR5 ;  /* 0x000000050b0a7c36 */ /* 0x040fe20008000000 */
[----:B0-----:R-:W-:Y:S01]  /*193c0*/  ISETP.LT.AND P2, PT, R14, UR6, !P0 ;  /* 0x000000060e007c0c */ /* 0x001fe2000c741270 */
[C---:B-----5:R-:W-:Y:S01]  /*193d0*/  VIADD R5, R0.reuse, 0x44 ;  /* 0x0000004400057836 */ /* 0x060fe20000000000 */
[-C--:B------:R-:W-:Y:S01]  /*193e0*/  LEA.HI.X.SX32 R9, R11, R3.reuse, 0x1, P1 ;  /* 0x000000030b097211 */ /* 0x080fe200008f0eff */
[----:B------:R-:W0:Y:S01]  /*193f0*/  LDCU UR6, c[0x0][0x39c] ;  /* 0x00007380ff0677ac */ /* 0x000e220008000800 */
[----:B------:R-:W-:Y:S01]  /*19400*/  SHF.R.S32.HI R11, RZ, 0x8, R12 ;  /* 0x00000008ff0b7819 */ /* 0x000fe2000001140c */
[----:B------:R-:W-:Y:S01]  /*19410*/  VIADD R12, R0, 0x48 ;  /* 0x00000048000c7836 */ /* 0x000fe20000000000 */
[-C--:B------:R-:W-:Y:S01]  /*19420*/  IADD3 R4, P1, PT, R10, R2.reuse, RZ ;  /* 0x000000020a047210 */ /* 0x080fe20007f3e0ff */
[C---:B------:R-:W-:Y:S01]  /*19430*/  VIADD R14, R0.reuse, 0x55 ;  /* 0x00000055000e7836 */ /* 0x040fe20000000000 */
[----:B------:R-:W-:Y:S01]  /*19440*/  PRMT R13, R69, 0x9910, RZ ;  /* 0x00009910450d7816 */ /* 0x000fe200000000ff */
[----:B----4-:R-:W-:Y:S01]  /*19450*/  VIADD R6, R0, 0x45 ;  /* 0x0000004500067836 */ /* 0x010fe20000000000 */
[----:B------:R1:W-:Y:S01]  /*19460*/  @P3 STG.E.U8 desc[UR14][R8.64], R11 ;  /* 0x0000000b08003986 */ /* 0x0003e2000c10110e */
[----:B------:R-:W-:Y:S01]  /*19470*/  ISETP.LT.AND P3, PT, R5, UR7, !P0 ;  /* 0x0000000705007c0c */ /* 0x000fe2000c761270 */
[----:B------:R-:W4:Y:S01]  /*19480*/  LDCU UR7, c[0x0][0x39c] ;  /* 0x00007380ff0777ac */ /* 0x000f220008000800 */
[C---:B------:R-:W-:Y:S01]  /*19490*/  LEA.HI.X.SX32 R5, R10.reuse, R3, 0x1, P1 ;  /* 0x000000030a057211 */ /* 0x040fe200008f0eff */
[----:B------:R-:W-:Y:S01]  /*194a0*/  VIADD R10, R10, UR5 ;  /* 0x000000050a0a7c36 */ /* 0x000fe20008000000 */
[----:B------:R-:W-:Y:S01]  /*194b0*/  ISETP.LT.AND P1, PT, R6, UR4, !P0 ;  /* 0x0000000406007c0c */ /* 0x000fe2000c721270 */
[----:B------:R-:W5:Y:S01]  /*194c0*/  LDCU UR4, c[0x0][0x39c] ;  /* 0x00007380ff0477ac */ /* 0x000f620008000800 */
[----:B------:R-:W-:Y:S01]  /*194d0*/  SHF.R.S32.HI R13, RZ, 0x8, R13 ;  /* 0x00000008ff0d7819 */ /* 0x000fe2000001140d */
[----:B------:R0:W-:Y:S01]  /*194e0*/  @P4 STG.E.U8 desc[UR14][R4.64], R69 ;  /* 0x0000004504004986 */ /* 0x0001e2000c10110e */
[----:B------:R-:W-:-:S02]  /*194f0*/  IADD3 R6, P4, PT, R10, R2, RZ ;  /* 0x000000020a067210 */ /* 0x000fc40007f9e0ff */
[----:B------:R-:W-:Y:S01]  /*19500*/  F2FP.SATFINITE.E5M2.F32.PACK_AB_MERGE_C R87, R87, R86, RZ ;  /* 0x000000565757723e */ /* 0x000fe200048060ff */
[C---:B-1----:R-:W-:Y:S01]  /*19510*/  VIADD R11, R10.reuse, UR5 ;  /* 0x000000050a0b7c36 */ /* 0x042fe20008000000 */
[-C--:B------:R-:W-:Y:S02]  /*19520*/  LEA.HI.X.SX32 R7, R10, R3.reuse, 0x1, P4 ;  /* 0x000000030a077211 */ /* 0x080fe400020f0eff */
[----:B------:R-:W-:Y:S02]  /*19530*/  PRMT R10, R71, 0x9910, RZ ;  /* 0x00009910470a7816 */ /* 0x000fe400000000ff */
[----:B------:R-:W-:Y:S01]  /*19540*/  IADD3 R8, P4, PT, R11, R2, RZ ;  /* 0x000000020b087210 */ /* 0x000fe20007f9e0ff */
[----:B------:R1:W-:Y:S01]  /*19550*/  @P6 STG.E.U8 desc[UR14][R6.64], R13 ;  /* 0x0000000d06006986 */ /* 0x0003e2000c10110e */
[----:B------:R-:W-:Y:S01]  /*19560*/  F2FP.SATFINITE.E5M2.F32.PACK_AB_MERGE_C R89, R89, R88, RZ ;  /* 0x000000585959723e */ /* 0x000fe200048060ff */
[C---:B0-----:R-:W-:Y:S01]  /*19570*/  VIADD R4, R0.reuse, 0x46 ;  /* 0x0000004600047836 */ /* 0x041fe20000000000 */
[C---:B------:R-:W-:Y:S01]  /*19580*/  LEA.HI.X.SX32 R9, R11.reuse, R3, 0x1, P4 ;  /* 0x000000030b097211 */ /* 0x040fe200020f0eff */
[----:B------:R-:W-:Y:S01]  /*19590*/  VIADD R11, R11, UR5 ;  /* 0x000000050b0b7c36 */ /* 0x000fe20008000000 */
[----:B------:R-:W-:Y:S01]  /*195a0*/  F2FP.SATFINITE.E5M2.F32.PACK_AB_MERGE_C R91, R91, R90, RZ ;  /* 0x0000005a5b5b723e */ /* 0x000fe200048060ff */
[----:B------:R-:W-:Y:S01]  /*195b0*/  VIADD R5, R0, 0x47 ;  /* 0x0000004700057836 */ /* 0x000fe20000000000 */
[----:B-----5:R-:W-:Y:S01]  /*195c0*/  ISETP.LT.AND P4, PT, R4, UR4, !P0 ;  /* 0x0000000404007c0c */ /* 0x020fe2000c781270 */
[----:B------:R0:W-:Y:S01]  /*195d0*/  @P5 STG.E.U8 desc[UR14][R8.64], R71 ;  /* 0x0000004708005986 */ /* 0x0001e2000c10110e */
[----:B------:R-:W-:Y:S01]  /*195e0*/  IADD3 R4, P5, PT, R11, R2, RZ ;  /* 0x000000020b047210 */ /* 0x000fe20007fbe0ff */
[----:B------:R-:W5:Y:S01]  /*195f0*/  LDCU UR4, c[0x0][0x39c] ;  /* 0x00007380ff0477ac */ /* 0x000f620008000800 */
[----:B------:R-:W-:-:S02]  /*19600*/  ISETP.LT.AND P6, PT, R5, UR6, !P0 ;  /* 0x0000000605007c0c */ /* 0x000fc4000c7c1270 */
[CC--:B------:R-:W-:Y:S01]  /*19610*/  LEA.HI.X.SX32 R5, R11.reuse, R3.reuse, 0x1, P5 ;  /* 0x000000030b057211 */ /* 0x0c0fe200028f0eff */
[----:B------:R-:W-:Y:S01]  /*19620*/  VIADD R11, R11, UR5 ;  /* 0x000000050b0b7c36 */ /* 0x000fe20008000000 */
[----:B-1----:R-:W-:Y:S01]  /*19630*/  SHF.R.S32.HI R13, RZ, 0x8, R10 ;  /* 0x00000008ff0d7819 */ /* 0x002fe2000001140a */
[----:B------:R-:W1:Y:S01]  /*19640*/  LDCU UR6, c[0x0][0x39c] ;  /* 0x00007380ff0677ac */ /* 0x000e620008000800 */
[----:B----4-:R-:W-:Y:S01]  /*19650*/  ISETP.LT.AND P5, PT, R12, UR7, !P0 ;  /* 0x000000070c007c0c */ /* 0x010fe2000c7a1270 */
[----:B------:R-:W-:Y:S01]  /*19660*/  VIADD R10, R11, UR5 ;  /* 0x000000050b0a7c36 */ /* 0x000fe20008000000 */
[----:B------:R-:W-:Y:S01]  /*19670*/  F2FP.SATFINITE.E5M2.F32.PACK_AB_MERGE_C R93, R93, R92, RZ ;  /* 0x0000005c5d5d723e */ /* 0x000fe200048060ff */
[----:B------:R4:W-:Y:S01]  /*19680*/  @P2 STG.E.U8 desc[UR14][R4.64], R13 ;  /* 0x0000000d04002986 */ /* 0x0009e2000c10110e */
[----:B------:R-:W-:Y:S01]  /*19690*/  IADD3 R6, P2, PT, R11, R2, RZ ;  /* 0x000000020b067210 */ /* 0x000fe20007f5e0ff */
[----:B------:R-:W-:Y:S01]  /*196a0*/  VIADD R12, R0, 0x49 ;  /* 0x00000049000c7836 */ /* 0x000fe20000000000 */
[----:B0-----:R-:W-:Y:S01]  /*196b0*/  PRMT R9, R73, 0x9910, RZ ;  /* 0x0000991049097816 */ /* 0x001fe200000000ff */
[----:B------:R-:W0:Y:S01]  /*196c0*/  LDCU UR7, c[0x0][0x39c] ;  /* 0x00007380ff0777ac */ /* 0x000e220008000800 */
[----:B------:R-:W-:-:S02]  /*196d0*/  LEA.HI.X.SX32 R7, R11, R3, 0x1, P2 ;  /* 0x000000030b077211 */ /* 0x000fc400010f0eff */
[C---:B------:R-:W-:Y:S01]  /*196e0*/  IADD3 R8, P2, PT, R10.reuse, R2, RZ ;  /* 0x000000020a087210 */ /* 0x040fe20007f5e0ff */
[----:B------:R-:W-:Y:S01]  /*196f0*/  IMAD.MOV.U32 R11, RZ, RZ, R9 ;  /* 0x000000ffff0b7224 */ /* 0x000fe200078e0009 */
[----:B------:R-:W-:Y:S01]  /*19700*/  F2FP.SATFINITE.E5M2.F32.PACK_AB_MERGE_C R95, R95, R94, RZ ;  /* 0x0000005e5f5f723e */ /* 0x000fe200048060ff */
[----:B------:R0:W-:Y:S01]  /*19710*/  @P3 STG.E.U8 desc[UR14][R6.64], R73 ;  /* 0x0000004906003986 */ /* 0x0001e2000c10110e */
[CC--:B------:R-:W-:Y:S01]  /*19720*/  LEA.HI.X.SX32 R9, R10.reuse, R3.reuse, 0x1, P2 ;  /* 0x000000030a097211 */ /* 0x0c0fe200010f0eff */
[----:B------:R-:W-:Y:S01]  /*19730*/  VIADD R10, R10, UR5 ;  /* 0x000000050a0a7c36 */ /* 0x000fe20008000000 */
[----:B------:R-:W-:Y:S01]  /*19740*/  SHF.R.S32.HI R11, RZ, 0x8, R11 ;  /* 0x00000008ff0b7819 */ /* 0x000fe2000001140b */
[----:B----4-:R-:W-:Y:S01]  /*19750*/  VIADD R5, R0, 0x4a ;  /* 0x0000004a00057836 */ /* 0x010fe20000000000 */
[----:B-----5:R-:W-:Y:S01]  /*19760*/  ISETP.LT.AND P2, PT, R12, UR4, !P0 ;  /* 0x000000040c007c0c */ /* 0x020fe2000c741270 */
[----:B------:R-:W4:Y:S01]  /*19770*/  LDCU UR4, c[0x0][0x39c] ;  /* 0x00007380ff0477ac */ /* 0x000f220008000800 */
[----:B------:R-:W-:Y:S01]  /*19780*/  PRMT R13, R75, 0x9910, RZ ;  /* 0x000099104b0d7816 */ /* 0x000fe200000000ff */
[----:B------:R5:W-:Y:S01]  /*19790*/  @P1 STG.E.U8 desc[UR14][R8.64], R11 ;  /* 0x0000000b08001986 */ /* 0x000be2000c10110e */
[----:B------:R-:W-:Y:S01]  /*197a0*/  IADD3 R4, P1, PT, R10, R2, RZ ;  /* 0x000000020a047210 */ /* 0x000fe20007f3e0ff */
[----:B------:R-:W-:Y:S01]  /*197b0*/  VIADD R12, R0, 0x4b ;  /* 0x0000004b000c7836 */ /* 0x000fe20000000000 */
[----:B-1----:R-:W-:Y:S01]  /*197c0*/  ISETP.LT.AND P3, PT, R5, UR6, !P0 ;  /* 0x0000000605007c0c */ /* 0x002fe2000c761270 */
[----:B------:R-:W1:Y:S01]  /*197d0*/  LDCU UR6, c[0x0][0x39c] ;  /* 0x00007380ff0677ac */ /* 0x000e620008000800 */
[C---:B------:R-:W-:Y:S01]  /*197e0*/  LEA.HI.X.SX32 R5, R10.reuse, R3, 0x1, P1 ;  /* 0x000000030a057211 */ /* 0x040fe200008f0eff */
[----:B------:R-:W-:Y:S01]  /*197f0*/  VIADD R10, R10, UR5 ;  /* 0x000000050a0a7c36 */ /* 0x000fe20008000000 */
[----:B------:R-:W-:-:S02]  /*19800*/  SHF.R.S32.HI R13, RZ, 0x8, R13 ;  /* 0x00000008ff0d7819 */ /* 0x000fc4000001140d */
[----:B0-----:R-:W-:Y:S01]  /*19810*/  ISETP.LT.AND P1, PT, R12, UR7, !P0 ;  /* 0x000000070c007c0c */ /* 0x001fe2000c721270 */
[----:B------:R0:W-:Y:S01]  /*19820*/  @P4 STG.E.U8 desc[UR14][R4.64], R75 ;  /* 0x0000004b04004986 */ /* 0x0001e2000c10110e */
[CC--:B------:R-:W-:Y:S01]  /*19830*/  IADD3 R6, P4, PT, R10.reuse, R2.reuse, RZ ;  /* 0x000000020a067210 */ /* 0x0c0fe20007f9e0ff */
[----:B-----5:R-:W-:Y:S01]  /*19840*/  VIADD R11, R10, UR5 ;  /* 0x000000050a0b7c36 */ /* 0x020fe20008000000 */
[----:B------:R-:W5:Y:S01]  /*19850*/  LDCU UR7, c[0x0][0x39c] ;  /* 0x00007380ff0777ac */ /* 0x000f620008000800 */
[----:B------:R-:W-:Y:S01]  /*19860*/  VIADD R12, R0, 0x4d ;  /* 0x0000004d000c7836 */ /* 0x000fe20000000000 */
[-C--:B------:R-:W-:Y:S01]  /*19870*/  LEA.HI.X.SX32 R7, R10, R3.reuse, 0x1, P4 ;  /* 0x000000030a077211 */ /* 0x080fe200020f0eff */
[----:B------:R-:W-:Y:S01]  /*19880*/  VIADD R10, R0, 0x4c ;  /* 0x0000004c000a7836 */ /* 0x000fe20000000000 */
[----:B------:R-:W-:Y:S02]  /*19890*/  IADD3 R8, P4, PT, R11, R2, RZ ;  /* 0x000000020b087210 */ /* 0x000fe40007f9e0ff */
[----:B------:R-:W-:Y:S01]  /*198a0*/  F2FP.SATFINITE.E5M2.F32.PACK_AB_MERGE_C R97, R97, R96, RZ ;  /* 0x000000606161723e */ /* 0x000fe200048060ff */
[----:B------:R1:W-:Y:S01]  /*198b0*/  @P6 STG.E.U8 desc[UR14][R6.64], R13 ;  /* 0x0000000d06006986 */ /* 0x0003e2000c10110e */
[C---:B------:R-:W-:Y:S01]  /*198c0*/  LEA.HI.X.SX32 R9, R11.reuse, R3, 0x1, P4 ;  /* 0x000000030b097211 */ /* 0x040fe200020f0eff */
[----:B------:R-:W-:Y:S01]  /*198d0*/  VIADD R11, R11, UR5 ;  /* 0x000000050b0b7c36 */ /* 0x000fe20008000000 */
[----:B----4-:R-:W-:Y:S01]  /*198e0*/  ISETP.LT.AND P4, PT, R10, UR4, !P0 ;  /* 0x000000040a007c0c */ /* 0x010fe2000c781270 */
[----:B------:R-:W4:Y:S01]  /*198f0*/  LDCU UR4, c[0x0][0x39c] ;  /* 0x00007380ff0477ac */ /* 0x000f220008000800 */
[----:B------:R-:W-:Y:S01]  /*19900*/  PRMT R10, R77, 0x9910, RZ ;  /* 0x000099104d0a7816 */ /* 0x000fe200000000ff */
[----:B------:R2:W-:Y:S01]  /*19910*/  @P5 STG.E.U8 desc[UR14][R8.64], R77 ;  /* 0x0000004d08005986 */ /* 0x0005e2000c10110e */
[----:B0-----:R-:W-:-:S02]  /*19920*/  IADD3 R4, P5, PT, R11, R2, RZ ;  /* 0x000000020b047210 */ /* 0x001fc40007fbe0ff */
[----:B------:R-:W-:Y:S02]  /*19930*/  F2FP.SATFINITE.E5M2.F32.PACK_AB_MERGE_C R99, R99, R98, RZ ;  /* 0x000000626363723e */ /* 0x000fe400048060ff */
[CC--:B------:R-:W-:Y:S01]  /*19940*/  LEA.HI.X.SX32 R5, R11.reuse, R3.reuse, 0x1, P5 ;  /* 0x000000030b057211 */ /* 0x0c0fe200028f0eff */
[----:B------:R-:W-:Y:S01]  /*19950*/  VIADD R11, R11, UR5 ;  /* 0x000000050b0b7c36 */ /* 0x000fe20008000000 */
[----:B-1----:R-:W-:Y:S02]  /*19960*/  SHF.R.S32.HI R13, RZ, 0x8, R10 ;  /* 0x00000008ff0d7819 */ /* 0x002fe4000001140a */
[----:B------:R-:W-:Y:S01]  /*19970*/  ISETP.LT.AND P5, PT, R12, UR6, !P0 ;  /* 0x000000060c007c0c */ /* 0x000fe2000c7a1270 */
[----:B------:R-:W0:Y:S01]  /*19980*/  LDCU UR6, c[0x0][0x39c] ;  /* 0x00007380ff0677ac */ /* 0x000e220008000800 */
[C---:B------:R-:W-:Y:S01]  /*19990*/  VIADD R10, R11.reuse, UR5 ;  /* 0x000000050b0a7c36 */ /* 0x040fe20008000000 */
[----:B------:R1:W-:Y:S01]  /*199a0*/  @P2 STG.E.U8 desc[UR14][R4.64], R13 ;  /* 0x0000000d04002986 */ /* 0x0003e2000c10110e */
[----:B------:R-:W-:Y:S01]  /*199b0*/  IADD3 R6, P2, PT, R11, R2, RZ ;  /* 0x000000020b067210 */ /* 0x000fe20007f5e0ff */
[C---:B--2---:R-:W-:Y:S01]  /*199c0*/  VIADD R8, R0.reuse, 0x4e ;  /* 0x0000004e00087836 */ /* 0x044fe20000000000 */
[----:B------:R-:W-:Y:S01]  /*199d0*/  PRMT R12, R79, 0x9910, RZ ;  /* 0x000099104f0c7816 */ /* 0x000fe200000000ff */
[----:B------:R-:W-:Y:S01]  /*199e0*/  VIADD R9, R0, 0x4f ;  /* 0x0000004f00097836 */ /* 0x000fe20000000000 */
[----:B------:R-:W-:-:S02]  /*199f0*/  LEA.HI.X.SX32 R7, R11, R3, 0x1, P2 ;  /* 0x000000030b077211 */ /* 0x000fc400010f0eff */
[----:B----4-:R-:W-:Y:S01]  /*19a00*/  ISETP.LT.AND P2, PT, R8, UR4, !P0 ;  /* 0x0000000408007c0c */ /* 0x010fe2000c741270 */
[----:B------:R-:W-:Y:S01]  /*19a10*/  IMAD.MOV.U32 R11, RZ, RZ, R12 ;  /* 0x000000ffff0b7224 */ /* 0x000fe200078e000c */
[C---:B------:R-:W-:Y:S01]  /*19a20*/  IADD3 R8, P6, PT, R10.reuse, R2, RZ ;  /* 0x000000020a087210 */ /* 0x040fe20007fde0ff */
[----:B------:R2:W-:Y:S01]  /*19a30*/  @P3 STG.E.U8 desc[UR14][R6.64], R79 ;  /* 0x0000004f06003986 */ /* 0x0005e2000c10110e */
[----:B-----5:R-:W-:Y:S01]  /*19a40*/  ISETP.LT.AND P3, PT, R9, UR7, !P0 ;  /* 0x0000000709007c0c */ /* 0x020fe2000c761270 */
[----:B------:R-:W4:Y:S01]  /*19a50*/  LDCU UR4, c[0x0][0x39c] ;  /* 0x00007380ff0477ac */ /* 0x000f220008000800 */
[C---:B------:R-:W-:Y:S01]  /*19a60*/  LEA.HI.X.SX32 R9, R10.reuse, R3, 0x1, P6 ;  /* 0x000000030a097211 */ /* 0x040fe200030f0eff */
[----:B------:R-:W-:Y:S01]  /*19a70*/  VIADD R10, R10, UR5 ;  /* 0x000000050a0a7c36 */ /* 0x000fe20008000000 */
[----:B------:R-:W-:Y:S01]  /*19a80*/  SHF.R.S32.HI R11, RZ, 0x8, R11 ;  /* 0x00000008ff0b7819 */ /* 0x000fe2000001140b */
[----:B-1----:R-:W-:Y:S01]  /*19a90*/  VIADD R5, R0, 0x50 ;  /* 0x0000005000057836 */ /* 0x002fe20000000000 */
[----:B------:R-:W1:Y:S01]  /*19aa0*/  LDCU UR7, c[0x0][0x39c] ;  /* 0x00007380ff0777ac */ /* 0x000e620008000800 */
[----:B------:R-:W-:-:S02]  /*19ab0*/  PRMT R13, R81, 0x9910, RZ ;  /* 0x00009910510d7816 */ /* 0x000fc400000000ff */
[-C--:B------:R-:W-:Y:S01]  /*19ac0*/  IADD3 R4, P6, PT, R10, R2.reuse, RZ ;  /* 0x000000020a047210 */ /* 0x080fe20007fde0ff */
[----:B------:R5:W-:Y:S01]  /*19ad0*/  @P1 STG.E.U8 desc[UR14][R8.64], R11 ;  /* 0x0000000b08001986 */ /* 0x000be2000c10110e */
[----:B0-----:R-:W-:Y:S01]  /*19ae0*/  ISETP.LT.AND P1, PT, R5, UR6, !P0 ;  /* 0x0000000605007c0c */ /* 0x001fe2000c721270 */
[----:B--2---:R-:W-:Y:S01]  /*19af0*/  VIADD R7, R0, 0x51 ;  /* 0x0000005100077836 */ /* 0x004fe20000000000 */
[C---:B------:R-:W-:Y:S01]  /*19b00*/  LEA.HI.X.SX32 R5, R10.reuse, R3, 0x1, P6 ;  /* 0x000000030a057211 */ /* 0x040fe200030f0eff */
[----:B------:R-:W-:Y:S01]  /*19b10*/  VIADD R10, R10, UR5 ;  /* 0x000000050a0a7c36 */ /* 0x000fe20008000000 */
[----:B------:R-:W0:Y:S01]  /*19b20*/  LDCU UR6, c[0x0][0x39c] ;  /* 0x00007380ff0677ac */ /* 0x000e220008000800 */
[----:B------:R-:W-:Y:S02]  /*19b30*/  SHF.R.S32.HI R13, RZ, 0x8, R13 ;  /* 0x00000008ff0d7819 */ /* 0x000fe4000001140d */
[----:B------:R2:W-:Y:S01]  /*19b40*/  @P4 STG.E.U8 desc[UR14][R4.64], R81 ;  /* 0x0000005104004986 */ /* 0x0005e2000c10110e */
[----:B------:R-:W-:-:S02]  /*19b50*/  IADD3 R6, P6, PT, R10, R2, RZ ;  /* 0x000000020a067210 */ /* 0x000fc40007fde0ff */
[----:B----4-:R-:W-:Y:S01]  /*19b60*/  ISETP.LT.AND P4, PT, R7, UR4, !P0 ;  /* 0x0000000407007c0c */ /* 0x010fe2000c781270 */
[C---:B-----5:R-:W-:Y:S01]  /*19b70*/  VIADD R11, R10.reuse, UR5 ;  /* 0x000000050a0b7c36 */ /* 0x060fe20008000000 */
[-C--:B------:R-:W-:Y:S01]  /*19b80*/  LEA.HI.X.SX32 R7, R10, R3.reuse, 0x1, P6 ;  /* 0x000000030a077211 */ /* 0x080fe200030f0eff */
[C---:B------:R-:W-:Y:S01]  /*19b90*/  VIADD R9, R0.reuse, 0x52 ;  /* 0x0000005200097836 */ /* 0x040fe20000000000 */
[----:B------:R-:W4:Y:S01]  /*19ba0*/  LDCU UR4, c[0x0][0x39c] ;  /* 0x00007380ff0477ac */ /* 0x000f220008000800 */
[----:B------:R-:W-:Y:S01]  /*19bb0*/  VIADD R10, R0, 0x53 ;  /* 0x00000053000a7836 */ /* 0x000fe20000000000 */
[----:B------:R-:W-:Y:S01]  /*19bc0*/  IADD3 R8, P6, PT, R11, R2, RZ ;  /* 0x000000020b087210 */ /* 0x000fe20007fde0ff */
[----:B------:R5:W-:Y:S01]  /*19bd0*/  @P5 STG.E.U8 desc[UR14][R6.64], R13 ;  /* 0x0000000d06005986 */ /* 0x000be2000c10110e */
[----:B-1----:R-:W-:Y:S01]  /*19be0*/  ISETP.LT.AND P5, PT, R9, UR7, !P0 ;  /* 0x0000000709007c0c */ /* 0x002fe2000c7a1270 */
[----:B------:R-:W1:Y:S01]  /*19bf0*/  LDCU UR7, c[0x0][0x39c] ;  /* 0x00007380ff0777ac */ /* 0x000e620008000800 */
[C---:B------:R-:W-:Y:S01]  /*19c00*/  LEA.HI.X.SX32 R9, R11.reuse, R3, 0x1, P6 ;  /* 0x000000030b097211 */ /* 0x040fe200030f0eff */
[----:B------:R-:W-:Y:S01]  /*19c10*/  VIADD R11, R11, UR5 ;  /* 0x000000050b0b7c36 */ /* 0x000fe20008000000 */
[----:B--2---:R-:W-:-:S02]  /*19c20*/  PRMT R5, R83, 0x9910, RZ ;  /* 0x0000991053057816 */ /* 0x004fc400000000ff */
[----:B0-----:R-:W-:Y:S01]  /*19c30*/  ISETP.LT.AND P6, PT, R10, UR6, !P0 ;  /* 0x000000060a007c0c */ /* 0x001fe2000c7c1270 */
[----:B------:R0:W-:Y:S01]  /*19c40*/  @P2 STG.E.U8 desc[UR14][R8.64], R83 ;  /* 0x0000005308002986 */ /* 0x0001e2000c10110e */
[CC--:B------:R-:W-:Y:S01]  /*19c50*/  IADD3 R4, P2, PT, R11.reuse, R2.reuse, RZ ;  /* 0x000000020b047210 */ /* 0x0c0fe20007f5e0ff */
[C---:B------:R-:W-:Y:S01]  /*19c60*/  VIADD R10, R11.reuse, UR5 ;  /* 0x000000050b0a7c36 */ /* 0x040fe20008000000 */
[----:B------:R-:W2:Y:S01]  /*19c70*/  LDCU UR6, c[0x0][0x39c] ;  /* 0x00007380ff0677ac */ /* 0x000ea20008000800 */
[----:B-----5:R-:W-:Y:S01]  /*19c80*/  IMAD.MOV.U32 R13, RZ, RZ, R5 ;  /* 0x000000ffff0d7224 */ /* 0x020fe200078e0005 */
[----:B------:R-:W-:Y:S01]  /*19c90*/  LEA.HI.X.SX32 R5, R11, R3, 0x1, P2 ;  /* 0x000000030b057211 */ /* 0x000fe200010f0eff */
[----:B------:R-:W-:Y:S01]  /*19ca0*/  VIADD R11, R0, 0x54 ;  /* 0x00000054000b7836 */ /* 0x000fe20000000000 */
[----:B------:R-:W-:Y:S02]  /*19cb0*/  IADD3 R6, P2, PT, R10, R2, RZ ;  /* 0x000000020a067210 */ /* 0x000fe40007f5e0ff */
[----:B------:R-:W-:-:S02]  /*19cc0*/  SHF.R.S32.HI R13, RZ, 0x8, R13 ;  /* 0x00000008ff0d7819 */ /* 0x000fc4000001140d */
[CC--:B------:R-:W-:Y:S01]  /*19cd0*/  LEA.HI.X.SX32 R7, R10.reuse, R3.reuse, 0x1, P2 ;  /* 0x000000030a077211 */ /* 0x0c0fe200010f0eff */
[----:B------:R-:W-:Y:S01]  /*19ce0*/  VIADD R10, R10, UR5 ;  /* 0x000000050a0a7c36 */ /* 0x000fe20008000000 */
[----:B------:R-:W-:Y:S01]  /*19cf0*/  PRMT R12, R85, 0x9910, RZ ;  /* 0x00009910550c7816 */ /* 0x000fe200000000ff */
[----:B------:R5:W-:Y:S01]  /*19d00*/  @P3 STG.E.U8 desc[UR14][R4.64], R13 ;  /* 0x0000000d04003986 */ /* 0x000be2000c10110e */
[----:B----4-:R-:W-:Y:S01]  /*19d10*/  ISETP.LT.AND P3, PT, R11, UR4, !P0 ;  /* 0x000000040b007c0c */ /* 0x010fe2000c761270 */
[----:B------:R-:W4:Y:S01]  /*19d20*/  LDCU UR4, c[0x0][0x39c] ;  /* 0x00007380ff0477ac */ /* 0x000f220008000800 */
[C---:B------:R-:W-:Y:S01]  /*19d30*/  VIADD R11, R10.reuse, UR5 ;  /* 0x000000050a0b7c36 */ /* 0x040fe20008000000 */
[----:B------:R1:W-:Y:S01]  /*19d40*/  @P1 STG.E.U8 desc[UR14][R6.64], R85 ;  /* 0x0000005506001986 */ /* 0x0003e2000c10110e */
[----:B0-----:R-:W-:Y:S02]  /*19d50*/  IADD3 R8, P1, PT, R10, R2, RZ ;  /* 0x000000020a087210 */ /* 0x001fe40007f3e0ff */
[----:B--2---:R-:W-:Y:S01]  /*19d60*/  ISETP.LT.AND P2, PT, R14, UR6, !P0 ;  /* 0x000000060e007c0c */ /* 0x004fe2000c741270 */
[----:B------:R-:W0:Y:S01]  /*19d70*/  LDCU UR6, c[0x0][0x39c] ;  /* 0x00007380ff0677ac */ /* 0x000e220008000800 */
[-C--:B------:R-:W-:Y:S01]  /*19d80*/  LEA.HI.X.SX32 R9, R10, R3.reuse, 0x1, P1 ;  /* 0x000000030a097211 */ /* 0x080fe200008f0eff */
[C---:B------:R-:W-:Y:S01]  /*19d90*/  VIADD R14, R0.reuse, 0x67 ;  /* 0x00000067000e7836 */ /* 0x040fe20000000000 */
[----:B------:R-:W-:Y:S01]  /*19da0*/  F2FP.SATFINITE.E5M2.F32.PACK_AB_MERGE_C R101, R101, R100, RZ ;  /* 0x000000646565723e */ /* 0x000fe200048060ff */
[C---:B-----5:R-:W-:Y:S01]  /*19db0*/  VIADD R5, R0.reuse, 0x56 ;  /* 0x0000005600057836 */ /* 0x060fe20000000000 */
[----:B------:R-:W-:Y:S01]  /*19dc0*/  SHF.R.S32.HI R13, RZ, 0x8, R12 ;  /* 0x00000008ff0d7819 */ /* 0x000fe2000001140c */
[C---:B------:R-:W-:Y:S01]  /*19dd0*/  VIADD R12, R0.reuse, 0x5a ;  /* 0x0000005a000c7836 */ /* 0x040fe20000000000 */
[----:B------:R-:W-:Y:S01]  /*19de0*/  IADD3 R4, P1, PT, R11, R2, RZ ;  /* 0x000000020b047210 */ /* 0x000fe20007f3e0ff */
[----:B-1----:R-:W-:Y:S01]  /*19df0*/  VIADD R6, R0, 0x57 ;  /* 0x0000005700067836 */ /* 0x002fe20000000000 */
[----:B------:R-:W-:Y:S01]  /*19e00*/  PRMT R7, R87, 0x9910, RZ ;  /* 0x0000991057077816 */ /* 0x000fe200000000ff */
[----:B------:R1:W-:Y:S01]  /*19e10*/  @P4 STG.E.U8 desc[UR14][R8.64], R13 ;  /* 0x0000000d08004986 */ /* 0x0003e2000c10110e */
[----:B------:R-:W-:Y:S01]  /*19e20*/  ISETP.LT.AND P4, PT, R5, UR7, !P0 ;  /* 0x0000000705007c0c */ /* 0x000fe2000c781270 */
[----:B------:R-:W2:Y:S01]  /*19e30*/  LDCU UR7, c[0x0][0x39c] ;  /* 0x00007380ff0777ac */ /* 0x000ea20008000800 */
[CC--:B------:R-:W-:Y:S01]  /*19e40*/  LEA.HI.X.SX32 R5, R11.reuse, R3.reuse, 0x1, P1 ;  /* 0x000000030b057211 */ /* 0x0c0fe200008f0eff */
[----:B------:R-:W-:Y:S01]  /*19e50*/  VIADD R11, R11, UR5 ;  /* 0x000000050b0b7c36 */ /* 0x000fe20008000000 */
[----:B----4-:R-:W-:Y:S01]  /*19e60*/  ISETP.LT.AND P1, PT, R6, UR4, !P0 ;  /* 0x0000000406007c0c */ /* 0x010fe2000c721270 */
[----:B------:R-:W4:Y:S01]  /*19e70*/  LDCU UR4, c[0x0][0x39c] ;  /* 0x00007380ff0477ac */ /* 0x000f220008000800 */
[----:B------:R-:W-:Y:S01]  /*19e80*/  F2FP.SATFINITE.E5M2.F32.PACK_AB_MERGE_C R103, R103, R102, RZ ;  /* 0x000000666767723e */ /* 0x000fe200048060ff */
[----:B------:R5:W-:Y:S01]  /*19e90*/  @P5 STG.E.U8 desc[UR14][R4.64], R87 ;  /* 0x0000005704005986 */ /* 0x000be2000c10110e */
[C---:B------:R-:W-:Y:S01]  /*19ea0*/  IADD3 R6, P5, PT, R11.reuse, R2, RZ ;  /* 0x000000020b067210 */ /* 0x040fe20007fbe0ff */
[----:B------:R-:W-:Y:S01]  /*19eb0*/  VIADD R10, R11, UR5 ;  /* 0x000000050b0a7c36 */ /* 0x000fe20008000000 */
[----:B------:R-:W-:Y:S01]  /*19ec0*/  F2FP.SATFINITE.E5M2.F32.PACK_AB_MERGE_C R105, R105, R104, RZ ;  /* 0x000000686969723e */ /* 0x000fe200048060ff */
[----:B-1----:R-:W-:Y:S01]  /*19ed0*/  IMAD.MOV.U32 R9, RZ, RZ, R7 ;  /* 0x000000ffff097224 */ /* 0x002fe200078e0007 */
        /* <DEDUP_REMOVED lines=9> */
[----:B----4-:R-:W-:Y:S01]  /*19f70*/  ISETP.LT.AND P5, PT, R4, UR4, !P0 ;  /* 0x0000000404007c0c */ /* 0x010fe2000c7a1270 */
[----:B------:R-:W4:Y:S01]  /*19f80*/  LDCU UR4, c[0x0][0x39c] ;  /* 0x00007380ff0477ac */ /* 0x000f220008000800 */
[----:B------:R5:W-:Y:S01]  /*19f90*/  @P3 STG.E.U8 desc[UR14][R8.64], R89 ;  /* 0x0000005908003986 */ /* 0x000be2000c10110e */
[----:B------:R-:W-:-:S02]  /*19fa0*/  IADD3 R4, P3, PT, R10, R2, RZ ;  /* 0x000000020a047210 */ /* 0x000fc40007f7e0ff */
[----:B0-----:R-:W-:Y:S01]  /*19fb0*/  ISETP.LT.AND P6, PT, R5, UR6, !P0 ;  /* 0x0000000605007c0c */ /* 0x001fe2000c7c1270 */
[----:B------:R-:W0:Y:S01]  /*19fc0*/  LDCU UR6, c[0x0][0x39c] ;  /* 0x00007380ff0677ac */ /* 0x000e220008000800 */
[C---:B------:R-:W-:Y:S01]  /*19fd0*/  LEA.HI.X.SX32 R5, R10.reuse, R3, 0x1, P3 ;  /* 0x000000030a057211 */ /* 0x040fe200018f0eff */
[----:B------:R-:W-:Y:S01]  /*19fe0*/  VIADD R10, R10, UR5 ;  /* 0x000000050a0a7c36 */ /* 0x000fe20008000000 */
[----:B------:R-:W-:Y:S02]  /*19ff0*/  SHF.R.S32.HI R13, RZ, 0x8, R13 ;  /* 0x00000008ff0d7819 */ /* 0x000fe4000001140d */
[----:B--2---:R-:W-:Y:S01]  /*1a000*/  ISETP.LT.AND P3, PT, R12, UR7, !P0 ;  /* 0x000000070c007c0c */ /* 0x004fe2000c761270 */
[C---:B-1----:R-:W-:Y:S01]  /*1a010*/  VIADD R11, R10.reuse, UR5 ;  /* 0x000000050a0b7c36 */ /* 0x042fe20008000000 */
[----:B------:R-:W1:Y:S01]  /*1a020*/  LDCU UR7, c[0x0][0x39c] ;  /* 0x00007380ff0777ac */ /* 0x000e620008000800 */
        /* <DEDUP_REMOVED lines=11> */
[----:B--2---:R-:W-:Y:S01]  /*1a0e0*/  SHF.R.S32.HI R13, RZ, 0x8, R10 ;  /* 0x00000008ff0d7819 */ /* 0x004fe2000001140a */
[----:B------:R-:W-:Y:S01]  /*1a0f0*/  VIADD R5, R0, 0x5c ;  /* 0x0000005c00057836 */ /* 0x000fe20000000000 */
[----:B----4-:R-:W-:Y:S01]  /*1a100*/  ISETP.LT.AND P2, PT, R12, UR4, !P0 ;  /* 0x000000040c007c0c */ /* 0x010fe2000c741270 */
[C---:B------:R-:W-:Y:S01]  /*1a110*/  VIADD R10, R0.reuse, 0x5d ;  /* 0x0000005d000a7836 */ /* 0x040fe20000000000 */
[----:B------:R-:W2:Y:S01]  /*1a120*/  LDCU UR4, c[0x0][0x39c] ;  /* 0x00007380ff0477ac */ /* 0x000ea20008000800 */
[----:B------:R4:W-:Y:S01]  /*1a130*/  @P1 STG.E.U8 desc[UR14][R8.64], R13 ;  /* 0x0000000d08001986 */ /* 0x0009e2000c10110e */
[----:B------:R-:W-:Y:S01]  /*1a140*/  IADD3 R4, P1, PT, R11, R2, RZ ;  /* 0x000000020b047210 */ /* 0x000fe20007f3e0ff */
[----:B------:R-:W-:Y:S01]  /*1a150*/  VIADD R12, R0, 0x5e ;  /* 0x0000005e000c7836 */ /* 0x000fe20000000000 */
[----:B0-----:R-:W-:Y:S01]  /*1a160*/  ISETP.LT.AND P4, PT, R5, UR6, !P0 ;  /* 0x0000000605007c0c */ /* 0x001fe2000c781270 */
[----:B------:R-:W0:Y:S01]  /*1a170*/  LDCU UR6, c[0x0][0x39c] ;  /* 0x00007380ff0677ac */ /* 0x000e220008000800 */
[C---:B------:R-:W-:Y:S01]  /*1a180*/  LEA.HI.X.SX32 R5, R11.reuse, R3, 0x1, P1 ;  /* 0x000000030b057211 */ /* 0x040fe200008f0eff */
[----:B------:R-:W-:Y:S01]  /*1a190*/  VIADD R11, R11, UR5 ;  /* 0x000000050b0b7c36 */ /* 0x000fe20008000000 */
[----:B-----5:R-:W-:-:S02]  /*1a1a0*/  PRMT R7, R93, 0x9910, RZ ;  /* 0x000099105d077816 */ /* 0x020fc400000000ff */
[----:B-1----:R-:W-:Y:S01]  /*1a1b0*/  ISETP.LT.AND P1, PT, R10, UR7, !P0 ;  /* 0x000000070a007c0c */ /* 0x002fe2000c721270 */
        /* <DEDUP_REMOVED lines=13> */
[----:B--2---:R-:W-:Y:S01]  /*1a290*/  ISETP.LT.AND P5, PT, R12, UR4, !P0 ;  /* 0x000000040c007c0c */ /* 0x004fe2000c7a1270 */
[----:B------:R-:W2:Y:S01]  /*1a2a0*/  LDCU UR4, c[0x0][0x39c] ;  /* 0x00007380ff0477ac */ /* 0x000ea20008000800 */
[----:B------:R-:W-:Y:S01]  /*1a2b0*/  VIADD R12, R0, 0x5f ;  /* 0x0000005f000c7836 */ /* 0x000fe20000000000 */
[----:B------:R3:W-:Y:S01]  /*1a2c0*/  @P3 STG.E.U8 desc[UR14][R8.64], R95 ;  /* 0x0000005f08003986 */ /* 0x0007e2000c10110e */
[----:B-1----:R-:W-:Y:S02]  /*1a2d0*/  IADD3 R4, P3, PT, R10, R2, RZ ;  /* 0x000000020a047210 */ /* 0x002fe40007f7e0ff */
[----:B------:R-:W-:-:S02]  /*1a2e0*/  F2FP.SATFINITE.E5M2.F32.PACK_AB_MERGE_C R109, R109, R108, RZ ;  /* 0x0000006c6d6d723e */ /* 0x000fc400048060ff */
[CC--:B------:R-:W-:Y:S01]  /*1a2f0*/  LEA.HI.X.SX32 R5, R10.reuse, R3.reuse, 0x1, P3 ;  /* 0x000000030a057211 */ /* 0x0c0fe200018f0eff */
[----:B------:R-:W-:Y:S01]  /*1a300*/  VIADD R10, R10, UR5 ;  /* 0x000000050a0a7c36 */ /* 0x000fe20008000000 */
[----:B0-----:R-:W-:Y:S01]  /*1a310*/  ISETP.LT.AND P3, PT, R12, UR6, !P0 ;  /* 0x000000060c007c0c */ /* 0x001fe2000c761270 */
[----:B------:R-:W0:Y:S01]  /*1a320*/  LDCU UR6, c[0x0][0x39c] ;  /* 0x00007380ff0677ac */ /* 0x000e220008000800 */
[----:B------:R-:W-:Y:S01]  /*1a330*/  PRMT R12, R97, 0x9910, RZ ;  /* 0x00009910610c7816 */ /* 0x000fe200000000ff */
[----:B------:R1:W-:Y:S01]  /*1a340*/  @P2 STG.E.U8 desc[UR14][R4.64], R13 ;  /* 0x0000000d04002986 */ /* 0x0003e2000c10110e */
[----:B-----5:R-:W-:Y:S01]  /*1a350*/  IADD3 R6, P2, PT, R10, R2, RZ ;  /* 0x000000020a067210 */ /* 0x020fe20007f5e0ff */
[----:B---3--:R-:W-:Y:S01]  /*1a360*/  VIADD R8, R0, 0x60 ;  /* 0x0000006000087836 */ /* 0x008fe20000000000 */
[----:B------:R-:W-:Y:S01]  /*1a370*/  F2FP.SATFINITE.E5M2.F32.PACK_AB_MERGE_C R111, R111, R110, RZ ;  /* 0x0000006e6f6f723e */ /* 0x000fe200048060ff */
[C---:B------:R-:W-:Y:S01]  /*1a380*/  VIADD R11, R10.reuse, UR5 ;  /* 0x000000050a0b7c36 */ /* 0x040fe20008000000 */
[-C--:B------:R-:W-:Y:S01]  /*1a390*/  LEA.HI.X.SX32 R7, R10, R3.reuse, 0x1, P2 ;  /* 0x000000030a077211 */ /* 0x080fe200010f0eff */
[----:B------:R-:W-:Y:S01]  /*1a3a0*/  VIADD R9, R0, 0x61 ;  /* 0x0000006100097836 */ /* 0x000fe20000000000 */
[----:B--2---:R-:W-:Y:S01]  /*1a3b0*/  ISETP.LT.AND P2, PT, R8, UR4, !P0 ;  /* 0x0000000408007c0c */ /* 0x004fe2000c741270 */
[----:B------:R-:W-:Y:S01]  /*1a3c0*/  IMAD.MOV.U32 R10, RZ, RZ, R12 ;  /* 0x000000ffff0a7224 */ /* 0x000fe200078e000c */
[-C--:B------:R-:W-:Y:S01]  /*1a3d0*/  IADD3 R8, P6, PT, R11, R2.reuse, RZ ;  /* 0x000000020b087210 */ /* 0x080fe20007fde0ff */
[----:B------:R2:W-:Y:S01]  /*1a3e0*/  @P4 STG.E.U8 desc[UR14][R6.64], R97 ;  /* 0x0000006106004986 */ /* 0x0005e2000c10110e */
[----:B----4-:R-:W-:Y:S01]  /*1a3f0*/  ISETP.LT.AND P4, PT, R9, UR7, !P0 ;  /* 0x0000000709007c0c */ /* 0x010fe2000c781270 */
[----:B------:R-:W3:Y:S01]  /*1a400*/  LDCU UR4, c[0x0][0x39c] ;  /* 0x00007380ff0477ac */ /* 0x000ee20008000800 */
[CC--:B------:R-:W-:Y:S01]  /*1a410*/  LEA.HI.X.SX32 R9, R11.reuse, R3.reuse, 0x1, P6 ;  /* 0x000000030b097211 */ /* 0x0c0fe200030f0eff */
[----:B------:R-:W-:Y:S01]  /*1a420*/  VIADD R11, R11, UR5 ;  /* 0x000000050b0b7c36 */ /* 0x000fe20008000000 */
[----:B-1----:R-:W-:Y:S01]  /*1a430*/  SHF.R.S32.HI R13, RZ, 0x8, R10 ;  /* 0x00000008ff0d7819 */ /* 0x002fe2000001140a */
[C---:B------:R-:W-:Y:S01]  /*1a440*/  VIADD R5, R0.reuse, 0x62 ;  /* 0x0000006200057836 */ /* 0x040fe20000000000 */
[----:B------:R-:W1:Y:S01]  /*1a450*/  LDCU UR7, c[0x0][0x39c] ;  /* 0x00007380ff0777ac */ /* 0x000e620008000800 */
[----:B------:R-:W-:Y:S01]  /*1a460*/  PRMT R10, R99, 0x9910, RZ ;  /* 0x00009910630a7816 */ /* 0x000fe200000000ff */
[C---:B------:R-:W-:Y:S01]  /*1a470*/  VIADD R12, R0.reuse, 0x65 ;  /* 0x00000065000c7836 */ /* 0x040fe20000000000 */
[----:B------:R-:W-:Y:S01]  /*1a480*/  IADD3 R4, P6, PT, R11, R2, RZ ;  /* 0x000000020b047210 */ /* 0x000fe20007fde0ff */
[----:B------:R4:W-:Y:S01]  /*1a490*/  @P1 STG.E.U8 desc[UR14][R8.64], R13 ;  /* 0x0000000d08001986 */ /* 0x0009e2000c10110e */
[----:B0-----:R-:W-:Y:S01]  /*1a4a0*/  ISETP.LT.AND P1, PT, R5, UR6, !P0 ;  /* 0x0000000605007c0c */ /* 0x001fe2000c721270 */
[----:B--2---:R-:W-:Y:S01]  /*1a4b0*/  VIADD R7, R0, 0x63 ;  /* 0x0000006300077836 */ /* 0x004fe20000000000 */
[C---:B------:R-:W-:Y:S01]  /*1a4c0*/  LEA.HI.X.SX32 R5, R11.reuse, R3, 0x1, P6 ;  /* 0x000000030b057211 */ /* 0x040fe200030f0eff */
[----:B------:R-:W-:Y:S01]  /*1a4d0*/  VIADD R11, R11, UR5 ;  /* 0x000000050b0b7c36 */ /* 0x000fe20008000000 */
[----:B------:R-:W0:Y:S01]  /*1a4e0*/  LDCU UR6, c[0x0][0x39c] ;  /* 0x00007380ff0677ac */ /* 0x000e220008000800 */
[----:B------:R-:W-:-:S02]  /*1a4f0*/  F2FP.SATFINITE.E5M2.F32.PACK_AB_MERGE_C R113, R113, R112, RZ ;  /* 0x000000707171723e */ /* 0x000fc400048060ff */
[----:B------:R2:W-:Y:S01]  /*1a500*/  @P5 STG.E.U8 desc[UR14][R4.64], R99 ;  /* 0x0000006304005986 */ /* 0x0005e2000c10110e */
[-C--:B------:R-:W-:Y:S02]  /*1a510*/  IADD3 R6, P5, PT, R11, R2.reuse, RZ ;  /* 0x000000020b067210 */ /* 0x080fe40007fbe0ff */
[----:B---3--:R-:W-:Y:S01]  /*1a520*/  ISETP.LT.AND P6, PT, R7, UR4, !P0 ;  /* 0x0000000407007c0c */ /* 0x008fe2000c7c1270 */
[----:B----4-:R-:W-:Y:S01]  /*1a530*/  IMAD.MOV.U32 R8, RZ, RZ, R10 ;  /* 0x000000ffff087224 */ /* 0x010fe200078e000a */
[C---:B------:R-:W-:Y:S01]  /*1a540*/  LEA.HI.X.SX32 R7, R11.reuse, R3, 0x1, P5 ;  /* 0x000000030b077211 */ /* 0x040fe200028f0eff */
[----:B------:R-:W-:Y:S01]  /*1a550*/  VIADD R10, R11, UR5 ;  /* 0x000000050b0a7c36 */ /* 0x000fe20008000000 */
[----:B------:R-:W3:Y:S01]  /*1a560*/  LDCU UR4, c[0x0][0x39c] ;  /* 0x00007380ff0477ac */ /* 0x000ee20008000800 */
[----:B------:R-:W-:Y:S01]  /*1a570*/  VIADD R9, R0, 0x64 ;  /* 0x0000006400097836 */ /* 0x000fe20000000000 */
[----:B------:R-:W-:Y:S02]  /*1a580*/  SHF.R.S32.HI R11, RZ, 0x8, R8 ;  /* 0x00000008ff0b7819 */ /* 0x000fe40000011408 */
[----:B------:R-:W-:-:S02]  /*1a590*/  IADD3 R8, P5, PT, R10, R2, RZ ;  /* 0x000000020a087210 */ /* 0x000fc40007fbe0ff */
[----:B------:R-:W-:Y:S01]  /*1a5a0*/  PRMT R13, R101, 0x9910, RZ ;  /* 0x00009910650d7816 */ /* 0x000fe200000000ff */
[----:B------:R4:W-:Y:S01]  /*1a5b0*/  @P3 STG.E.U8 desc[UR14][R6.64], R11 ;  /* 0x0000000b06003986 */ /* 0x0009e2000c10110e */
[----:B-1----:R-:W-:Y:S01]  /*1a5c0*/  ISETP.LT.AND P3, PT, R9, UR7, !P0 ;  /* 0x0000000709007c0c */ /* 0x002fe2000c761270 */
[----:B------:R-:W1:Y:S01]  /*1a5d0*/  LDCU UR7, c[0x0][0x39c] ;  /* 0x00007380ff0777ac */ /* 0x000e620008000800 */
[CC--:B------:R-:W-:Y:S01]  /*1a5e0*/  LEA.HI.X.SX32 R9, R10.reuse, R3.reuse, 0x1, P5 ;  /* 0x000000030a097211 */ /* 0x0c0fe200028f0eff */
[----:B------:R-:W-:Y:S01]  /*1a5f0*/  VIADD R10, R10, UR5 ;  /* 0x000000050a0a7c36 */ /* 0x000fe20008000000 */
[----:B------:R-:W-:Y:S02]  /*1a600*/  SHF.R.S32.HI R13, RZ, 0x8, R13 ;  /* 0x00000008ff0d7819 */ /* 0x000fe4000001140d */
[----:B0-----:R-:W-:Y:S01]  /*1a610*/  ISETP.LT.AND P5, PT, R12, UR6, !P0 ;  /* 0x000000060c007c0c */ /* 0x001fe2000c7a1270 */
[----:B------:R0:W-:Y:S01]  /*1a620*/  @P2 STG.E.U8 desc[UR14][R8.64], R101 ;  /* 0x0000006508002986 */ /* 0x0001e2000c10110e */
[C---:B--2---:R-:W-:Y:S01]  /*1a630*/  IADD3 R4, P2, PT, R10.reuse, R2, RZ ;  /* 0x000000020a047210 */ /* 0x044fe20007f5e0ff */
[----:B------:R-:W2:Y:S01]  /*1a640*/  LDCU UR6, c[0x0][0x39c] ;  /* 0x00007380ff0677ac */ /* 0x000ea20008000800 */
[----:B------:R-:W-:Y:S01]  /*1a650*/  PRMT R12, R103, 0x9910, RZ ;  /* 0x00009910670c7816 */ /* 0x000fe200000000ff */
[C---:B----4-:R-:W-:Y:S01]  /*1a660*/  VIADD R11, R10.reuse, UR5 ;  /* 0x000000050a0b7c36 */ /* 0x050fe20008000000 */
[----:B------:R-:W-:Y:S01]  /*1a670*/  LEA.HI.X.SX32 R5, R10, R3, 0x1, P2 ;  /* 0x000000030a057211 */ /* 0x000fe200010f0eff */
[----:B------:R-:W-:Y:S01]  /*1a680*/  VIADD R10, R0, 0x66 ;  /* 0x00000066000a7836 */ /* 0x000fe20000000000 */
[----:B------:R-:W-:-:S02]  /*1a690*/  F2FP.SATFINITE.E5M2.F32.PACK_AB_MERGE_C R115, R115, R114, RZ ;  /* 0x000000727373723e */ /* 0x000fc400048060ff */
[----:B------:R-:W-:Y:S01]  /*1a6a0*/  IADD3 R6, P2, PT, R11, R2, RZ ;  /* 0x000000020b067210 */ /* 0x000fe20007f5e0ff */
[----:B------:R4:W-:Y:S01]  /*1a6b0*/  @P4 STG.E.U8 desc[UR14][R4.64], R13 ;  /* 0x0000000d04004986 */ /* 0x0009e2000c10110e */
[----:B------:R-:W-:Y:S02]  /*1a6c0*/  F2FP.SATFINITE.E5M2.F32.PACK_AB_MERGE_C R117, R117, R116, RZ ;  /* 0x000000747575723e */ /* 0x000fe400048060ff */
[CC--:B------:R-:W-:Y:S01]  /*1a6d0*/  LEA.HI.X.SX32 R7, R11.reuse, R3.reuse, 0x1, P2 ;  /* 0x000000030b077211 */ /* 0x0c0fe200010f0eff */
[----:B------:R-:W-:Y:S01]  /*1a6e0*/  VIADD R11, R11, UR5 ;  /* 0x000000050b0b7c36 */ /* 0x000fe20008000000 */
[----:B---3--:R-:W-:Y:S01]  /*1a6f0*/  ISETP.LT.AND P2, PT, R10, UR4, !P0 ;  /* 0x000000040a007c0c */ /* 0x008fe2000c741270 */
[----:B------:R-:W3:Y:S01]  /*1a700*/  LDCU UR4, c[0x0][0x39c] ;  /* 0x00007380ff0477ac */ /* 0x000ee20008000800 */
[----:B------:R-:W-:Y:S01]  /*1a710*/  F2FP.SATFINITE.E5M2.F32.PACK_AB_MERGE_C R119, R119, R118, RZ ;  /* 0x000000767777723e */ /* 0x000fe200048060ff */
[----:B------:R5:W-:Y:S01]  /*1a720*/  @P1 STG.E.U8 desc[UR14][R6.64], R103 ;  /* 0x0000006706001986 */ /* 0x000be2000c10110e */
[C---:B0-----:R-:W-:Y:S01]  /*1a730*/  IADD3 R8, P1, PT, R11.reuse, R2, RZ ;  /* 0x000000020b087210 */ /* 0x041fe20007f3e0ff */
[----:B------:R-:W-:Y:S01]  /*1a740*/  VIADD R10, R11, UR5 ;  /* 0x000000050b0a7c36 */ /* 0x000fe20008000000 */
[----:B------:R-:W-:Y:S01]  /*1a750*/  F2FP.SATFINITE.E5M2.F32.PACK_AB_MERGE_C R121, R121, R120, RZ ;  /* 0x000000787979723e */ /* 0x000fe200048060ff */
[----:B----4-:R-:W-:Y:S01]  /*1a760*/  VIADD R5, R0, 0x68 ;  /* 0x0000006800057836 */ /* 0x010fe20000000000 */
[----:B------:R-:W-:-:S02]  /*1a770*/  LEA.HI.X.SX32 R9, R11, R3, 0x1, P1 ;  /* 0x000000030b097211 */ /* 0x000fc400008f0eff */
[----:B------:R-:W-:Y:S01]  /*1a780*/  SHF.R.S32.HI R11, RZ, 0x8, R12 ;  /* 0x00000008ff0b7819 */ /* 0x000fe2000001140c */
[----:B------:R-:W-:Y:S01]  /*1a790*/  VIADD R12, R0, 0x6c ;  /* 0x0000006c000c7836 */ /* 0x000fe20000000000 */
[-C--:B------:R-:W-:Y:S02]  /*1a7a0*/  IADD3 R4, P4, PT, R10, R2.reuse, RZ ;  /* 0x000000020a047210 */ /* 0x080fe40007f9e0ff */
[----:B--2---:R-:W-:Y:S01]  /*1a7b0*/  ISETP.LT.AND P1, PT, R14, UR6, !P0 ;  /* 0x000000060e007c0c */ /* 0x004fe2000c721270 */
[----:B-----5:R-:W-:Y:S01]  /*1a7c0*/  VIADD R6, R0, 0x69 ;  /* 0x0000006900067836 */ /* 0x020fe20000000000 */
[----:B------:R0:W-:Y:S01]  /*1a7d0*/  @P6 STG.E.U8 desc[UR14][R8.64], R11 ;  /* 0x0000000b08006986 */ /* 0x0001e2000c10110e */
[----:B-1----:R-:W-:Y:S01]  /*1a7e0*/  ISETP.LT.AND P6, PT, R5, UR7, !P0 ;  /* 0x0000000705007c0c */ /* 0x002fe2000c7c1270 */
[----:B------:R-:W1:Y:S01]  /*1a7f0*/  LDCU UR6, c[0x0][0x39c] ;  /* 0x00007380ff0677ac */ /* 0x000e620008000800 */
[CC--:B------:R-:W-:Y:S01]  /*1a800*/  LEA.HI.X.SX32 R5, R10.reuse, R3.reuse, 0x1, P4 ;  /* 0x000000030a057211 */ /* 0x0c0fe200020f0eff */
[----:B------:R-:W-:Y:S01]  /*1a810*/  VIADD R10, R10, UR5 ;  /* 0x000000050a0a7c36 */ /* 0x000fe20008000000 */
[----:B---3--:R-:W-:Y:S01]  /*1a820*/  ISETP.LT.AND P4, PT, R6, UR4, !P0 ;  /* 0x0000000406007c0c */ /* 0x008fe2000c781270 */
[----:B------:R-:W2:Y:S01]  /*1a830*/  LDCU UR4, c[0x0][0x39c] ;  /* 0x00007380ff0477ac */ /* 0x000ea20008000800 */
[----:B------:R-:W-:Y:S01]  /*1a840*/  PRMT R13, R105, 0x9910, RZ ;  /* 0x00009910690d7816 */ /* 0x000fe200000000ff */
[----:B------:R3:W-:Y:S01]  /*1a850*/  @P3 STG.E.U8 desc[UR14][R4.64], R105 ;  /* 0x0000006904003986 */ /* 0x0007e2000c10110e */
[C---:B------:R-:W-:Y:S01]  /*1a860*/  IADD3 R6, P3, PT, R10.reuse, R2, RZ ;  /* 0x000000020a067210 */ /* 0x040fe20007f7e0ff */
[----:B------:R-:W4:Y:S01]  /*1a870*/  LDCU UR7, c[0x0][0x39c] ;  /* 0x00007380ff0777ac */ /* 0x000f220008000800 */
[----:B------:R-:W-:Y:S01]  /*1a880*/  SHF.R.S32.HI R13, RZ, 0x8, R13 ;  /* 0x00000008ff0d7819 */ /* 0x000fe2000001140d */
[C---:B0-----:R-:W-:Y:S01]  /*1a890*/  VIADD R11, R10.reuse, UR5 ;  /* 0x000000050a0b7c36 */ /* 0x041fe20008000000 */
[----:B------:R-:W-:Y:S01]  /*1a8a0*/  LEA.HI.X.SX32 R7, R10, R3, 0x1, P3 ;  /* 0x000000030a077211 */ /* 0x000fe200018f0eff */
[----:B------:R-:W-:Y:S01]  /*1a8b0*/  VIADD R14, R0, 0x79 ;  /* 0x00000079000e7836 */ /* 0x000fe20000000000 */
[----:B------:R-:W-:-:S02]  /*1a8c0*/  PRMT R10, R107, 0x9910, RZ ;  /* 0x000099106b0a7816 */ /* 0x000fc400000000ff */
[----:B------:R-:W-:Y:S01]  /*1a8d0*/  IADD3 R8, P3, PT, R11, R2, RZ ;  /* 0x000000020b087210 */ /* 0x000fe20007f7e0ff */
[----:B------:R0:W-:Y:S01]  /*1a8e0*/  @P5 STG.E.U8 desc[UR14][R6.64], R13 ;  /* 0x0000000d06005986 */ /* 0x0001e2000c10110e */
[----:B------:R-:W-:Y:S01]  /*1a8f0*/  F2FP.SATFINITE.E5M2.F32.PACK_AB_MERGE_C R123, R123, R122, RZ ;  /* 0x0000007a7b7b723e */ /* 0x000fe200048060ff */
[C---:B---3--:R-:W-:Y:S01]  /*1a900*/  VIADD R4, R0.reuse, 0x6a ;  /* 0x0000006a00047836 */ /* 0x048fe20000000000 */
[C---:B------:R-:W-:Y:S01]  /*1a910*/  LEA.HI.X.SX32 R9, R11.reuse, R3, 0x1, P3 ;  /* 0x000000030b097211 */ /* 0x040fe200018f0eff */
[----:B------:R-:W-:Y:S01]  /*1a920*/  VIADD R11, R11, UR5 ;  /* 0x000000050b0b7c36 */ /* 0x000fe20008000000 */
[----:B------:R-:W-:Y:S01]  /*1a930*/  F2FP.SATFINITE.E5M2.F32.PACK_AB_MERGE_C R125, R125, R124, RZ ;  /* 0x0000007c7d7d723e */ /* 0x000fe200048060ff */
[----:B------:R-:W-:Y:S01]  /*1a940*/  VIADD R5, R0, 0x6b ;  /* 0x0000006b00057836 */ /* 0x000fe20000000000 */
[----:B--2---:R-:W-:Y:S01]  /*1a950*/  ISETP.LT.AND P3, PT, R4, UR4, !P0 ;  /* 0x0000000404007c0c */ /* 0x004fe2000c761270 */
[----:B------:R2:W-:Y:S01]  /*1a960*/  @P2 STG.E.U8 desc[UR14][R8.64], R107 ;  /* 0x0000006b08002986 */ /* 0x0005e2000c10110e */
[----:B------:R-:W-:Y:S01]  /*1a970*/  IADD3 R4, P2, PT, R11, R2, RZ ;  /* 0x000000020b047210 */ /* 0x000fe20007f5e0ff */
[----:B------:R-:W3:Y:S01]  /*1a980*/  LDCU UR4, c[0x0][0x39c] ;  /* 0x00007380ff0477ac */ /* 0x000ee20008000800 */
[----:B-1----:R-:W-:-:S02]  /*1a990*/  ISETP.LT.AND P5, PT, R5, UR6, !P0 ;  /* 0x0000000605007c0c */ /* 0x002fc4000c7a1270 */
[CC--:B------:R-:W-:Y:S01]  /*1a9a0*/  LEA.HI.X.SX32 R5, R11.reuse, R3.reuse, 0x1, P2 ;  /* 0x000000030b057211 */ /* 0x0c0fe200010f0eff */
[----:B------:R-:W-:Y:S01]  /*1a9b0*/  VIADD R11, R11, UR5 ;  /* 0x000000050b0b7c36 */ /* 0x000fe20008000000 */
[----:B0-----:R-:W-:Y:S01]  /*1a9c0*/  SHF.R.S32.HI R13, RZ, 0x8, R10 ;  /* 0x00000008ff0d7819 */ /* 0x001fe2000001140a */
[----:B------:R-:W0:Y:S01]  /*1a9d0*/  LDCU UR6, c[0x0][0x39c] ;  /* 0x00007380ff0677ac */ /* 0x000e220008000800 */
[----:B----4-:R-:W-:Y:S01]  /*1a9e0*/  ISETP.LT.AND P2, PT, R12, UR7, !P0 ;  /* 0x000000070c007c0c */ /* 0x010fe2000c741270 */
[----:B------:R-:W-:Y:S01]  /*1a9f0*/  VIADD R10, R11, UR5 ;  /* 0x000000050b0a7c36 */ /* 0x000fe20008000000 */
[----:B------:R-:W-:Y:S01]  /*1aa00*/  PRMT R17, R125, 0x9910, RZ ;  /* 0x000099107d117816 */ /* 0x000fe200000000ff */
[----:B------:R1:W-:Y:S01]  /*1aa10*/  @P1 STG.E.U8 desc[UR14][R4.64], R13 ;  /* 0x0000000d04001986 */ /* 0x0003e2000c10110e */
[----:B------:R-:W-:Y:S01]  /*1aa20*/  IADD3 R6, P1, PT, R11, R2, RZ ;  /* 0x000000020b067210 */ /* 0x000fe20007f3e0ff */
[----:B------:R-:W-:Y:S01]  /*1aa30*/  VIADD R12, R0, 0x6d ;  /* 0x0000006d000c7836 */ /* 0x000fe20000000000 */
[----:B--2---:R-:W-:Y:S01]  /*1aa40*/  PRMT R9, R109, 0x9910, RZ ;  /* 0x000099106d097816 */ /* 0x004fe200000000ff */
[----:B------:R-:W2:Y:S01]  /*1aa50*/  LDCU UR7, c[0x0][0x39c] ;  /* 0x00007380ff0777ac */ /* 0x000ea20008000800 */
[----:B------:R-:W-:-:S02]  /*1aa60*/  LEA.HI.X.SX32 R7, R11, R3, 0x1, P1 ;  /* 0x000000030b077211 */ /* 0x000fc400008f0eff */
[CC--:B------:R-:W-:Y:S01]  /*1aa70*/  IADD3 R8, P1, PT, R10.reuse, R2.reuse, RZ ;  /* 0x000000020a087210 */ /* 0x0c0fe20007f3e0ff */
[----:B------:R-:W-:Y:S01]  /*1aa80*/  IMAD.MOV.U32 R11, RZ, RZ, R9 ;  /* 0x000000ffff0b7224 */ /* 0x000fe200078e0009 */
[----:B------:R-:W-:Y:S01]  /*1aa90*/  SHF.R.S32.HI R17, RZ, 0x8, R17 ;  /* 0x00000008ff117819 */ /* 0x000fe20000011411 */
[----:B------:R4:W-:Y:S01]  /*1aaa0*/  @P6 STG.E.U8 desc[UR14][R6.64], R109 ;  /* 0x0000006d06006986 */ /* 0x0009e2000c10110e */
[CC--:B------:R-:W-:Y:S01]  /*1aab0*/  LEA.HI.X.SX32 R9, R10.reuse, R3.reuse, 0x1, P1 ;  /* 0x000000030a097211 */ /* 0x0c0fe200008f0eff */
[----:B------:R-:W-:Y:S01]  /*1aac0*/  VIADD R10, R10, UR5 ;  /* 0x000000050a0a7c36 */ /* 0x000fe20008000000 */
[----:B------:R-:W-:Y:S01]  /*1aad0*/  SHF.R.S32.HI R11, RZ, 0x8, R11 ;  /* 0x00000008ff0b7819 */ /* 0x000fe2000001140b */
[----:B-1----:R-:W-:Y:S01]  /*1aae0*/  VIADD R5, R0, 0x6e ;  /* 0x0000006e00057836 */ /* 0x002fe20000000000 */
[----:B---3--:R-:W-:Y:S01]  /*1aaf0*/  ISETP.LT.AND P1, PT, R12, UR4, !P0 ;  /* 0x000000040c007c0c */ /* 0x008fe2000c721270 */
[----:B------:R-:W1:Y:S01]  /*1ab00*/  LDCU UR4, c[0x0][0x39c] ;  /* 0x00007380ff0477ac */ /* 0x000e620008000800 */
[----:B------:R-:W-:Y:S01]  /*1ab10*/  PRMT R13, R111, 0x9910, RZ ;  /* 0x000099106f0d7816 */ /* 0x000fe200000000ff */
[----:B------:R3:W-:Y:S01]  /*1ab20*/  @P4 STG.E.U8 desc[UR14][R8.64], R11 ;  /* 0x0000000b08004986 */ /* 0x0007e2000c10110e */
[----:B------:R-:W-:Y:S01]  /*1ab30*/  IADD3 R4, P4, PT, R10, R2, RZ ;  /* 0x000000020a047210 */ /* 0x000fe20007f9e0ff */
[----:B------:R-:W-:Y:S01]  /*1ab40*/  VIADD R12, R0, 0x6f ;  /* 0x0000006f000c7836 */ /* 0x000fe20000000000 */
[----:B0-----:R-:W-:Y:S01]  /*1ab50*/  ISETP.LT.AND P6, PT, R5, UR6, !P0 ;  /* 0x0000000605007c0c */ /* 0x001fe2000c7c1270 */
[----:B------:R-:W0:Y:S01]  /*1ab60*/  LDCU UR6, c[0x0][0x39c] ;  /* 0x00007380ff0677ac */ /* 0x000e220008000800 */
[C---:B------:R-:W-:Y:S01]  /*1ab70*/  LEA.HI.X.SX32 R5, R10.reuse, R3, 0x1, P4 ;  /* 0x000000030a057211 */ /* 0x040fe200020f0eff */
[----:B------:R-:W-:Y:S01]  /*1ab80*/  VIADD R10, R10, UR5 ;  /* 0x000000050a0a7c36 */ /* 0x000fe20008000000 */
[----:B------:R-:W-:-:S02]  /*1ab90*/  SHF.R.S32.HI R13, RZ, 0x8, R13 ;  /* 0x00000008ff0d7819 */ /* 0x000fc4000001140d */
[----:B--2---:R-:W-:Y:S01]  /*1aba0*/  ISETP.LT.AND P4, PT, R12, UR7, !P0 ;  /* 0x000000070c007c0c */ /* 0x004fe2000c781270 */
[----:B------:R2:W-:Y:S01]  /*1abb0*/  @P3 STG.E.U8 desc[UR14][R4.64], R111 ;  /* 0x0000006f04003986 */ /* 0x0005e2000c10110e */
[CC--:B----4-:R-:W-:Y:S01]  /*1abc0*/  IADD3 R6, P3, PT, R10.reuse, R2.reuse, RZ ;  /* 0x000000020a067210 */ /* 0x0d0fe20007f7e0ff */
[----:B---3--:R-:W-:Y:S01]  /*1abd0*/  VIADD R11, R10, UR5 ;  /* 0x000000050a0b7c36 */ /* 0x008fe20008000000 */
[----:B------:R-:W3:Y:S01]  /*1abe0*/  LDCU UR7, c[0x0][0x39c] ;  /* 0x00007380ff0777ac */ /* 0x000ee20008000800 */
        /* <DEDUP_REMOVED lines=8> */
[----:B-1----:R-:W-:Y:S01]  /*1ac70*/  ISETP.LT.AND P3, PT, R10, UR4, !P0 ;  /* 0x000000040a007c0c */ /* 0x002fe2000c761270 */
[----:B------:R-:W1:Y:S01]  /*1ac80*/  LDCU UR4, c[0x0][0x39c] ;  /* 0x00007380ff0477ac */ /* 0x000e620008000800 */
[----:B------:R-:W-:Y:S01]  /*1ac90*/  PRMT R10, R113, 0x9910, RZ ;  /* 0x00009910710a7816 */ /* 0x000fe200000000ff */
[----:B------:R5:W-:Y:S01]  /*1aca0*/  @P2 STG.E.U8 desc[UR14][R8.64], R113 ;  /* 0x0000007108002986 */ /* 0x000be2000c10110e */
[----:B--2---:R-:W-:-:S02]  /*1acb0*/  IADD3 R4, P2, PT, R11, R2, RZ ;  /* 0x000000020b047210 */ /* 0x004fc40007f5e0ff */
[----:B------:R-:W-:Y:S02]  /*1acc0*/  F2FP.SATFINITE.E5M2.F32.PACK_AB_MERGE_C R129, R129, R128, RZ ;  /* 0x000000808181723e */ /* 0x000fe400048060ff */
[CC--:B------:R-:W-:Y:S01]  /*1acd0*/  LEA.HI.X.SX32 R5, R11.reuse, R3.reuse, 0x1, P2 ;  /* 0x000000030b057211 */ /* 0x0c0fe200010f0eff */
[----:B------:R-:W-:Y:S01]  /*1ace0*/  VIADD R11, R11, UR5 ;  /* 0x000000050b0b7c36 */ /* 0x000fe20008000000 */
[----:B----4-:R-:W-:Y:S02]  /*1acf0*/  SHF.R.S32.HI R13, RZ, 0x8, R10 ;  /* 0x00000008ff0d7819 */ /* 0x010fe4000001140a */
[----:B0-----:R-:W-:Y:S01]  /*1ad00*/  ISETP.LT.AND P2, PT, R12, UR6, !P0 ;  /* 0x000000060c007c0c */ /* 0x001fe2000c741270 */
[----:B------:R-:W0:Y:S01]  /*1ad10*/  LDCU UR6, c[0x0][0x39c] ;  /* 0x00007380ff0677ac */ /* 0x000e220008000800 */
[----:B------:R-:W-:Y:S01]  /*1ad20*/  PRMT R12, R115, 0x9910, RZ ;  /* 0x00009910730c7816 */ /* 0x000fe200000000ff */
[----:B------:R2:W-:Y:S01]  /*1ad30*/  @P1 STG.E.U8 desc[UR14][R4.64], R13 ;  /* 0x0000000d04001986 */ /* 0x0005e2000c10110e */
[----:B------:R-:W-:Y:S01]  /*1ad40*/  IADD3 R6, P1, PT, R11, R2, RZ ;  /* 0x000000020b067210 */ /* 0x000fe20007f3e0ff */
[C---:B-----5:R-:W-:Y:S01]  /*1ad50*/  VIADD R8, R0.reuse, 0x72 ;  /* 0x0000007200087836 */ /* 0x060fe20000000000 */
[----:B------:R-:W-:Y:S01]  /*1ad60*/  F2FP.SATFINITE.E5M2.F32.PACK_AB_MERGE_C R131, R131, R130, RZ ;  /* 0x000000828383723e */ /* 0x000fe200048060ff */
[C---:B------:R-:W-:Y:S01]  /*1ad70*/  VIADD R10, R11.reuse, UR5 ;  /* 0x000000050b0a7c36 */ /* 0x040fe20008000000 */
[-C--:B------:R-:W-:Y:S01]  /*1ad80*/  LEA.HI.X.SX32 R7, R11, R3.reuse, 0x1, P1 ;  /* 0x000000030b077211 */ /* 0x080fe200008f0eff */
[----:B------:R-:W-:Y:S01]  /*1ad90*/  VIADD R9, R0, 0x73 ;  /* 0x0000007300097836 */ /* 0x000fe20000000000 */
[----:B-1----:R-:W-:Y:S01]  /*1ada0*/  ISETP.LT.AND P1, PT, R8, UR4, !P0 ;  /* 0x0000000408007c0c */ /* 0x002fe2000c721270 */
[----:B------:R-:W-:Y:S01]  /*1adb0*/  IMAD.MOV.U32 R11, RZ, RZ, R12 ;  /* 0x000000ffff0b7224 */ /* 0x000fe200078e000c */
[CC--:B------:R-:W-:Y:S01]  /*1adc0*/  IADD3 R8, P5, PT, R10.reuse, R2.reuse, RZ ;  /* 0x000000020a087210 */ /* 0x0c0fe20007fbe0ff */
[----:B------:R1:W-:Y:S01]  /*1add0*/  @P6 STG.E.U8 desc[UR14][R6.64], R115 ;  /* 0x0000007306006986 */ /* 0x0003e2000c10110e */
[----:B---3--:R-:W-:Y:S01]  /*1ade0*/  ISETP.LT.AND P6, PT, R9, UR7, !P0 ;  /* 0x0000000709007c0c */ /* 0x008fe2000c7c1270 */
[----:B------:R-:W3:Y:S01]  /*1adf0*/  LDCU UR4, c[0x0][0x39c] ;  /* 0x00007380ff0477ac */ /* 0x000ee20008000800 */
[CC--:B------:R-:W-:Y:S01]  /*1ae00*/  LEA.HI.X.SX32 R9, R10.reuse, R3.reuse, 0x1, P5 ;  /* 0x000000030a097211 */ /* 0x0c0fe200028f0eff */
[----:B------:R-:W-:Y:S01]  /*1ae10*/  VIADD R10, R10, UR5 ;  /* 0x000000050a0a7c36 */ /* 0x000fe20008000000 */
[----:B------:R-:W-:Y:S01]  /*1ae20*/  SHF.R.S32.HI R11, RZ, 0x8, R11 ;  /* 0x00000008ff0b7819 */ /* 0x000fe2000001140b */
[C---:B--2---:R-:W-:Y:S01]  /*1ae30*/  VIADD R5, R0.reuse, 0x74 ;  /* 0x0000007400057836 */ /* 0x044fe20000000000 */
[----:B------:R-:W2:Y:S01]  /*1ae40*/  LDCU UR7, c[0x0][0x39c] ;  /* 0x00007380ff0777ac */ /* 0x000ea20008000800 */
[----:B------:R-:W-:Y:S01]  /*1ae50*/  PRMT R13, R117, 0x9910, RZ ;  /* 0x00009910750d7816 */ /* 0x000fe200000000ff */
[----:B------:R-:W-:Y:S01]  /*1ae60*/  VIADD R12, R0, 0x78 ;  /* 0x00000078000c7836 */ /* 0x000fe20000000000 */
[----:B------:R4:W-:Y:S01]  /*1ae70*/  @P4 STG.E.U8 desc[UR14][R8.64], R11 ;  /* 0x0000000b08004986 */ /* 0x0009e2000c10110e */
[----:B------:R-:W-:Y:S01]  /*1ae80*/  IADD3 R4, P4, PT, R10, R2, RZ ;  /* 0x000000020a047210 */ /* 0x000fe20007f9e0ff */
[----:B-1----:R-:W-:Y:S01]  /*1ae90*/  VIADD R7, R0, 0x75 ;  /* 0x0000007500077836 */ /* 0x002fe20000000000 */
[----:B0-----:R-:W-:Y:S01]  /*1aea0*/  ISETP.LT.AND P5, PT, R5, UR6, !P0 ;  /* 0x0000000605007c0c */ /* 0x001fe2000c7a1270 */
[----:B------:R-:W0:Y:S01]  /*1aeb0*/  LDCU UR6, c[0x0][0x39c] ;  /* 0x00007380ff0677ac */ /* 0x000e220008000800 */
[C---:B------:R-:W-:Y:S01]  /*1aec0*/  LEA.HI.X.SX32 R5, R10.reuse, R3, 0x1, P4 ;  /* 0x000000030a057211 */ /* 0x040fe200020f0eff */
[----:B------:R-:W-:Y:S01]  /*1aed0*/  VIADD R10, R10, UR5 ;  /* 0x000000050a0a7c36 */ /* 0x000fe20008000000 */
[----:B------:R-:W-:-:S02]  /*1aee0*/  SHF.R.S32.HI R13, RZ, 0x8, R13 ;  /* 0x00000008ff0d7819 */ /* 0x000fc4000001140d */
[----:B------:R-:W-:Y:S01]  /*1aef0*/  PRMT R19, R131, 0x9910, RZ ;  /* 0x0000991083137816 */ /* 0x000fe200000000ff */
[----:B------:R1:W-:Y:S01]  /*1af00*/  @P3 STG.E.U8 desc[UR14][R4.64], R117 ;  /* 0x0000007504003986 */ /* 0x0003e2000c10110e */
[CC--:B------:R-:W-:Y:S01]  /*1af10*/  IADD3 R6, P3, PT, R10.reuse, R2.reuse, RZ ;  /* 0x000000020a067210 */ /* 0x0c0fe20007f7e0ff */
[----:B----4-:R-:W-:Y:S01]  /*1af20*/  VIADD R11, R10, UR5 ;  /* 0x000000050a0b7c36 */ /* 0x010fe20008000000 */
[----:B---3--:R-:W-:Y:S01]  /*1af30*/  ISETP.LT.AND P4, PT, R7, UR4, !P0 ;  /* 0x0000000407007c0c */ /* 0x008fe2000c781270 */
[----:B------:R-:W-:Y:S01]  /*1af40*/  VIADD R9, R0, 0x76 ;  /* 0x0000007600097836 */ /* 0x000fe20000000000 */
[-C--:B------:R-:W-:Y:S01]  /*1af50*/  LEA.HI.X.SX32 R7, R10, R3.reuse, 0x1, P3 ;  /* 0x000000030a077211 */ /* 0x080fe200018f0eff */
[----:B------:R-:W-:Y:S01]  /*1af60*/  VIADD R10, R0, 0x77 ;  /* 0x00000077000a7836 */ /* 0x000fe20000000000 */
[----:B------:R-:W-:Y:S01]  /*1af70*/  IADD3 R8, P3, PT, R11, R2, RZ ;  /* 0x000000020b087210 */ /* 0x000fe20007f7e0ff */
[----:B------:R-:W3:Y:S01]  /*1af80*/  LDCU UR4, c[0x0][0x39c] ;  /* 0x00007380ff0477ac */ /* 0x000ee20008000800 */
[----:B------:R-:W-:Y:S01]  /*1af90*/  SHF.R.S32.HI R19, RZ, 0x8, R19 ;  /* 0x00000008ff137819 */ /* 0x000fe20000011413 */
[----:B------:R4:W-:Y:S01]  /*1afa0*/  @P2 STG.E.U8 desc[UR14][R6.64], R13 ;  /* 0x0000000d06002986 */ /* 0x0009e2000c10110e */
[----:B--2---:R-:W-:Y:S01]  /*1afb0*/  ISETP.LT.AND P2, PT, R9, UR7, !P0 ;  /* 0x0000000709007c0c */ /* 0x004fe2000c741270 */
[----:B------:R-:W2:Y:S01]  /*1afc0*/  LDCU UR7, c[0x0][0x39c] ;  /* 0x00007380ff0777ac */ /* 0x000ea20008000800 */
[C---:B------:R-:W-:Y:S01]  /*1afd0*/  LEA.HI.X.SX32 R9, R11.reuse, R3, 0x1, P3 ;  /* 0x000000030b097211 */ /* 0x040fe200018f0eff */
[----:B------:R-:W-:Y:S01]  /*1afe0*/  VIADD R11, R11, UR5 ;  /* 0x000000050b0b7c36 */ /* 0x000fe20008000000 */
[----:B-1----:R-:W-:-:S02]  /*1aff0*/  PRMT R5, R119, 0x9910, RZ ;  /* 0x0000991077057816 */ /* 0x002fc400000000ff */
[----:B0-----:R-:W-:Y:S01]  /*1b000*/  ISETP.LT.AND P3, PT, R10, UR6, !P0 ;  /* 0x000000060a007c0c */ /* 0x001fe2000c761270 */
[----:B------:R0:W-:Y:S01]  /*1b010*/  @P1 STG.E.U8 desc[UR14][R8.64], R119 ;  /* 0x0000007708001986 */ /* 0x0001e2000c10110e */
[C---:B------:R-:W-:Y:S01]  /*1b020*/  IADD3 R4, P1, PT, R11.reuse, R2, RZ ;  /* 0x000000020b047210 */ /* 0x040fe20007f3e0ff */
[C---:B------:R-:W-:Y:S01]  /*1b030*/  VIADD R10, R11.reuse, UR5 ;  /* 0x000000050b0a7c36 */ /* 0x040fe20008000000 */
[----:B------:R-:W1:Y:S01]  /*1b040*/  LDCU UR6, c[0x0][0x39c] ;  /* 0x00007380ff0677ac */ /* 0x000e620008000800 */
[----:B----4-:R-:W-:Y:S01]  /*1b050*/  IMAD.MOV.U32 R6, RZ, RZ, R5 ;  /* 0x000000ffff067224 */ /* 0x010fe200078e0005 */
[----:B------:R-:W-:Y:S01]  /*1b060*/  LEA.HI.X.SX32 R5, R11, R3, 0x1, P1 ;  /* 0x000000030b057211 */ /* 0x000fe200008f0eff */
[----:B------:R-:W-:-:S03]  /*1b070*/  VIADD R13, R0, 0x7a ;  /* 0x0000007a000d7836 */ /* 0x000fc60000000000 */
[----:B------:R-:W-:Y:S02]  /*1b080*/  SHF.R.S32.HI R11, RZ, 0x8, R6 ;  /* 0x00000008ff0b7819 */ /* 0x000fe40000011406 */
[----:B------:R-:W-:-:S03]  /*1b090*/  IADD3 R6, P1, PT, R10, R2, RZ ;  /* 0x000000020a067210 */ /* 0x000fc60007f3e0ff */
[----:B------:R4:W-:Y:S01]  /*1b0a0*/  @P6 STG.E.U8 desc[UR14][R4.64], R11 ;  /* 0x0000000b04006986 */ /* 0x0009e2000c10110e */
[CC--:B------:R-:W-:Y:S01]  /*1b0b0*/  LEA.HI.X.SX32 R7, R10.reuse, R3.reuse, 0x1, P1 ;  /* 0x000000030a077211 */ /* 0x0c0fe200008f0eff */
[----:B------:R-:W-:Y:S01]  /*1b0c0*/  VIADD R10, R10, UR5 ;  /* 0x000000050a0a7c36 */ /* 0x000fe20008000000 */
[----:B---3--:R-:W-:Y:S01]  /*1b0d0*/  ISETP.LT.AND P1, PT, R12, UR4, !P0 ;  /* 0x000000040c007c0c */ /* 0x008fe2000c721270 */
[----:B------:R-:W3:Y:S01]  /*1b0e0*/  LDCU UR4, c[0x0][0x39c] ;  /* 0x00007380ff0477ac */ /* 0x000ee20008000800 */
[----:B------:R-:W-:Y:S01]  /*1b0f0*/  PRMT R12, R121, 0x9910, RZ ;  /* 0x00009910790c7816 */ /* 0x000fe200000000ff */
[----:B------:R5:W-:Y:S01]  /*1b100*/  @P5 STG.E.U8 desc[UR14][R6.64], R121 ;  /* 0x0000007906005986 */ /* 0x000be2000c10110e */
[----:B0-----:R-:W-:Y:S02]  /*1b110*/  IADD3 R8, P5, PT, R10, R2, RZ ;  /* 0x000000020a087210 */ /* 0x001fe40007fbe0ff */
[----:B-1----:R-:W-:Y:S01]  /*1b120*/  ISETP.LT.AND P6, PT, R14, UR6, !P0 ;  /* 0x000000060e007c0c */ /* 0x002fe2000c7c1270 */
[----:B------:R-:W0:Y:S01]  /*1b130*/  LDCU UR6, c[0x0][0x39c] ;  /* 0x00007380ff0677ac */ /* 0x000e220008000800 */
[C---:B------:R-:W-:Y:S01]  /*1b140*/  LEA.HI.X.SX32 R9, R10.reuse, R3, 0x1, P5 ;  /* 0x000000030a097211 */ /* 0x040fe200028f0eff */
[----:B------:R-:W-:Y:S01]  /*1b150*/  VIADD R10, R10, UR5 ;  /* 0x000000050a0a7c36 */ /* 0x000fe20008000000 */
[----:B----4-:R-:W-:Y:S01]  /*1b160*/  SHF.R.S32.HI R11, RZ, 0x8, R12 ;  /* 0x00000008ff0b7819 */ /* 0x010fe2000001140c */
[----:B------:R-:W-:Y:S01]  /*1b170*/  VIADD R12, R0, 0x7c ;  /* 0x0000007c000c7836 */ /* 0x000fe20000000000 */
[----:B--2---:R-:W-:-:S02]  /*1b180*/  ISETP.LT.AND P5, PT, R13, UR7, !P0 ;  /* 0x000000070d007c0c */ /* 0x004fc4000c7a1270 */
[----:B------:R-:W-:Y:S01]  /*1b190*/  PRMT R13, R123, 0x9910, RZ ;  /* 0x000099107b0d7816 */ /* 0x000fe200000000ff */
[----:B------:R1:W-:Y:S01]  /*1b1a0*/  @P4 STG.E.U8 desc[UR14][R8.64], R11 ;  /* 0x0000000b08004986 */ /* 0x0003e2000c10110e */
[-C--:B------:R-:W-:Y:S01]  /*1b1b0*/  IADD3 R4, P4, PT, R10, R2.reuse, RZ ;  /* 0x000000020a047210 */ /* 0x080fe20007f9e0ff */
[----:B-----5:R-:W-:Y:S01]  /*1b1c0*/  VIADD R6, R0, 0x7b ;  /* 0x0000007b00067836 */ /* 0x020fe20000000000 */
[----:B------:R-:W-:Y:S02]  /*1b1d0*/  SHF.R.S32.HI R13, RZ, 0x8, R13 ;  /* 0x00000008ff0d7819 */ /* 0x000fe4000001140d */
[C---:B------:R-:W-:Y:S01]  /*1b1e0*/  LEA.HI.X.SX32 R5, R10.reuse, R3, 0x1, P4 ;  /* 0x000000030a057211 */ /* 0x040fe200020f0eff */
[----:B------:R-:W-:Y:S01]  /*1b1f0*/  VIADD R10, R10, UR5 ;  /* 0x000000050a0a7c36 */ /* 0x000fe20008000000 */
[----:B---3--:R-:W-:Y:S01]  /*1b200*/  ISETP.LT.AND P4, PT, R6, UR4, !P0 ;  /* 0x0000000406007c0c */ /* 0x008fe2000c781270 */
[----:B------:R-:W2:Y:S02]  /*1b210*/  LDCU UR4, c[0x0][0x39c] ;  /* 0x00007380ff0477ac */ /* 0x000ea40008000800 */
[----:B------:R3:W-:Y:S01]  /*1b220*/  @P2 STG.E.U8 desc[UR14][R4.64], R123 ;  /* 0x0000007b04002986 */ /* 0x0007e2000c10110e */
[C---:B------:R-:W-:Y:S01]  /*1b230*/  IADD3 R6, P2, PT, R10.reuse, R2, RZ ;  /* 0x000000020a067210 */ /* 0x040fe20007f5e0ff */
[----:B-1----:R-:W-:-:S03]  /*1b240*/  VIADD R11, R10, UR5 ;  /* 0x000000050a0b7c36 */ /* 0x002fc60008000000 */
[-C--:B------:R-:W-:Y:S01]  /*1b250*/  LEA.HI.X.SX32 R7, R10, R3.reuse, 0x1, P2 ;  /* 0x000000030a077211 */ /* 0x080fe200010f0eff */
[C---:B------:R-:W-:Y:S01]  /*1b260*/  VIADD R10, R0.reuse, 0x7d ;  /* 0x0000007d000a7836 */ /* 0x040fe20000000000 */
[CC--:B------:R-:W-:Y:S01]  /*1b270*/  IADD3 R8, P2, PT, R11.reuse, R2.reuse, RZ ;  /* 0x000000020b087210 */ /* 0x0c0fe20007f5e0ff */
[----:B------:R-:W-:Y:S02]  /*1b280*/  VIADD R0, R0, 0x7f ;  /* 0x0000007f00007836 */ /* 0x000fe40000000000 */
[----:B------:R1:W-:Y:S01]  /*1b290*/  @P3 STG.E.U8 desc[UR14][R6.64], R13 ;  /* 0x0000000d06003986 */ /* 0x0003e2000c10110e */
[CC--:B------:R-:W-:Y:S01]  /*1b2a0*/  LEA.HI.X.SX32 R9, R11.reuse, R3.reuse, 0x1, P2 ;  /* 0x000000030b097211 */ /* 0x0c0fe200010f0eff */
[----:B------:R-:W-:Y:S01]  /*1b2b0*/  VIADD R11, R11, UR5 ;  /* 0x000000050b0b7c36 */ /* 0x000fe20008000000 */
[----:B0-----:R-:W-:Y:S01]  /*1b2c0*/  ISETP.LT.AND P3, PT, R12, UR6, !P0 ;  /* 0x000000060c007c0c */ /* 0x001fe2000c761270 */
[----:B------:R-:W0:Y:S02]  /*1b2d0*/  LDCU UR6, c[0x0][0x39c] ;  /* 0x00007380ff0677ac */ /* 0x000e240008000800 */
[----:B------:R4:W-:Y:S01]  /*1b2e0*/  @P1 STG.E.U8 desc[UR14][R8.64], R125 ;  /* 0x0000007d08001986 */ /* 0x0009e2000c10110e */
[----:B--2---:R-:W-:Y:S01]  /*1b2f0*/  ISETP.LT.AND P2, PT, R10, UR4, !P0 ;  /* 0x000000040a007c0c */ /* 0x004fe2000c741270 */
[C---:B------:R-:W-:Y:S01]  /*1b300*/  VIADD R10, R11.reuse, UR5 ;  /* 0x000000050b0a7c36 */ /* 0x040fe20008000000 */
[CC--:B---3--:R-:W-:Y:S01]  /*1b310*/  IADD3 R4, P1, PT, R11.reuse, R2.reuse, RZ ;  /* 0x000000020b047210 */ /* 0x0c8fe20007f3e0ff */
[----:B------:R-:W2:Y:S03]  /*1b320*/  LDCU UR4, c[0x0][0x39c] ;  /* 0x00007380ff0477ac */ /* 0x000ea60008000800 */
[----:B------:R-:W-:Y:S01]  /*1b330*/  LEA.HI.X.SX32 R5, R11, R3, 0x1, P1 ;  /* 0x000000030b057211 */ /* 0x000fe200008f0eff */
[C---:B------:R-:W-:Y:S01]  /*1b340*/  VIADD R11, R10.reuse, UR5 ;  /* 0x000000050a0b7c36 */ /* 0x040fe20008000000 */
[----:B-1----:R-:W-:-:S03]  /*1b350*/  IADD3 R6, P1, PT, R10, R2, RZ ;  /* 0x000000020a067210 */ /* 0x002fc60007f3e0ff */
[C---:B------:R-:W-:Y:S01]  /*1b360*/  VIADD R13, R11.reuse, UR5 ;  /* 0x000000050b0d7c36 */ /* 0x040fe20008000000 */
[----:B------:R1:W-:Y:S01]  /*1b370*/  @P6 STG.E.U8 desc[UR14][R4.64], R17 ;  /* 0x0000001104006986 */ /* 0x0003e2000c10110e */
[-C--:B----4-:R-:W-:Y:S02]  /*1b380*/  IADD3 R8, P6, PT, R11, R2.reuse, RZ ;  /* 0x000000020b087210 */ /* 0x090fe40007fde0ff */
[----:B------:R-:W-:Y:S01]  /*1b390*/  VIADD R14, R13, UR5 ;  /* 0x000000050d0e7c36 */ /* 0x000fe20008000000 */
[-C--:B------:R-:W-:Y:S02]  /*1b3a0*/  LEA.HI.X.SX32 R7, R10, R3.reuse, 0x1, P1 ;  /* 0x000000030a077211 */ /* 0x080fe400008f0eff */
[-C--:B------:R-:W-:Y:S01]  /*1b3b0*/  LEA.HI.X.SX32 R9, R11, R3.reuse, 0x1, P6 ;  /* 0x000000030b097211 */ /* 0x080fe200030f0eff */
[C---:B------:R-:W-:Y:S01]  /*1b3c0*/  VIADD R15, R14.reuse, UR5 ;  /* 0x000000050e0f7c36 */ /* 0x040fe20008000000 */
[-C--:B------:R-:W-:Y:S01]  /*1b3d0*/  IADD3 R10, P1, PT, R13, R2.reuse, RZ ;  /* 0x000000020d0a7210 */ /* 0x080fe20007f3e0ff */
[----:B------:R3:W-:Y:S01]  /*1b3e0*/  @P5 STG.E.U8 desc[UR14][R6.64], R127 ;  /* 0x0000007f06005986 */ /* 0x0007e2000c10110e */
[----:B------:R-:W-:Y:S01]  /*1b3f0*/  IADD3 R12, P6, PT, R14, R2, RZ ;  /* 0x000000020e0c7210 */ /* 0x000fe20007fde0ff */
[----:B------:R-:W-:Y:S01]  /*1b400*/  VIADD R16, R15, UR5 ;  /* 0x000000050f107c36 */ /* 0x000fe20008000000 */
[----:B------:R-:W-:-:S02]  /*1b410*/  LEA.HI.X.SX32 R11, R13, R3, 0x1, P1 ;  /* 0x000000030d0b7211 */ /* 0x000fc400008f0eff */
[-C--:B------:R-:W-:Y:S02]  /*1b420*/  LEA.HI.X.SX32 R13, R14, R3.reuse, 0x1, P6 ;  /* 0x000000030e0d7211 */ /* 0x080fe400030f0eff */
[-C--:B-1----:R-:W-:Y:S02]  /*1b430*/  IADD3 R4, P6, PT, R16, R2.reuse, RZ ;  /* 0x0000000210047210 */ /* 0x082fe40007fde0ff */
[----:B--2---:R-:W-:Y:S02]  /*1b440*/  ISETP.LT.AND P1, PT, R18, UR4, !P0 ;  /* 0x0000000412007c0c */ /* 0x004fe4000c721270 */
[----:B------:R-:W-:Y:S02]  /*1b450*/  LEA.HI.X.SX32 R5, R16, R3, 0x1, P6 ;  /* 0x0000000310057211 */ /* 0x000fe400030f0eff */
[----:B0-----:R-:W-:Y:S02]  /*1b460*/  ISETP.LT.AND P0, PT, R0, UR6, !P0 ;  /* 0x0000000600007c0c */ /* 0x001fe4000c701270 */
[----:B------:R-:W-:-:S02]  /*1b470*/  IADD3 R2, P6, PT, R15, R2, RZ ;  /* 0x000000020f027210 */ /* 0x000fc40007fde0ff */
[----:B------:R-:W-:Y:S02]  /*1b480*/  PRMT R0, R127, 0x9910, RZ ;  /* 0x000099107f007816 */ /* 0x000fe400000000ff */
[----:B------:R-:W-:Y:S02]  /*1b490*/  PRMT R17, R129, 0x9910, RZ ;  /* 0x0000991081117816 */ /* 0x000fe400000000ff */
[----:B------:R-:W-:Y:S02]  /*1b4a0*/  LEA.HI.X.SX32 R3, R15, R3, 0x1, P6 ;  /* 0x000000030f037211 */ /* 0x000fe400030f0eff */
[----:B------:R-:W-:Y:S02]  /*1b4b0*/  SHF.R.S32.HI R15, RZ, 0x8, R0 ;  /* 0x00000008ff0f7819 */ /* 0x000fe40000011400 */
[----:B------:R-:W-:-:S03]  /*1b4c0*/  SHF.R.S32.HI R17, RZ, 0x8, R17 ;  /* 0x00000008ff117819 */ /* 0x000fc60000011411 */
[----:B------:R3:W-:Y:S04]  /*1b4d0*/  @P4 STG.E.U8 desc[UR14][R8.64], R15 ;  /* 0x0000000f08004986 */ /* 0x0007e8000c10110e */
[----:B------:R3:W-:Y:S04]  /*1b4e0*/  @P3 STG.E.U8 desc[UR14][R10.64], R129 ;  /* 0x000000810a003986 */ /* 0x0007e8000c10110e */
[----:B------:R3:W-:Y:S04]  /*1b4f0*/  @P2 STG.E.U8 desc[UR14][R12.64], R17 ;  /* 0x000000110c002986 */ /* 0x0007e8000c10110e */
[----:B------:R3:W-:Y:S04]  /*1b500*/  @P1 STG.E.U8 desc[UR14][R2.64], R131 ;  /* 0x0000008302001986 */ /* 0x0007e8000c10110e */
[----:B------:R3:W-:Y:S01]  /*1b510*/  @P0 STG.E.U8 desc[UR14][R4.64], R19 ;  /* 0x0000001304000986 */ /* 0x0007e2000c10110e */
[----:B------:R-:W-:Y:S06]  /*1b520*/  BAR.SYNC.DEFER_BLOCKING 0x0 ;  /* 0x0000000000007b1d */ /* 0x000fec0000010000 */
[----:B------:R-:W-:Y:S05]  /*1b530*/  BRA.U UP0, `(.L_x_19) ;  /* 0x0000000100a07547 */ /* 0x000fea000b800000 */
[----:B------:R-:W0:Y:S01]  /*1b540*/  S2UR UR5, SR_CgaCtaId ;  /* 0x00000000000579c3 */ /* 0x000e220000008800 */
[----:B------:R-:W-:Y:S01]  /*1b550*/  NOP ;  /* 0x0000000000007918 */ /* 0x000fe20000000000 */
[----:B------:R-:W-:Y:S01]  /*1b560*/  UMOV UR4, 0x50 ;  /* 0x0000005000047882 */ /* 0x000fe20000000000 */
[----:B------:R-:W-:Y:S02]  /*1b570*/  IMAD.U32 R0, RZ, RZ, UR16 ;  /* 0x00000010ff007e24 */ /* 0x000fe4000f8e00ff */
[----:B---3--:R-:W-:Y:S02]  /*1b580*/  IMAD.MOV.U32 R3, RZ, RZ, 0xf ;  /* 0x0000000fff037424 */ /* 0x008fe400078e00ff */
[----:B------:R-:W-:Y:S01]  /*1b590*/  IMAD.MOV.U32 R7, RZ, RZ, 0x1 ;  /* 0x00000001ff077424 */ /* 0x000fe200078e00ff */
[----:B------:R-:W-:-:S04]  /*1b5a0*/  LOP3.LUT R0, R0, 0xffff, RZ, 0xc0, !PT ;  /* 0x0000ffff00007812 */ /* 0x000fc800078ec0ff */
[----:B------:R-:W-:-:S05]  /*1b5b0*/  SHF.R.U32.HI R0, RZ, 0x5, R0 ;  /* 0x00000005ff007819 */ /* 0x000fca0000011600 */
[----:B------:R-:W-:Y:S01]  /*1b5c0*/  VIADD R2, R0, 0x10 ;  /* 0x0000001000027836 */ /* 0x000fe20000000000 */
[----:B------:R-:W-:Y:S01]  /*1b5d0*/  SHF.L.U32 R0, R3, R0, RZ ;  /* 0x0000000003007219 */ /* 0x000fe200000006ff */
[----:B0-----:R-:W-:-:S03]  /*1b5e0*/  ULEA UR6, UR5, UR4, 0x18 ;  /* 0x0000000405067291 */ /* 0x001fc6000f8ec0ff */
[----:B------:R-:W-:-:S04]  /*1b5f0*/  SHF.L.U32 R3, R7, R2, RZ ;  /* 0x0000000207037219 */ /* 0x000fc800000006ff */
[----:B------:R-:W-:Y:S02]  /*1b600*/  LOP3.LUT R0, R3, R0, RZ, 0xfc, !PT ;  /* 0x0000000003007212 */ /* 0x000fe400078efcff */
[----:B------:R-:W0:Y:S02]  /*1b610*/  LDS R5, [UR6] ;  /* 0x00000006ff057984 */ /* 0x000e240008000800 */
[C---:B------:R-:W-:Y:S02]  /*1b620*/  LOP3.LUT R2, R0.reuse, 0xffff, RZ, 0xc0, !PT ;  /* 0x0000ffff00027812 */ /* 0x040fe400078ec0ff */
[----:B0-----:R-:W-:-:S04]  /*1b630*/  LOP3.LUT R3, R0, 0xffff, R5, 0x80, !PT ;  /* 0x0000ffff00037812 */ /* 0x001fc800078e8005 */
[----:B------:R-:W-:-:S13]  /*1b640*/  ISETP.NE.AND P0, PT, R3, R2, PT ;  /* 0x000000020300720c */ /* 0x000fda0003f05270 */
[----:B------:R-:W-:Y:S05]  /*1b650*/  @P0 BRA `(.L_x_20) ;  /* 0x0000000000500947 */ /* 0x000fea0003800000 */
[----:B------:R-:W-:Y:S02]  /*1b660*/  SHF.R.U32.HI R5, RZ, 0x10, R5 ;  /* 0x00000010ff057819 */ /* 0x000fe40000011605 */
[----:B------:R-:W-:-:S04]  /*1b670*/  SHF.R.U32.HI R2, RZ, 0x10, R0 ;  /* 0x00000010ff027819 */ /* 0x000fc80000011600 */
[----:B------:R-:W-:-:S04]  /*1b680*/  LOP3.LUT R5, R5, R2, RZ, 0xc0, !PT ;  /* 0x0000000205057212 */ /* 0x000fc800078ec0ff */
[----:B------:R-:W-:-:S13]  /*1b690*/  ISETP.NE.AND P0, PT, R5, R2, PT ;  /* 0x000000020500720c */ /* 0x000fda0003f05270 */
[----:B------:R-:W-:Y:S05]  /*1b6a0*/  @P0 BRA `(.L_x_21) ;  /* 0x0000000000300947 */ /* 0x000fea0003800000 */
[----:B------:R-:W-:Y:S01]  /*1b6b0*/  R2UR UR4, R0 ;  /* 0x00000000000472ca */ /* 0x000fe200000e0000 */
[----:B------:R-:W-:Y:S01]  /*1b6c0*/  VOTEU.ANY UR5, UPT, PT ;  /* 0x0000000000057886 */ /* 0x000fe200038e0100 */
[----:B------:R-:W0:Y:S01]  /*1b6d0*/  S2R R0, SR_LANEID ;  /* 0x0000000000007919 */ /* 0x000e220000000000 */
[----:B------:R-:W-:-:S10]  /*1b6e0*/  UFLO.U32 UR5, UR5 ;  /* 0x00000005000572bd */ /* 0x000fd400080e0000 */
[----:B------:R-:W-:-:S06]  /*1b6f0*/  ULOP3.LUT UR4, URZ, UR4, URZ, 0x33, !UPT ;  /* 0x00000004ff047292 */ /* 0x000fcc000f8e33ff */
[----:B------:R-:W-:-:S04]  /*1b700*/  IMAD.U32 R2, RZ, RZ, UR4 ;  /* 0x00000004ff027e24 */ /* 0x000fc8000f8e00ff */
[----:B------:R-:W1:Y:S02]  /*1b710*/  REDUX UR7, R2 ;  /* 0x00000000020773c4 */ /* 0x000e640000000000 */
[----:B------:R2:W-:Y:S01]  /*1b720*/  UTCATOMSWS.AND URZ, UR4 ;  /* 0x0000000400ff79e3 */ /* 0x0005e20008000000 */
[----:B0-----:R-:W-:Y:S01]  /*1b730*/  ISETP.EQ.U32.AND P0, PT, R0, UR5, PT ;  /* 0x0000000500007c0c */ /* 0x001fe2000bf02070 */
[----:B-1----:R-:W-:-:S12]  /*1b740*/  IMAD.U32 R0, RZ, RZ, UR7 ;  /* 0x00000007ff007e24 */ /* 0x002fd8000f8e00ff */
[----:B------:R2:W-:Y:S01]  /*1b750*/  @P0 ATOMS.AND RZ, [UR6], R0 ;  /* 0x00000000ffff098c */ /* 0x0005e2000a800006 */
[----:B------:R-:W-:Y:S05]  /*1b760*/  BRA `(.L_x_19) ;  /* 0x0000000000147947 */ /* 0x000fea0003800000 */
.L_x_21:
[----:B------:R-:W-:-:S07]  /*1b770*/  MOV R2, 0x1b790 ;  /* 0x0001b79000027802 */ /* 0x000fce0000000f00 */
[----:B------:R-:W-:Y:S05]  /*1b780*/  CALL.REL.NOINC `($__internal_0_$__cuda_sm10x_tcgen05_guardrail_trap_col_being_dealloced_not_returned_by_alloc) ;  /* 0x00000000005c7944 */ /* 0x000fea0003c00000 */
[----:B------:R-:W-:Y:S05]  /*1b790*/  BRA `(.L_x_19) ;  /* 0x0000000000087947 */ /* 0x000fea0003800000 */
.L_x_20:
[----:B------:R-:W-:-:S07]  /*1b7a0*/  MOV R2, 0x1b7c0 ;  /* 0x0001b7c000027802 */ /* 0x000fce0000000f00 */
[----:B------:R-:W-:Y:S05]  /*1b7b0*/  CALL.REL.NOINC `($__internal_2_$__cuda_sm10x_tcgen05_guardrail_trap_unallocated_columns_being_dealloced) ;  /* 0x0000000000687944 */ /* 0x000fea0003c00000 */
.L_x_19:
[----:B------:R-:W-:Y:S01]  /*1b7c0*/  NOP ;  /* 0x0000000000007918 */ /* 0x000fe20000000000 */
[----:B--2---:R-:W-:Y:S05]  /*1b7d0*/  EXIT ;  /* 0x000000000000794d */ /* 0x004fea0003800000 */
.L_x_7:
[----:B------:R-:W-:-:S07]  /*1b7e0*/  IMAD.MOV.U32 R5, RZ, RZ, R4 ;  /* 0x000000ffff057224 */ /* 0x000fce00078e0004 */
.L_x_22:
[----:B0-----:R0:W1:Y:S02]  /*1b7f0*/  SYNCS.PHASECHK.TRANS64.TRYWAIT P1, [R9+URZ], R5 ;  /* 0x00000005090075a7 */ /* 0x00106400080211ff */
[----:B-1----:R-:W-:Y:S05]  /*1b800*/  @!P1 NANOSLEEP.SYNCS 0x989680 ;  /* 0x009896800000995d */ /* 0x002fea0003900000 */
[----:B------:R-:W1:Y:S02]  /*1b810*/  @!P1 SYNCS.PHASECHK.TRANS64 P1, [R9+URZ], R5 ;  /* 0x00000005090095a7 */ /* 0x000e6400080210ff */
[----:B-1----:R-:W-:Y:S05]  /*1b820*/  @!P1 BRA `(.L_x_22) ;  /* 0xfffffffc00f09947 */ /* 0x002fea000383ffff */
[----:B------:R-:W-:Y:S05]  /*1b830*/  BRA `(.L_x_6) ;  /* 0xfffffe4800bc7947 */ /* 0x000fea000383ffff */
.L_x_10:
[----:B------:R-:W-:-:S07]  /*1b840*/  IMAD.MOV.U32 R5, RZ, RZ, R4 ;  /* 0x000000ffff057224 */ /* 0x000fce00078e0004 */
.L_x_23:
[----:B0-----:R0:W1:Y:S02]  /*1b850*/  SYNCS.PHASECHK.TRANS64.TRYWAIT P0, [R9+URZ], R5 ;  /* 0x00000005090075a7 */ /* 0x00106400080011ff */
[----:B-1----:R-:W-:Y:S05]  /*1b860*/  @!P0 NANOSLEEP.SYNCS 0x989680 ;  /* 0x009896800000895d */ /* 0x002fea0003900000 */
[----:B------:R-:W1:Y:S02]  /*1b870*/  @!P0 SYNCS.PHASECHK.TRANS64 P0, [R9+URZ], R5 ;  /* 0x00000005090085a7 */ /* 0x000e6400080010ff */
[----:B-1----:R-:W-:Y:S05]  /*1b880*/  @!P0 BRA `(.L_x_23) ;  /* 0xfffffffc00f08947 */ /* 0x002fea000383ffff */
[----:B------:R-:W-:Y:S05]  /*1b890*/  BRA `(.L_x_9) ;  /* 0xfffffe4c00207947 */ /* 0x000fea000383ffff */
.L_x_14:
[----:B------:R-:W2:Y:S02]  /*1b8a0*/  SYNCS.PHASECHK.TRANS64.TRYWAIT P0, [UR8], R41 ;  /* 0x00000029ff0075a7 */ /* 0x000ea40008001108 */
[----:B--2---:R-:W-:Y:S05]  /*1b8b0*/  @!P0 BRA `(.L_x_14) ;  /* 0xfffffffc00f88947 */ /* 0x004fea000383ffff */
[----:B------:R-:W-:Y:S05]  /*1b8c0*/  BRA `(.L_x_24) ;  /* 0xffffff2400e47947 */ /* 0x000fea000383ffff */
.L_x_18:
[----:B------:R-:W0:Y:S02]  /*1b8d0*/  SYNCS.PHASECHK.TRANS64.TRYWAIT P0, [UR8], R2 ;  /* 0x00000002ff0075a7 */ /* 0x000e240008001108 */
[----:B0-----:R-:W-:Y:S05]  /*1b8e0*/  @!P0 BRA `(.L_x_18) ;  /* 0xfffffffc00f88947 */ /* 0x001fea000383ffff */
[----:B------:R-:W-:Y:S05]  /*1b8f0*/  BRA `(.L_x_17) ;  /* 0xffffffb400487947 */ /* 0x000fea000383ffff */
        .weak           $__internal_0_$__cuda_sm10x_tcgen05_guardrail_trap_col_being_dealloced_not_returned_by_alloc
        .type           $__internal_0_$__cuda_sm10x_tcgen05_guardrail_trap_col_being_dealloced_not_returned_by_alloc,@function
        .size           $__internal_0_$__cuda_sm10x_tcgen05_guardrail_trap_col_being_dealloced_not_returned_by_alloc,($__internal_1_$__cuda_sm10x_tcgen05_guardrail_trap_phase_invalid_during_alloc - $__internal_0_$__cuda_sm10x_tcgen05_guardrail_trap_col_being_dealloced_not_returned_by_alloc)
$__internal_0_$__cuda_sm10x_tcgen05_guardrail_trap_col_being_dealloced_not_returned_by_alloc:
[----:B------:R-:W-:Y:S05]  /*1b900*/  BPT.TRAP 0x1 ;  /* 0x000000040000795c */ /* 0x000fea0000300000 */
[----:B------:R-:W-:-:S04]  /*1b910*/  IMAD.MOV.U32 R3, RZ, RZ, 0x0 ;  /* 0x00000000ff037424 */ /* 0x000fc800078e00ff */
[----:B------:R-:W-:Y:S05]  /*1b920*/  RET.REL.NODEC R2 `(matmul_kernel) ;  /* 0xfffffe4402b47950 */ /* 0x000fea0003c3ffff */
        .weak           $__internal_1_$__cuda_sm10x_tcgen05_guardrail_trap_phase_invalid_during_alloc
        .type           $__internal_1_$__cuda_sm10x_tcgen05_guardrail_trap_phase_invalid_during_alloc,@function
        .size           $__internal_1_$__cuda_sm10x_tcgen05_guardrail_trap_phase_invalid_during_alloc,($__internal_2_$__cuda_sm10x_tcgen05_guardrail_trap_unallocated_columns_being_dealloced - $__internal_1_$__cuda_sm10x_tcgen05_guardrail_trap_phase_invalid_during_alloc)
$__internal_1_$__cuda_sm10x_tcgen05_guardrail_trap_phase_invalid_during_alloc:
[----:B------:R-:W-:Y:S05]  /*1b930*/  BPT.TRAP 0x1 ;  /* 0x000000040000795c */ /* 0x000fea0000300000 */
[----:B------:R-:W-:-:S04]  /*1b940*/  IMAD.MOV.U32 R5, RZ, RZ, 0x0 ;  /* 0x00000000ff057424 */ /* 0x000fc800078e00ff */
[----:B------:R-:W-:Y:S05]  /*1b950*/  RET.REL.NODEC R4 `(matmul_kernel) ;  /* 0xfffffe4404a87950 */ /* 0x000fea0003c3ffff */
        .weak           $__internal_2_$__cuda_sm10x_tcgen05_guardrail_trap_unallocated_columns_being_dealloced
        .type           $__internal_2_$__cuda_sm10x_tcgen05_guardrail_trap_unallocated_columns_being_dealloced,@function
        .size           $__internal_2_$__cuda_sm10x_tcgen05_guardrail_trap_unallocated_columns_being_dealloced,(.L_x_28 - $__internal_2_$__cuda_sm10x_tcgen05_guardrail_trap_unallocated_columns_being_dealloced)
$__internal_2_$__cuda_sm10x_tcgen05_guardrail_trap_unallocated_columns_being_dealloced:
[----:B------:R-:W-:Y:S05]  /*1b960*/  BPT.TRAP 0x1 ;  /* 0x000000040000795c */ /* 0x000fea0000300000 */
[----:B------:R-:W-:-:S04]  /*1b970*/  IMAD.MOV.U32 R3, RZ, RZ, 0x0 ;  /* 0x00000000ff037424 */ /* 0x000fc800078e00ff */
[----:B------:R-:W-:Y:S05]  /*1b980*/  RET.REL.NODEC R2 `(matmul_kernel) ;  /* 0xfffffe44029c7950 */ /* 0x000fea0003c3ffff */
.L_x_25:
[----:B------:R-:W-:-:S00]  /*1b990*/  BRA `(.L_x_25) ;  /* 0xfffffffc00fc7947 */ /* 0x000fc0000383ffff */
[----:B------:R-:W-:-:S00]  /*1b9a0*/  NOP ;  /* 0x0000000000007918 */ /* 0x000fc00000000000 */
        /* <DEDUP_REMOVED lines=13> */
.L_x_28:


//--------------------- .nv.shared.matmul_kernel  --------------------------
	.section	.nv.shared.matmul_kernel,"aw",@nobits
	.sectionflags	@""
	.align	16
	.zero		1024


//--------------------- .nv.shared.reserved.0     --------------------------
	.section	.nv.shared.reserved.0,"aw",@nobits
	.align	8
	.weak		__nv_reservedSMEM_offset_0_alias
	.size		__nv_reservedSMEM_offset_0_alias, 0, 64
	.other		__nv_reservedSMEM_offset_0_alias,@"STO_CUDA_RESERVED_SHARED STV_DEFAULT"
__nv_reservedSMEM_offset_0_alias:
	.zero		0
.nv.shared.reserved.0:
	.zero		64
	.weak		__nv_reservedSMEM_allocation_phase
	.type		__nv_reservedSMEM_allocation_phase,@object
	.size		__nv_reservedSMEM_allocation_phase,(.L_0 - __nv_reservedSMEM_allocation_phase)
__nv_reservedSMEM_allocation_phase:
	.zero		1
.L_0:
	.zero		7
	.weak		__nv_reservedSMEM_devtool_atexit_pc
	.type		__nv_reservedSMEM_devtool_atexit_pc,@object
	.size		__nv_reservedSMEM_devtool_atexit_pc,(__nv_reservedSMEM_allocation_mask - __nv_reservedSMEM_devtool_atexit_pc)
__nv_reservedSMEM_devtool_atexit_pc:
	.zero		8
	.weak		__nv_reservedSMEM_allocation_mask
	.type		__nv_reservedSMEM_allocation_mask,@object
	.size		__nv_reservedSMEM_allocation_mask,(.L_2 - __nv_reservedSMEM_allocation_mask)
__nv_reservedSMEM_allocation_mask:
	.zero		4
.L_2:
	.zero		4
	.weak		__nv_reservedSMEM_tmem_allocation_pipeline_mbarrier
	.type		__nv_reservedSMEM_tmem_allocation_pipeline_mbarrier,@object
	.size		__nv_reservedSMEM_tmem_allocation_pipeline_mbarrier,(__nv_reservedSMEM_tmem_allocation_pipeline_mbarrier_parity - __nv_reservedSMEM_tmem_allocation_pipeline_mbarrier)
__nv_reservedSMEM_tmem_allocation_pipeline_mbarrier:
	.zero		8
	.weak		__nv_reservedSMEM_tmem_allocation_pipeline_mbarrier_parity
	.type		__nv_reservedSMEM_tmem_allocation_pipeline_mbarrier_parity,@object
	.size		__nv_reservedSMEM_tmem_allocation_pipeline_mbarrier_parity,(.L_4 - __nv_reservedSMEM_tmem_allocation_pipeline_mbarrier_parity)
__nv_reservedSMEM_tmem_allocation_pipeline_mbarrier_parity:
	.zero		4
.L_4:


//--------------------- .nv.constant0.matmul_kernel --------------------------
	.section	.nv.constant0.matmul_kernel,"a",@progbits
	.sectionflags	@""
	.align	4
.nv.constant0.matmul_kernel:
	.zero		976


//--------------------- SYMBOLS --------------------------

	.type		.nv.reservedSmem.offset0,@object
	.size		.nv.reservedSmem.offset0,0x4
	.type		.nv.reservedSmem.cap,@object
	.size		.nv.reservedSmem.cap,0x4
